	.target	sm_103a

	.elftype	@"ET_EXEC"


//--------------------- .note.nv.tkinfo           --------------------------
	.section	.note.nv.tkinfo,"",@"SHT_NOTE"
	.sectionflags	@"SHF_NOTE_NV_TKINFO"
	.tkinfo
        /*0018*/ 	.word	0x00000002
        /*0030*/ 	.string	""
        /*0030*/ 	.string	"ptxas"
        /*0030*/ 	.string	"Cuda compilation tools, release 13.0, V13.0.88"
        /*0030*/ 	.string	"Build cuda_13.0.r13.0/compiler.36424714_0"
        /*0030*/ 	.string	"-arch sm_103a -m 64 "



//--------------------- .note.nv.cuinfo           --------------------------
	.section	.note.nv.cuinfo,"",@"SHT_NOTE"
	.sectionflags	@"SHF_NOTE_NV_CUINFO"
        /*0018*/ 	.short	0x0002
        /*001a*/ 	.short	0x0067
        /*001c*/ 	.short	0x0082
	.zero		2


//--------------------- .nv.info                  --------------------------
	.section	.nv.info,"",@"SHT_CUDA_INFO"
	.align	4


	//----- nvinfo : EIATTR_REGCOUNT
	.align		4
        /*0000*/ 	.byte	0x04, 0x2f
        /*0002*/ 	.short	(.L_41 - .L_40)
	.align		4
.L_40:
        /*0004*/ 	.word	index@(_ZN3cub18CUB_300001_SM_10306detail11EmptyKernelIvEEvv)
        /*0008*/ 	.word	0x00000004


	//----- nvinfo : EIATTR_FRAME_SIZE
	.align		4
.L_41:
        /*000c*/ 	.byte	0x04, 0x11
        /*000e*/ 	.short	(.L_43 - .L_42)
	.align		4
.L_42:
        /*0010*/ 	.word	index@(_ZN3cub18CUB_300001_SM_10306detail11EmptyKernelIvEEvv)
        /*0014*/ 	.word	0x00000000


	//----- nvinfo : EIATTR_REGCOUNT
	.align		4
.L_43:
        /*0018*/ 	.byte	0x04, 0x2f
        /*001a*/ 	.short	(.L_45 - .L_44)
	.align		4
.L_44:
        /*001c*/ 	.word	index@(_ZN17fastertransformer19tileGptPromptInputsILb1EEEvPiS1_S1_PKiS3_S3_i)
        /*0020*/ 	.word	0x00000010


	//----- nvinfo : EIATTR_FRAME_SIZE
	.align		4
.L_45:
        /*0024*/ 	.byte	0x04, 0x11
        /*0026*/ 	.short	(.L_47 - .L_46)
	.align		4
.L_46:
        /*0028*/ 	.word	index@(_ZN17fastertransformer19tileGptPromptInputsILb1EEEvPiS1_S1_PKiS3_S3_i)
        /*002c*/ 	.word	0x00000000


	//----- nvinfo : EIATTR_REGCOUNT
	.align		4
.L_47:
        /*0030*/ 	.byte	0x04, 0x2f
        /*0032*/ 	.short	(.L_49 - .L_48)
	.align		4
.L_48:
        /*0034*/ 	.word	index@(_ZN17fastertransformer19tileGptPromptInputsILb0EEEvPiS1_S1_PKiS3_S3_i)
        /*0038*/ 	.word	0x00000010


	//----- nvinfo : EIATTR_FRAME_SIZE
	.align		4
.L_49:
        /*003c*/ 	.byte	0x04, 0x11
        /*003e*/ 	.short	(.L_51 - .L_50)
	.align		4
.L_50:
        /*0040*/ 	.word	index@(_ZN17fastertransformer19tileGptPromptInputsILb0EEEvPiS1_S1_PKiS3_S3_i)
        /*0044*/ 	.word	0x00000000


	//----- nvinfo : EIATTR_REGCOUNT
	.align		4
.L_51:
        /*0048*/ 	.byte	0x04, 0x2f
        /*004a*/ 	.short	(.L_53 - .L_52)
	.align		4
.L_52:
        /*004c*/ 	.word	index@(_ZN17fastertransformer21generate_dups_indicesEPiS0_S0_PKimmm)
        /*0050*/ 	.word	0x00000020


	//----- nvinfo : EIATTR_FRAME_SIZE
	.align		4
.L_53:
        /*0054*/ 	.byte	0x04, 0x11
        /*0056*/ 	.short	(.L_55 - .L_54)
	.align		4
.L_54:
        /*0058*/ 	.word	index@($__internal_28_$__cuda_sm20_div_u64)
        /*005c*/ 	.word	0x00000000


	//----- nvinfo : EIATTR_FRAME_SIZE
	.align		4
.L_55:
        /*0060*/ 	.byte	0x04, 0x11
        /*0062*/ 	.short	(.L_57 - .L_56)
	.align		4
.L_56:
        /*0064*/ 	.word	index@(_ZN17fastertransformer21generate_dups_indicesEPiS0_S0_PKimmm)
        /*0068*/ 	.word	0x00000000


	//----- nvinfo : EIATTR_REGCOUNT
	.align		4
.L_57:
        /*006c*/ 	.byte	0x04, 0x2f
        /*006e*/ 	.short	(.L_59 - .L_58)
	.align		4
.L_58:
        /*0070*/ 	.word	index@(_ZN17fastertransformer20init_shared_contextsEPim)
        /*0074*/ 	.word	0x00000008


	//----- nvinfo : EIATTR_FRAME_SIZE
	.align		4
.L_59:
        /*0078*/ 	.byte	0x04, 0x11
        /*007a*/ 	.short	(.L_61 - .L_60)
	.align		4
.L_60:
        /*007c*/ 	.word	index@(_ZN17fastertransformer20init_shared_contextsEPim)
        /*0080*/ 	.word	0x00000000


	//----- nvinfo : EIATTR_REGCOUNT
	.align		4
.L_61:
        /*0084*/ 	.byte	0x04, 0x2f
        /*0086*/ 	.short	(.L_63 - .L_62)
	.align		4
.L_62:
        /*0088*/ 	.word	index@(_ZN17fastertransformer17find_context_dupsILi128EEEvPiPKimm)
        /*008c*/ 	.word	0x00000017


	//----- nvinfo : EIATTR_FRAME_SIZE
	.align		4
.L_63:
        /*0090*/ 	.byte	0x04, 0x11
        /*0092*/ 	.short	(.L_65 - .L_64)
	.align		4
.L_64:
        /*0094*/ 	.word	index@(_ZN17fastertransformer17find_context_dupsILi128EEEvPiPKimm)
        /*0098*/ 	.word	0x00000000


	//----- nvinfo : EIATTR_REGCOUNT
	.align		4
.L_65:
        /*009c*/ 	.byte	0x04, 0x2f
        /*009e*/ 	.short	(.L_67 - .L_66)
	.align		4
.L_66:
        /*00a0*/ 	.word	index@(_ZN17fastertransformer17find_context_dupsILi256EEEvPiPKimm)
        /*00a4*/ 	.word	0x00000016


	//----- nvinfo : EIATTR_FRAME_SIZE
	.align		4
.L_67:
        /*00a8*/ 	.byte	0x04, 0x11
        /*00aa*/ 	.short	(.L_69 - .L_68)
	.align		4
.L_68:
        /*00ac*/ 	.word	index@(_ZN17fastertransformer17find_context_dupsILi256EEEvPiPKimm)
        /*00b0*/ 	.word	0x00000000


	//----- nvinfo : EIATTR_REGCOUNT
	.align		4
.L_69:
        /*00b4*/ 	.byte	0x04, 0x2f
        /*00b6*/ 	.short	(.L_71 - .L_70)
	.align		4
.L_70:
        /*00b8*/ 	.word	index@(_ZN17fastertransformer20update_padding_countILb1EEEvPiPKiS3_mmmm)
        /*00bc*/ 	.word	0x00000012


	//----- nvinfo : EIATTR_FRAME_SIZE
	.align		4
.L_71:
        /*00c0*/ 	.byte	0x04, 0x11
        /*00c2*/ 	.short	(.L_73 - .L_72)
	.align		4
.L_72:
        /*00c4*/ 	.word	index@($__internal_27_$__cuda_sm20_div_u64)
        /*00c8*/ 	.word	0x00000000


	//----- nvinfo : EIATTR_FRAME_SIZE
	.align		4
.L_73:
        /*00cc*/ 	.byte	0x04, 0x11
        /*00ce*/ 	.short	(.L_75 - .L_74)
	.align		4
.L_74:
        /*00d0*/ 	.word	index@(_ZN17fastertransformer20update_padding_countILb1EEEvPiPKiS3_mmmm)
        /*00d4*/ 	.word	0x00000000


	//----- nvinfo : EIATTR_REGCOUNT
	.align		4
.L_75:
        /*00d8*/ 	.byte	0x04, 0x2f
        /*00da*/ 	.short	(.L_77 - .L_76)
	.align		4
.L_76:
        /*00dc*/ 	.word	index@(_ZN17fastertransformer20update_padding_countILb0EEEvPiPKiS3_mmmm)
        /*00e0*/ 	.word	0x00000012


	//----- nvinfo : EIATTR_FRAME_SIZE
	.align		4
.L_77:
        /*00e4*/ 	.byte	0x04, 0x11
        /*00e6*/ 	.short	(.L_79 - .L_78)
	.align		4
.L_78:
        /*00e8*/ 	.word	index@($__internal_26_$__cuda_sm20_div_u64)
        /*00ec*/ 	.word	0x00000000


	//----- nvinfo : EIATTR_FRAME_SIZE
	.align		4
.L_79:
        /*00f0*/ 	.byte	0x04, 0x11
        /*00f2*/ 	.short	(.L_81 - .L_80)
	.align		4
.L_80:
        /*00f4*/ 	.word	index@(_ZN17fastertransformer20update_padding_countILb0EEEvPiPKiS3_mmmm)
        /*00f8*/ 	.word	0x00000000


	//----- nvinfo : EIATTR_REGCOUNT
	.align		4
.L_81:
        /*00fc*/ 	.byte	0x04, 0x2f
        /*00fe*/ 	.short	(.L_83 - .L_82)
	.align		4
.L_82:
        /*0100*/ 	.word	index@(_ZN17fastertransformer19mask_padding_tokensILb1EEEvPbPKiS3_mmmm)
        /*0104*/ 	.word	0x00000016


	//----- nvinfo : EIATTR_FRAME_SIZE
	.align		4
.L_83:
        /*0108*/ 	.byte	0x04, 0x11
        /*010a*/ 	.short	(.L_85 - .L_84)
	.align		4
.L_84:
        /*010c*/ 	.word	index@($__internal_25_$__cuda_sm20_rem_u64)
        /*0110*/ 	.word	0x00000000


	//----- nvinfo : EIATTR_FRAME_SIZE
	.align		4
.L_85:
        /*0114*/ 	.byte	0x04, 0x11
        /*0116*/ 	.short	(.L_87 - .L_86)
	.align		4
.L_86:
        /*0118*/ 	.word	index@($__internal_24_$__cuda_sm20_div_u64)
        /*011c*/ 	.word	0x00000000


	//----- nvinfo : EIATTR_FRAME_SIZE
	.align		4
.L_87:
        /*0120*/ 	.byte	0x04, 0x11
        /*0122*/ 	.short	(.L_89 - .L_88)
	.align		4
.L_88:
        /*0124*/ 	.word	index@(_ZN17fastertransformer19mask_padding_tokensILb1EEEvPbPKiS3_mmmm)
        /*0128*/ 	.word	0x00000000


	//----- nvinfo : EIATTR_REGCOUNT
	.align		4
.L_89:
        /*012c*/ 	.byte	0x04, 0x2f
        /*012e*/ 	.short	(.L_91 - .L_90)
	.align		4
.L_90:
        /*0130*/ 	.word	index@(_ZN17fastertransformer19mask_padding_tokensILb0EEEvPbPKiS3_mmmm)
        /*0134*/ 	.word	0x00000016


	//----- nvinfo : EIATTR_FRAME_SIZE
	.align		4
.L_91:
        /*0138*/ 	.byte	0x04, 0x11
        /*013a*/ 	.short	(.L_93 - .L_92)
	.align		4
.L_92:
        /*013c*/ 	.word	index@($__internal_23_$__cuda_sm20_rem_u64)
        /*0140*/ 	.word	0x00000000


	//----- nvinfo : EIATTR_FRAME_SIZE
	.align		4
.L_93:
        /*0144*/ 	.byte	0x04, 0x11
        /*0146*/ 	.short	(.L_95 - .L_94)
	.align		4
.L_94:
        /*0148*/ 	.word	index@($__internal_22_$__cuda_sm20_div_u64)
        /*014c*/ 	.word	0x00000000


	//----- nvinfo : EIATTR_FRAME_SIZE
	.align		4
.L_95:
        /*0150*/ 	.byte	0x04, 0x11
        /*0152*/ 	.short	(.L_97 - .L_96)
	.align		4
.L_96:
        /*0154*/ 	.word	index@(_ZN17fastertransformer19mask_padding_tokensILb0EEEvPbPKiS3_mmmm)
        /*0158*/ 	.word	0x00000000


	//----- nvinfo : EIATTR_REGCOUNT
	.align		4
.L_97:
        /*015c*/ 	.byte	0x04, 0x2f
        /*015e*/ 	.short	(.L_99 - .L_98)
	.align		4
.L_98:
        /*0160*/ 	.word	index@(_ZN17fastertransformer42start_id_embedding_position_lookups_kernelIfLb1ELi2EEEvPT_PiPKS1_S5_NS_18pPromptTuningParamIS1_EEPKiiiiil)
        /*0164*/ 	.word	0x00000018


	//----- nvinfo : EIATTR_FRAME_SIZE
	.align		4
.L_99:
        /*0168*/ 	.byte	0x04, 0x11
        /*016a*/ 	.short	(.L_101 - .L_100)
	.align		4
.L_100:
        /*016c*/ 	.word	index@($__internal_21_$__cuda_sm20_div_s64)
        /*0170*/ 	.word	0x00000000


	//----- nvinfo : EIATTR_FRAME_SIZE
	.align		4
.L_101:
        /*0174*/ 	.byte	0x04, 0x11
        /*0176*/ 	.short	(.L_103 - .L_102)
	.align		4
.L_102:
        /*0178*/ 	.word	index@(_ZN17fastertransformer42start_id_embedding_position_lookups_kernelIfLb1ELi2EEEvPT_PiPKS1_S5_NS_18pPromptTuningParamIS1_EEPKiiiiil)
        /*017c*/ 	.word	0x00000000


	//----- nvinfo : EIATTR_REGCOUNT
	.align		4
.L_103:
        /*0180*/ 	.byte	0x04, 0x2f
        /*0182*/ 	.short	(.L_105 - .L_104)
	.align		4
.L_104:
        /*0184*/ 	.word	index@(_ZN17fastertransformer42start_id_embedding_position_lookups_kernelIfLb1ELi1EEEvPT_PiPKS1_S5_NS_18pPromptTuningParamIS1_EEPKiiiiil)
        /*0188*/ 	.word	0x0000001a


	//----- nvinfo : EIATTR_FRAME_SIZE
	.align		4
.L_105:
        /*018c*/ 	.byte	0x04, 0x11
        /*018e*/ 	.short	(.L_107 - .L_106)
	.align		4
.L_106:
        /*0190*/ 	.word	index@($__internal_20_$__cuda_sm20_div_s64)
        /*0194*/ 	.word	0x00000000


	//----- nvinfo : EIATTR_FRAME_SIZE
	.align		4
.L_107:
        /*0198*/ 	.byte	0x04, 0x11
        /*019a*/ 	.short	(.L_109 - .L_108)
	.align		4
.L_108:
        /*019c*/ 	.word	index@(_ZN17fastertransformer42start_id_embedding_position_lookups_kernelIfLb1ELi1EEEvPT_PiPKS1_S5_NS_18pPromptTuningParamIS1_EEPKiiiiil)
        /*01a0*/ 	.word	0x00000000


	//----- nvinfo : EIATTR_REGCOUNT
	.align		4
.L_109:
        /*01a4*/ 	.byte	0x04, 0x2f
        /*01a6*/ 	.short	(.L_111 - .L_110)
	.align		4
.L_110:
        /*01a8*/ 	.word	index@(_ZN17fastertransformer42start_id_embedding_position_lookups_kernelIfLb1ELi0EEEvPT_PiPKS1_S5_NS_18pPromptTuningParamIS1_EEPKiiiiil)
        /*01ac*/ 	.word	0x0000001c


	//----- nvinfo : EIATTR_FRAME_SIZE
	.align		4
.L_111:
        /*01b0*/ 	.byte	0x04, 0x11
        /*01b2*/ 	.short	(.L_113 - .L_112)
	.align		4
.L_112:
        /*01b4*/ 	.word	index@($__internal_19_$__cuda_sm20_div_s64)
        /*01b8*/ 	.word	0x00000000


	//----- nvinfo : EIATTR_FRAME_SIZE
	.align		4
.L_113:
        /*01bc*/ 	.byte	0x04, 0x11
        /*01be*/ 	.short	(.L_115 - .L_114)
	.align		4
.L_114:
        /*01c0*/ 	.word	index@(_ZN17fastertransformer42start_id_embedding_position_lookups_kernelIfLb1ELi0EEEvPT_PiPKS1_S5_NS_18pPromptTuningParamIS1_EEPKiiiiil)
        /*01c4*/ 	.word	0x00000000


	//----- nvinfo : EIATTR_REGCOUNT
	.align		4
.L_115:
        /*01c8*/ 	.byte	0x04, 0x2f
        /*01ca*/ 	.short	(.L_117 - .L_116)
	.align		4
.L_116:
        /*01cc*/ 	.word	index@(_ZN17fastertransformer42start_id_embedding_position_lookups_kernelIfLb0ELi2EEEvPT_PiPKS1_S5_NS_18pPromptTuningParamIS1_EEPKiiiiil)
        /*01d0*/ 	.word	0x0000001c


	//----- nvinfo : EIATTR_FRAME_SIZE
	.align		4
.L_117:
        /*01d4*/ 	.byte	0x04, 0x11
        /*01d6*/ 	.short	(.L_119 - .L_118)
	.align		4
.L_118:
        /*01d8*/ 	.word	index@($__internal_18_$__cuda_sm20_div_s64)
        /*01dc*/ 	.word	0x00000000


	//----- nvinfo : EIATTR_FRAME_SIZE
	.align		4
.L_119:
        /*01e0*/ 	.byte	0x04, 0x11
        /*01e2*/ 	.short	(.L_121 - .L_120)
	.align		4
.L_120:
        /*01e4*/ 	.word	index@(_ZN17fastertransformer42start_id_embedding_position_lookups_kernelIfLb0ELi2EEEvPT_PiPKS1_S5_NS_18pPromptTuningParamIS1_EEPKiiiiil)
        /*01e8*/ 	.word	0x00000000


	//----- nvinfo : EIATTR_REGCOUNT
	.align		4
.L_121:
        /*01ec*/ 	.byte	0x04, 0x2f
        /*01ee*/ 	.short	(.L_123 - .L_122)
	.align		4
.L_122:
        /*01f0*/ 	.word	index@(_ZN17fastertransformer42start_id_embedding_position_lookups_kernelIfLb0ELi1EEEvPT_PiPKS1_S5_NS_18pPromptTuningParamIS1_EEPKiiiiil)
        /*01f4*/ 	.word	0x0000001c


	//----- nvinfo : EIATTR_FRAME_SIZE
	.align		4
.L_123:
        /*01f8*/ 	.byte	0x04, 0x11
        /*01fa*/ 	.short	(.L_125 - .L_124)
	.align		4
.L_124:
        /*01fc*/ 	.word	index@($__internal_17_$__cuda_sm20_div_s64)
        /*0200*/ 	.word	0x00000000


	//----- nvinfo : EIATTR_FRAME_SIZE
	.align		4
.L_125:
        /*0204*/ 	.byte	0x04, 0x11
        /*0206*/ 	.short	(.L_127 - .L_126)
	.align		4
.L_126:
        /*0208*/ 	.word	index@(_ZN17fastertransformer42start_id_embedding_position_lookups_kernelIfLb0ELi1EEEvPT_PiPKS1_S5_NS_18pPromptTuningParamIS1_EEPKiiiiil)
        /*020c*/ 	.word	0x00000000


	//----- nvinfo : EIATTR_REGCOUNT
	.align		4
.L_127:
        /*0210*/ 	.byte	0x04, 0x2f
        /*0212*/ 	.short	(.L_129 - .L_128)
	.align		4
.L_128:
        /*0214*/ 	.word	index@(_ZN17fastertransformer42start_id_embedding_position_lookups_kernelIfLb0ELi0EEEvPT_PiPKS1_S5_NS_18pPromptTuningParamIS1_EEPKiiiiil)
        /*0218*/ 	.word	0x00000016


	//----- nvinfo : EIATTR_FRAME_SIZE
	.align		4
.L_129:
        /*021c*/ 	.byte	0x04, 0x11
        /*021e*/ 	.short	(.L_131 - .L_130)
	.align		4
.L_130:
        /*0220*/ 	.word	index@($__internal_16_$__cuda_sm20_div_s64)
        /*0224*/ 	.word	0x00000000


	//----- nvinfo : EIATTR_FRAME_SIZE
	.align		4
.L_131:
        /*0228*/ 	.byte	0x04, 0x11
        /*022a*/ 	.short	(.L_133 - .L_132)
	.align		4
.L_132:
        /*022c*/ 	.word	index@(_ZN17fastertransformer42start_id_embedding_position_lookups_kernelIfLb0ELi0EEEvPT_PiPKS1_S5_NS_18pPromptTuningParamIS1_EEPKiiiiil)
        /*0230*/ 	.word	0x00000000


	//----- nvinfo : EIATTR_REGCOUNT
	.align		4
.L_133:
        /*0234*/ 	.byte	0x04, 0x2f
        /*0236*/ 	.short	(.L_135 - .L_134)
	.align		4
.L_134:
        /*0238*/ 	.word	index@(_ZN17fastertransformer42start_id_embedding_position_lookups_kernelI6__halfLb1ELi2EEEvPT_PiPKS2_S6_NS_18pPromptTuningParamIS2_EEPKiiiiil)
        /*023c*/ 	.word	0x00000018


	//----- nvinfo : EIATTR_FRAME_SIZE
	.align		4
.L_135:
        /*0240*/ 	.byte	0x04, 0x11
        /*0242*/ 	.short	(.L_137 - .L_136)
	.align		4
.L_136:
        /*0244*/ 	.word	index@($__internal_15_$__cuda_sm20_div_s64)
        /*0248*/ 	.word	0x00000000


	//----- nvinfo : EIATTR_FRAME_SIZE
	.align		4
.L_137:
        /*024c*/ 	.byte	0x04, 0x11
        /*024e*/ 	.short	(.L_139 - .L_138)
	.align		4
.L_138:
        /*0250*/ 	.word	index@(_ZN17fastertransformer42start_id_embedding_position_lookups_kernelI6__halfLb1ELi2EEEvPT_PiPKS2_S6_NS_18pPromptTuningParamIS2_EEPKiiiiil)
        /*0254*/ 	.word	0x00000000


	//----- nvinfo : EIATTR_REGCOUNT
	.align		4
.L_139:
        /*0258*/ 	.byte	0x04, 0x2f
        /*025a*/ 	.short	(.L_141 - .L_140)
	.align		4
.L_140:
        /*025c*/ 	.word	index@(_ZN17fastertransformer42start_id_embedding_position_lookups_kernelI6__halfLb1ELi1EEEvPT_PiPKS2_S6_NS_18pPromptTuningParamIS2_EEPKiiiiil)
        /*0260*/ 	.word	0x0000001a


	//----- nvinfo : EIATTR_FRAME_SIZE
	.align		4
.L_141:
        /*0264*/ 	.byte	0x04, 0x11
        /*0266*/ 	.short	(.L_143 - .L_142)
	.align		4
.L_142:
        /*0268*/ 	.word	index@($__internal_14_$__cuda_sm20_div_s64)
        /*026c*/ 	.word	0x00000000


	//----- nvinfo : EIATTR_FRAME_SIZE
	.align		4
.L_143:
        /*0270*/ 	.byte	0x04, 0x11
        /*0272*/ 	.short	(.L_145 - .L_144)
	.align		4
.L_144:
        /*0274*/ 	.word	index@(_ZN17fastertransformer42start_id_embedding_position_lookups_kernelI6__halfLb1ELi1EEEvPT_PiPKS2_S6_NS_18pPromptTuningParamIS2_EEPKiiiiil)
        /*0278*/ 	.word	0x00000000


	//----- nvinfo : EIATTR_REGCOUNT
	.align		4
.L_145:
        /*027c*/ 	.byte	0x04, 0x2f
        /*027e*/ 	.short	(.L_147 - .L_146)
	.align		4
.L_146:
        /*0280*/ 	.word	index@(_ZN17fastertransformer42start_id_embedding_position_lookups_kernelI6__halfLb1ELi0EEEvPT_PiPKS2_S6_NS_18pPromptTuningParamIS2_EEPKiiiiil)
        /*0284*/ 	.word	0x0000001c


	//----- nvinfo : EIATTR_FRAME_SIZE
	.align		4
.L_147:
        /*0288*/ 	.byte	0x04, 0x11
        /*028a*/ 	.short	(.L_149 - .L_148)
	.align		4
.L_148:
        /*028c*/ 	.word	index@($__internal_13_$__cuda_sm20_div_s64)
        /*0290*/ 	.word	0x00000000


	//----- nvinfo : EIATTR_FRAME_SIZE
	.align		4
.L_149:
        /*0294*/ 	.byte	0x04, 0x11
        /*0296*/ 	.short	(.L_151 - .L_150)
	.align		4
.L_150:
        /*0298*/ 	.word	index@(_ZN17fastertransformer42start_id_embedding_position_lookups_kernelI6__halfLb1ELi0EEEvPT_PiPKS2_S6_NS_18pPromptTuningParamIS2_EEPKiiiiil)
        /*029c*/ 	.word	0x00000000


	//----- nvinfo : EIATTR_REGCOUNT
	.align		4
.L_151:
        /*02a0*/ 	.byte	0x04, 0x2f
        /*02a2*/ 	.short	(.L_153 - .L_152)
	.align		4
.L_152:
        /*02a4*/ 	.word	index@(_ZN17fastertransformer42start_id_embedding_position_lookups_kernelI6__halfLb0ELi2EEEvPT_PiPKS2_S6_NS_18pPromptTuningParamIS2_EEPKiiiiil)
        /*02a8*/ 	.word	0x0000001c


	//----- nvinfo : EIATTR_FRAME_SIZE
	.align		4
.L_153:
        /*02ac*/ 	.byte	0x04, 0x11
        /*02ae*/ 	.short	(.L_155 - .L_154)
	.align		4
.L_154:
        /*02b0*/ 	.word	index@($__internal_12_$__cuda_sm20_div_s64)
        /*02b4*/ 	.word	0x00000000


	//----- nvinfo : EIATTR_FRAME_SIZE
	.align		4
.L_155:
        /*02b8*/ 	.byte	0x04, 0x11
        /*02ba*/ 	.short	(.L_157 - .L_156)
	.align		4
.L_156:
        /*02bc*/ 	.word	index@(_ZN17fastertransformer42start_id_embedding_position_lookups_kernelI6__halfLb0ELi2EEEvPT_PiPKS2_S6_NS_18pPromptTuningParamIS2_EEPKiiiiil)
        /*02c0*/ 	.word	0x00000000


	//----- nvinfo : EIATTR_REGCOUNT
	.align		4
.L_157:
        /*02c4*/ 	.byte	0x04, 0x2f
        /*02c6*/ 	.short	(.L_159 - .L_158)
	.align		4
.L_158:
        /*02c8*/ 	.word	index@(_ZN17fastertransformer42start_id_embedding_position_lookups_kernelI6__halfLb0ELi1EEEvPT_PiPKS2_S6_NS_18pPromptTuningParamIS2_EEPKiiiiil)
        /*02cc*/ 	.word	0x0000001c


	//----- nvinfo : EIATTR_FRAME_SIZE
	.align		4
.L_159:
        /*02d0*/ 	.byte	0x04, 0x11
        /*02d2*/ 	.short	(.L_161 - .L_160)
	.align		4
.L_160:
        /*02d4*/ 	.word	index@($__internal_11_$__cuda_sm20_div_s64)
        /*02d8*/ 	.word	0x00000000


	//----- nvinfo : EIATTR_FRAME_SIZE
	.align		4
.L_161:
        /*02dc*/ 	.byte	0x04, 0x11
        /*02de*/ 	.short	(.L_163 - .L_162)
	.align		4
.L_162:
        /*02e0*/ 	.word	index@(_ZN17fastertransformer42start_id_embedding_position_lookups_kernelI6__halfLb0ELi1EEEvPT_PiPKS2_S6_NS_18pPromptTuningParamIS2_EEPKiiiiil)
        /*02e4*/ 	.word	0x00000000


	//----- nvinfo : EIATTR_REGCOUNT
	.align		4
.L_163:
        /*02e8*/ 	.byte	0x04, 0x2f
        /*02ea*/ 	.short	(.L_165 - .L_164)
	.align		4
.L_164:
        /*02ec*/ 	.word	index@(_ZN17fastertransformer42start_id_embedding_position_lookups_kernelI6__halfLb0ELi0EEEvPT_PiPKS2_S6_NS_18pPromptTuningParamIS2_EEPKiiiiil)
        /*02f0*/ 	.word	0x00000016


	//----- nvinfo : EIATTR_FRAME_SIZE
	.align		4
.L_165:
        /*02f4*/ 	.byte	0x04, 0x11
        /*02f6*/ 	.short	(.L_167 - .L_166)
	.align		4
.L_166:
        /*02f8*/ 	.word	index@($__internal_10_$__cuda_sm20_div_s64)
        /*02fc*/ 	.word	0x00000000


	//----- nvinfo : EIATTR_FRAME_SIZE
	.align		4
.L_167:
        /*0300*/ 	.byte	0x04, 0x11
        /*0302*/ 	.short	(.L_169 - .L_168)
	.align		4
.L_168:
        /*0304*/ 	.word	index@(_ZN17fastertransformer42start_id_embedding_position_lookups_kernelI6__halfLb0ELi0EEEvPT_PiPKS2_S6_NS_18pPromptTuningParamIS2_EEPKiiiiil)
        /*0308*/ 	.word	0x00000000


	//----- nvinfo : EIATTR_REGCOUNT
	.align		4
.L_169:
        /*030c*/ 	.byte	0x04, 0x2f
        /*030e*/ 	.short	(.L_171 - .L_170)
	.align		4
.L_170:
        /*0310*/ 	.word	index@(_ZN17fastertransformer44inputIdsEmbeddingLookupPosEncodingSoftPromptIfEEvNS_49inputIdsEmbeddingLookupPosEncodingSoftPromptParamIT_EE)
        /*0314*/ 	.word	0x00000020


	//----- nvinfo : EIATTR_FRAME_SIZE
	.align		4
.L_171:
        /*0318*/ 	.byte	0x04, 0x11
        /*031a*/ 	.short	(.L_173 - .L_172)
	.align		4
.L_172:
        /*031c*/ 	.word	index@(_ZN17fastertransformer44inputIdsEmbeddingLookupPosEncodingSoftPromptIfEEvNS_49inputIdsEmbeddingLookupPosEncodingSoftPromptParamIT_EE)
        /*0320*/ 	.word	0x00000000


	//----- nvinfo : EIATTR_REGCOUNT
	.align		4
.L_173:
        /*0324*/ 	.byte	0x04, 0x2f
        /*0326*/ 	.short	(.L_175 - .L_174)
	.align		4
.L_174:
        /*0328*/ 	.word	index@(_ZN17fastertransformer44inputIdsEmbeddingLookupPosEncodingSoftPromptI6__halfEEvNS_49inputIdsEmbeddingLookupPosEncodingSoftPromptParamIT_EE)
        /*032c*/ 	.word	0x00000020


	//----- nvinfo : EIATTR_FRAME_SIZE
	.align		4
.L_175:
        /*0330*/ 	.byte	0x04, 0x11
        /*0332*/ 	.short	(.L_177 - .L_176)
	.align		4
.L_176:
        /*0334*/ 	.word	index@(_ZN17fastertransformer44inputIdsEmbeddingLookupPosEncodingSoftPromptI6__halfEEvNS_49inputIdsEmbeddingLookupPosEncodingSoftPromptParamIT_EE)
        /*0338*/ 	.word	0x00000000


	//----- nvinfo : EIATTR_REGCOUNT
	.align		4
.L_177:
        /*033c*/ 	.byte	0x04, 0x2f
        /*033e*/ 	.short	(.L_179 - .L_178)
	.align		4
.L_178:
        /*0340*/ 	.word	index@(_ZN17fastertransformer15transposeAxis01IfEEvPT_S2_iii)
        /*0344*/ 	.word	0x00000010


	//----- nvinfo : EIATTR_FRAME_SIZE
	.align		4
.L_179:
        /*0348*/ 	.byte	0x04, 0x11
        /*034a*/ 	.short	(.L_181 - .L_180)
	.align		4
.L_180:
        /*034c*/ 	.word	index@(_ZN17fastertransformer15transposeAxis01IfEEvPT_S2_iii)
        /*0350*/ 	.word	0x00000000


	//----- nvinfo : EIATTR_REGCOUNT
	.align		4
.L_181:
        /*0354*/ 	.byte	0x04, 0x2f
        /*0356*/ 	.short	(.L_183 - .L_182)
	.align		4
.L_182:
        /*0358*/ 	.word	index@(_ZN17fastertransformer15transposeAxis01I6__halfEEvPT_S3_iii)
        /*035c*/ 	.word	0x00000010


	//----- nvinfo : EIATTR_FRAME_SIZE
	.align		4
.L_183:
        /*0360*/ 	.byte	0x04, 0x11
        /*0362*/ 	.short	(.L_185 - .L_184)
	.align		4
.L_184:
        /*0364*/ 	.word	index@(_ZN17fastertransformer15transposeAxis01I6__halfEEvPT_S3_iii)
        /*0368*/ 	.word	0x00000000


	//----- nvinfo : EIATTR_REGCOUNT
	.align		4
.L_185:
        /*036c*/ 	.byte	0x04, 0x2f
        /*036e*/ 	.short	(.L_187 - .L_186)
	.align		4
.L_186:
        /*0370*/ 	.word	index@(_ZN17fastertransformer15transposeAxis01IiEEvPT_S2_iii)
        /*0374*/ 	.word	0x00000010


	//----- nvinfo : EIATTR_FRAME_SIZE
	.align		4
.L_187:
        /*0378*/ 	.byte	0x04, 0x11
        /*037a*/ 	.short	(.L_189 - .L_188)
	.align		4
.L_188:
        /*037c*/ 	.word	index@(_ZN17fastertransformer15transposeAxis01IiEEvPT_S2_iii)
        /*0380*/ 	.word	0x00000000


	//----- nvinfo : EIATTR_REGCOUNT
	.align		4
.L_189:
        /*0384*/ 	.byte	0x04, 0x2f
        /*0386*/ 	.short	(.L_191 - .L_190)
	.align		4
.L_190:
        /*0388*/ 	.word	index@(_ZN17fastertransformer15transposeAxis01IiEEvPT_S2_PKiii)
        /*038c*/ 	.word	0x0000000f


	//----- nvinfo : EIATTR_FRAME_SIZE
	.align		4
.L_191:
        /*0390*/ 	.byte	0x04, 0x11
        /*0392*/ 	.short	(.L_193 - .L_192)
	.align		4
.L_192:
        /*0394*/ 	.word	index@(_ZN17fastertransformer15transposeAxis01IiEEvPT_S2_PKiii)
        /*0398*/ 	.word	0x00000000


	//----- nvinfo : EIATTR_REGCOUNT
	.align		4
.L_193:
        /*039c*/ 	.byte	0x04, 0x2f
        /*039e*/ 	.short	(.L_195 - .L_194)
	.align		4
.L_194:
        /*03a0*/ 	.word	index@(_ZN17fastertransformer31buildDecoderAttentionMaskKernelIfLb0EEEvPT_PKiS4_ii)
        /*03a4*/ 	.word	0x00000012


	//----- nvinfo : EIATTR_FRAME_SIZE
	.align		4
.L_195:
        /*03a8*/ 	.byte	0x04, 0x11
        /*03aa*/ 	.short	(.L_197 - .L_196)
	.align		4
.L_196:
        /*03ac*/ 	.word	index@(_ZN17fastertransformer31buildDecoderAttentionMaskKernelIfLb0EEEvPT_PKiS4_ii)
        /*03b0*/ 	.word	0x00000000


	//----- nvinfo : EIATTR_REGCOUNT
	.align		4
.L_197:
        /*03b4*/ 	.byte	0x04, 0x2f
        /*03b6*/ 	.short	(.L_199 - .L_198)
	.align		4
.L_198:
        /*03b8*/ 	.word	index@(_ZN17fastertransformer31buildDecoderAttentionMaskKernelIfLb1EEEvPT_PKiS4_ii)
        /*03bc*/ 	.word	0x00000012


	//----- nvinfo : EIATTR_FRAME_SIZE
	.align		4
.L_199:
        /*03c0*/ 	.byte	0x04, 0x11
        /*03c2*/ 	.short	(.L_201 - .L_200)
	.align		4
.L_200:
        /*03c4*/ 	.word	index@(_ZN17fastertransformer31buildDecoderAttentionMaskKernelIfLb1EEEvPT_PKiS4_ii)
        /*03c8*/ 	.word	0x00000000


	//----- nvinfo : EIATTR_REGCOUNT
	.align		4
.L_201:
        /*03cc*/ 	.byte	0x04, 0x2f
        /*03ce*/ 	.short	(.L_203 - .L_202)
	.align		4
.L_202:
        /*03d0*/ 	.word	index@(_ZN17fastertransformer31buildDecoderAttentionMaskKernelI6__halfLb0EEEvPT_PKiS5_ii)
        /*03d4*/ 	.word	0x00000010


	//----- nvinfo : EIATTR_FRAME_SIZE
	.align		4
.L_203:
        /*03d8*/ 	.byte	0x04, 0x11
        /*03da*/ 	.short	(.L_205 - .L_204)
	.align		4
.L_204:
        /*03dc*/ 	.word	index@(_ZN17fastertransformer31buildDecoderAttentionMaskKernelI6__halfLb0EEEvPT_PKiS5_ii)
        /*03e0*/ 	.word	0x00000000


	//----- nvinfo : EIATTR_REGCOUNT
	.align		4
.L_205:
        /*03e4*/ 	.byte	0x04, 0x2f
        /*03e6*/ 	.short	(.L_207 - .L_206)
	.align		4
.L_206:
        /*03e8*/ 	.word	index@(_ZN17fastertransformer31buildDecoderAttentionMaskKernelI6__halfLb1EEEvPT_PKiS5_ii)
        /*03ec*/ 	.word	0x00000012


	//----- nvinfo : EIATTR_FRAME_SIZE
	.align		4
.L_207:
        /*03f0*/ 	.byte	0x04, 0x11
        /*03f2*/ 	.short	(.L_209 - .L_208)
	.align		4
.L_208:
        /*03f4*/ 	.word	index@(_ZN17fastertransformer31buildDecoderAttentionMaskKernelI6__halfLb1EEEvPT_PKiS5_ii)
        /*03f8*/ 	.word	0x00000000


	//----- nvinfo : EIATTR_REGCOUNT
	.align		4
.L_209:
        /*03fc*/ 	.byte	0x04, 0x2f
        /*03fe*/ 	.short	(.L_211 - .L_210)
	.align		4
.L_210:
        /*0400*/ 	.word	index@(_ZN17fastertransformer28lookupHiddenStateOfLastTokenIfEEvPT_PKS1_PKiiii)
        /*0404*/ 	.word	0x00000018


	//----- nvinfo : EIATTR_FRAME_SIZE
	.align		4
.L_211:
        /*0408*/ 	.byte	0x04, 0x11
        /*040a*/ 	.short	(.L_213 - .L_212)
	.align		4
.L_212:
        /*040c*/ 	.word	index@(_ZN17fastertransformer28lookupHiddenStateOfLastTokenIfEEvPT_PKS1_PKiiii)
        /*0410*/ 	.word	0x00000000


	//----- nvinfo : EIATTR_REGCOUNT
	.align		4
.L_213:
        /*0414*/ 	.byte	0x04, 0x2f
        /*0416*/ 	.short	(.L_215 - .L_214)
	.align		4
.L_214:
        /*0418*/ 	.word	index@(_ZN17fastertransformer28lookupHiddenStateOfLastTokenI6__halfEEvPT_PKS2_PKiiii)
        /*041c*/ 	.word	0x00000018


	//----- nvinfo : EIATTR_FRAME_SIZE
	.align		4
.L_215:
        /*0420*/ 	.byte	0x04, 0x11
        /*0422*/ 	.short	(.L_217 - .L_216)
	.align		4
.L_216:
        /*0424*/ 	.word	index@(_ZN17fastertransformer28lookupHiddenStateOfLastTokenI6__halfEEvPT_PKS2_PKiiii)
        /*0428*/ 	.word	0x00000000


	//----- nvinfo : EIATTR_REGCOUNT
	.align		4
.L_217:
        /*042c*/ 	.byte	0x04, 0x2f
        /*042e*/ 	.short	(.L_219 - .L_218)
	.align		4
.L_218:
        /*0430*/ 	.word	index@(_ZN17fastertransformer14compact_inputsI6__halfEEvPT_S3_PiPKS2_S6_PKiS8_mmm)
        /*0434*/ 	.word	0x00000017


	//----- nvinfo : EIATTR_FRAME_SIZE
	.align		4
.L_219:
        /*0438*/ 	.byte	0x04, 0x11
        /*043a*/ 	.short	(.L_221 - .L_220)
	.align		4
.L_220:
        /*043c*/ 	.word	index@($__internal_9_$__cuda_sm20_rem_u64)
        /*0440*/ 	.word	0x00000000


	//----- nvinfo : EIATTR_FRAME_SIZE
	.align		4
.L_221:
        /*0444*/ 	.byte	0x04, 0x11
        /*0446*/ 	.short	(.L_223 - .L_222)
	.align		4
.L_222:
        /*0448*/ 	.word	index@($__internal_8_$__cuda_sm20_div_u64)
        /*044c*/ 	.word	0x00000000


	//----- nvinfo : EIATTR_FRAME_SIZE
	.align		4
.L_223:
        /*0450*/ 	.byte	0x04, 0x11
        /*0452*/ 	.short	(.L_225 - .L_224)
	.align		4
.L_224:
        /*0454*/ 	.word	index@(_ZN17fastertransformer14compact_inputsI6__halfEEvPT_S3_PiPKS2_S6_PKiS8_mmm)
        /*0458*/ 	.word	0x00000000


	//----- nvinfo : EIATTR_REGCOUNT
	.align		4
.L_225:
        /*045c*/ 	.byte	0x04, 0x2f
        /*045e*/ 	.short	(.L_227 - .L_226)
	.align		4
.L_226:
        /*0460*/ 	.word	index@(_ZN17fastertransformer14compact_inputsIfEEvPT_S2_PiPKS1_S5_PKiS7_mmm)
        /*0464*/ 	.word	0x00000017


	//----- nvinfo : EIATTR_FRAME_SIZE
	.align		4
.L_227:
        /*0468*/ 	.byte	0x04, 0x11
        /*046a*/ 	.short	(.L_229 - .L_228)
	.align		4
.L_228:
        /*046c*/ 	.word	index@($__internal_7_$__cuda_sm20_rem_u64)
        /*0470*/ 	.word	0x00000000


	//----- nvinfo : EIATTR_FRAME_SIZE
	.align		4
.L_229:
        /*0474*/ 	.byte	0x04, 0x11
        /*0476*/ 	.short	(.L_231 - .L_230)
	.align		4
.L_230:
        /*0478*/ 	.word	index@($__internal_6_$__cuda_sm20_div_u64)
        /*047c*/ 	.word	0x00000000


	//----- nvinfo : EIATTR_FRAME_SIZE
	.align		4
.L_231:
        /*0480*/ 	.byte	0x04, 0x11
        /*0482*/ 	.short	(.L_233 - .L_232)
	.align		4
.L_232:
        /*0484*/ 	.word	index@(_ZN17fastertransformer14compact_inputsIfEEvPT_S2_PiPKS1_S5_PKiS7_mmm)
        /*0488*/ 	.word	0x00000000


	//----- nvinfo : EIATTR_REGCOUNT
	.align		4
.L_233:
        /*048c*/ 	.byte	0x04, 0x2f
        /*048e*/ 	.short	(.L_235 - .L_234)
	.align		4
.L_234:
        /*0490*/ 	.word	index@(_ZN17fastertransformer17uncompact_outputsI6__halfEEvPT_PKS2_PKimm)
        /*0494*/ 	.word	0x00000012


	//----- nvinfo : EIATTR_FRAME_SIZE
	.align		4
.L_235:
        /*0498*/ 	.byte	0x04, 0x11
        /*049a*/ 	.short	(.L_237 - .L_236)
	.align		4
.L_236:
        /*049c*/ 	.word	index@($__internal_5_$__cuda_sm20_div_u64)
        /*04a0*/ 	.word	0x00000000


	//----- nvinfo : EIATTR_FRAME_SIZE
	.align		4
.L_237:
        /*04a4*/ 	.byte	0x04, 0x11
        /*04a6*/ 	.short	(.L_239 - .L_238)
	.align		4
.L_238:
        /*04a8*/ 	.word	index@(_ZN17fastertransformer17uncompact_outputsI6__halfEEvPT_PKS2_PKimm)
        /*04ac*/ 	.word	0x00000000


	//----- nvinfo : EIATTR_REGCOUNT
	.align		4
.L_239:
        /*04b0*/ 	.byte	0x04, 0x2f
        /*04b2*/ 	.short	(.L_241 - .L_240)
	.align		4
.L_240:
        /*04b4*/ 	.word	index@(_ZN17fastertransformer17uncompact_outputsIfEEvPT_PKS1_PKimm)
        /*04b8*/ 	.word	0x00000012


	//----- nvinfo : EIATTR_FRAME_SIZE
	.align		4
.L_241:
        /*04bc*/ 	.byte	0x04, 0x11
        /*04be*/ 	.short	(.L_243 - .L_242)
	.align		4
.L_242:
        /*04c0*/ 	.word	index@($__internal_4_$__cuda_sm20_div_u64)
        /*04c4*/ 	.word	0x00000000


	//----- nvinfo : EIATTR_FRAME_SIZE
	.align		4
.L_243:
        /*04c8*/ 	.byte	0x04, 0x11
        /*04ca*/ 	.short	(.L_245 - .L_244)
	.align		4
.L_244:
        /*04cc*/ 	.word	index@(_ZN17fastertransformer17uncompact_outputsIfEEvPT_PKS1_PKimm)
        /*04d0*/ 	.word	0x00000000


	//----- nvinfo : EIATTR_REGCOUNT
	.align		4
.L_245:
        /*04d4*/ 	.byte	0x04, 0x2f
        /*04d6*/ 	.short	(.L_247 - .L_246)
	.align		4
.L_246:
        /*04d8*/ 	.word	index@(_ZN17fastertransformer16uncompact_cachesI6__halfEEvPT_S3_PKS2_S5_PKimmmmmmm)
        /*04dc*/ 	.word	0x00000020


	//----- nvinfo : EIATTR_FRAME_SIZE
	.align		4
.L_247:
        /*04e0*/ 	.byte	0x04, 0x11
        /*04e2*/ 	.short	(.L_249 - .L_248)
	.align		4
.L_248:
        /*04e4*/ 	.word	index@($__internal_3_$__cuda_sm20_rem_u64)
        /*04e8*/ 	.word	0x00000000


	//----- nvinfo : EIATTR_FRAME_SIZE
	.align		4
.L_249:
        /*04ec*/ 	.byte	0x04, 0x11
        /*04ee*/ 	.short	(.L_251 - .L_250)
	.align		4
.L_250:
        /*04f0*/ 	.word	index@($__internal_2_$__cuda_sm20_div_u64)
        /*04f4*/ 	.word	0x00000000


	//----- nvinfo : EIATTR_FRAME_SIZE
	.align		4
.L_251:
        /*04f8*/ 	.byte	0x04, 0x11
        /*04fa*/ 	.short	(.L_253 - .L_252)
	.align		4
.L_252:
        /*04fc*/ 	.word	index@(_ZN17fastertransformer16uncompact_cachesI6__halfEEvPT_S3_PKS2_S5_PKimmmmmmm)
        /*0500*/ 	.word	0x00000000


	//----- nvinfo : EIATTR_REGCOUNT
	.align		4
.L_253:
        /*0504*/ 	.byte	0x04, 0x2f
        /*0506*/ 	.short	(.L_255 - .L_254)
	.align		4
.L_254:
        /*0508*/ 	.word	index@(_ZN17fastertransformer16uncompact_cachesIfEEvPT_S2_PKS1_S4_PKimmmmmmm)
        /*050c*/ 	.word	0x00000020


	//----- nvinfo : EIATTR_FRAME_SIZE
	.align		4
.L_255:
        /*0510*/ 	.byte	0x04, 0x11
        /*0512*/ 	.short	(.L_257 - .L_256)
	.align		4
.L_256:
        /*0514*/ 	.word	index@($__internal_1_$__cuda_sm20_rem_u64)
        /*0518*/ 	.word	0x00000000


	//----- nvinfo : EIATTR_FRAME_SIZE
	.align		4
.L_257:
        /*051c*/ 	.byte	0x04, 0x11
        /*051e*/ 	.short	(.L_259 - .L_258)
	.align		4
.L_258:
        /*0520*/ 	.word	index@($__internal_0_$__cuda_sm20_div_u64)
        /*0524*/ 	.word	0x00000000


	//----- nvinfo : EIATTR_FRAME_SIZE
	.align		4
.L_259:
        /*0528*/ 	.byte	0x04, 0x11
        /*052a*/ 	.short	(.L_261 - .L_260)
	.align		4
.L_260:
        /*052c*/ 	.word	index@(_ZN17fastertransformer16uncompact_cachesIfEEvPT_S2_PKS1_S4_PKimmmmmmm)
        /*0530*/ 	.word	0x00000000


	//----- nvinfo : EIATTR_REGCOUNT
	.align		4
.L_261:
        /*0534*/ 	.byte	0x04, 0x2f
        /*0536*/ 	.short	(.L_263 - .L_262)
	.align		4
.L_262:
        /*0538*/ 	.word	index@(_ZN17fastertransformer20sum_length_dimensionI6__halfEEvPfPKT_mmm)
        /*053c*/ 	.word	0x00000020


	//----- nvinfo : EIATTR_FRAME_SIZE
	.align		4
.L_263:
        /*0540*/ 	.byte	0x04, 0x11
        /*0542*/ 	.short	(.L_265 - .L_264)
	.align		4
.L_264:
        /*0544*/ 	.word	index@(_ZN17fastertransformer20sum_length_dimensionI6__halfEEvPfPKT_mmm)
        /*0548*/ 	.word	0x00000000


	//----- nvinfo : EIATTR_REGCOUNT
	.align		4
.L_265:
        /*054c*/ 	.byte	0x04, 0x2f
        /*054e*/ 	.short	(.L_267 - .L_266)
	.align		4
.L_266:
        /*0550*/ 	.word	index@(_ZN17fastertransformer20sum_length_dimensionIfEEvPfPKT_mmm)
        /*0554*/ 	.word	0x00000020


	//----- nvinfo : EIATTR_FRAME_SIZE
	.align		4
.L_267:
        /*0558*/ 	.byte	0x04, 0x11
        /*055a*/ 	.short	(.L_269 - .L_268)
	.align		4
.L_268:
        /*055c*/ 	.word	index@(_ZN17fastertransformer20sum_length_dimensionIfEEvPfPKT_mmm)
        /*0560*/ 	.word	0x00000000


	//----- nvinfo : EIATTR_MIN_STACK_SIZE
	.align		4
.L_269:
        /*0564*/ 	.byte	0x04, 0x12
        /*0566*/ 	.short	(.L_271 - .L_270)
	.align		4
.L_270:
        /*0568*/ 	.word	index@(_ZN17fastertransformer20sum_length_dimensionIfEEvPfPKT_mmm)
        /*056c*/ 	.word	0x00000000


	//----- nvinfo : EIATTR_MIN_STACK_SIZE
	.align		4
.L_271:
        /*0570*/ 	.byte	0x04, 0x12
        /*0572*/ 	.short	(.L_273 - .L_272)
	.align		4
.L_272:
        /*0574*/ 	.word	index@(_ZN17fastertransformer20sum_length_dimensionI6__halfEEvPfPKT_mmm)
        /*0578*/ 	.word	0x00000000


	//----- nvinfo : EIATTR_MIN_STACK_SIZE
	.align		4
.L_273:
        /*057c*/ 	.byte	0x04, 0x12
        /*057e*/ 	.short	(.L_275 - .L_274)
	.align		4
.L_274:
        /*0580*/ 	.word	index@(_ZN17fastertransformer16uncompact_cachesIfEEvPT_S2_PKS1_S4_PKimmmmmmm)
        /*0584*/ 	.word	0x00000000


	//----- nvinfo : EIATTR_MIN_STACK_SIZE
	.align		4
.L_275:
        /*0588*/ 	.byte	0x04, 0x12
        /*058a*/ 	.short	(.L_277 - .L_276)
	.align		4
.L_276:
        /*058c*/ 	.word	index@(_ZN17fastertransformer16uncompact_cachesI6__halfEEvPT_S3_PKS2_S5_PKimmmmmmm)
        /*0590*/ 	.word	0x00000000


	//----- nvinfo : EIATTR_MIN_STACK_SIZE
	.align		4
.L_277:
        /*0594*/ 	.byte	0x04, 0x12
        /*0596*/ 	.short	(.L_279 - .L_278)
	.align		4
.L_278:
        /*0598*/ 	.word	index@(_ZN17fastertransformer17uncompact_outputsIfEEvPT_PKS1_PKimm)
        /*059c*/ 	.word	0x00000000


	//----- nvinfo : EIATTR_MIN_STACK_SIZE
	.align		4
.L_279:
        /*05a0*/ 	.byte	0x04, 0x12
        /*05a2*/ 	.short	(.L_281 - .L_280)
	.align		4
.L_280:
        /*05a4*/ 	.word	index@(_ZN17fastertransformer17uncompact_outputsI6__halfEEvPT_PKS2_PKimm)
        /*05a8*/ 	.word	0x00000000


	//----- nvinfo : EIATTR_MIN_STACK_SIZE
	.align		4
.L_281:
        /*05ac*/ 	.byte	0x04, 0x12
        /*05ae*/ 	.short	(.L_283 - .L_282)
	.align		4
.L_282:
        /*05b0*/ 	.word	index@(_ZN17fastertransformer14compact_inputsIfEEvPT_S2_PiPKS1_S5_PKiS7_mmm)
        /*05b4*/ 	.word	0x00000000


	//----- nvinfo : EIATTR_MIN_STACK_SIZE
	.align		4
.L_283:
        /*05b8*/ 	.byte	0x04, 0x12
        /*05ba*/ 	.short	(.L_285 - .L_284)
	.align		4
.L_284:
        /*05bc*/ 	.word	index@(_ZN17fastertransformer14compact_inputsI6__halfEEvPT_S3_PiPKS2_S6_PKiS8_mmm)
        /*05c0*/ 	.word	0x00000000


	//----- nvinfo : EIATTR_MIN_STACK_SIZE
	.align		4
.L_285:
        /*05c4*/ 	.byte	0x04, 0x12
        /*05c6*/ 	.short	(.L_287 - .L_286)
	.align		4
.L_286:
        /*05c8*/ 	.word	index@(_ZN17fastertransformer28lookupHiddenStateOfLastTokenI6__halfEEvPT_PKS2_PKiiii)
        /*05cc*/ 	.word	0x00000000


	//----- nvinfo : EIATTR_MIN_STACK_SIZE
	.align		4
.L_287:
        /*05d0*/ 	.byte	0x04, 0x12
        /*05d2*/ 	.short	(.L_289 - .L_288)
	.align		4
.L_288:
        /*05d4*/ 	.word	index@(_ZN17fastertransformer28lookupHiddenStateOfLastTokenIfEEvPT_PKS1_PKiiii)
        /*05d8*/ 	.word	0x00000000


	//----- nvinfo : EIATTR_MIN_STACK_SIZE
	.align		4
.L_289:
        /*05dc*/ 	.byte	0x04, 0x12
        /*05de*/ 	.short	(.L_291 - .L_290)
	.align		4
.L_290:
        /*05e0*/ 	.word	index@(_ZN17fastertransformer31buildDecoderAttentionMaskKernelI6__halfLb1EEEvPT_PKiS5_ii)
        /*05e4*/ 	.word	0x00000000


	//----- nvinfo : EIATTR_MIN_STACK_SIZE
	.align		4
.L_291:
        /*05e8*/ 	.byte	0x04, 0x12
        /*05ea*/ 	.short	(.L_293 - .L_292)
	.align		4
.L_292:
        /*05ec*/ 	.word	index@(_ZN17fastertransformer31buildDecoderAttentionMaskKernelI6__halfLb0EEEvPT_PKiS5_ii)
        /*05f0*/ 	.word	0x00000000


	//----- nvinfo : EIATTR_MIN_STACK_SIZE
	.align		4
.L_293:
        /*05f4*/ 	.byte	0x04, 0x12
        /*05f6*/ 	.short	(.L_295 - .L_294)
	.align		4
.L_294:
        /*05f8*/ 	.word	index@(_ZN17fastertransformer31buildDecoderAttentionMaskKernelIfLb1EEEvPT_PKiS4_ii)
        /*05fc*/ 	.word	0x00000000


	//----- nvinfo : EIATTR_MIN_STACK_SIZE
	.align		4
.L_295:
        /*0600*/ 	.byte	0x04, 0x12
        /*0602*/ 	.short	(.L_297 - .L_296)
	.align		4
.L_296:
        /*0604*/ 	.word	index@(_ZN17fastertransformer31buildDecoderAttentionMaskKernelIfLb0EEEvPT_PKiS4_ii)
        /*0608*/ 	.word	0x00000000


	//----- nvinfo : EIATTR_MIN_STACK_SIZE
	.align		4
.L_297:
        /*060c*/ 	.byte	0x04, 0x12
        /*060e*/ 	.short	(.L_299 - .L_298)
	.align		4
.L_298:
        /*0610*/ 	.word	index@(_ZN17fastertransformer15transposeAxis01IiEEvPT_S2_PKiii)
        /*0614*/ 	.word	0x00000000


	//----- nvinfo : EIATTR_MIN_STACK_SIZE
	.align		4
.L_299:
        /*0618*/ 	.byte	0x04, 0x12
        /*061a*/ 	.short	(.L_301 - .L_300)
	.align		4
.L_300:
        /*061c*/ 	.word	index@(_ZN17fastertransformer15transposeAxis01IiEEvPT_S2_iii)
        /*0620*/ 	.word	0x00000000


	//----- nvinfo : EIATTR_MIN_STACK_SIZE
	.align		4
.L_301:
        /*0624*/ 	.byte	0x04, 0x12
        /*0626*/ 	.short	(.L_303 - .L_302)
	.align		4
.L_302:
        /*0628*/ 	.word	index@(_ZN17fastertransformer15transposeAxis01I6__halfEEvPT_S3_iii)
        /*062c*/ 	.word	0x00000000


	//----- nvinfo : EIATTR_MIN_STACK_SIZE
	.align		4
.L_303:
        /*0630*/ 	.byte	0x04, 0x12
        /*0632*/ 	.short	(.L_305 - .L_304)
	.align		4
.L_304:
        /*0634*/ 	.word	index@(_ZN17fastertransformer15transposeAxis01IfEEvPT_S2_iii)
        /*0638*/ 	.word	0x00000000


	//----- nvinfo : EIATTR_MIN_STACK_SIZE
	.align		4
.L_305:
        /*063c*/ 	.byte	0x04, 0x12
        /*063e*/ 	.short	(.L_307 - .L_306)
	.align		4
.L_306:
        /*0640*/ 	.word	index@(_ZN17fastertransformer44inputIdsEmbeddingLookupPosEncodingSoftPromptI6__halfEEvNS_49inputIdsEmbeddingLookupPosEncodingSoftPromptParamIT_EE)
        /*0644*/ 	.word	0x00000000


	//----- nvinfo : EIATTR_MIN_STACK_SIZE
	.align		4
.L_307:
        /*0648*/ 	.byte	0x04, 0x12
        /*064a*/ 	.short	(.L_309 - .L_308)
	.align		4
.L_308:
        /*064c*/ 	.word	index@(_ZN17fastertransformer44inputIdsEmbeddingLookupPosEncodingSoftPromptIfEEvNS_49inputIdsEmbeddingLookupPosEncodingSoftPromptParamIT_EE)
        /*0650*/ 	.word	0x00000000


	//----- nvinfo : EIATTR_MIN_STACK_SIZE
	.align		4
.L_309:
        /*0654*/ 	.byte	0x04, 0x12
        /*0656*/ 	.short	(.L_311 - .L_310)
	.align		4
.L_310:
        /*0658*/ 	.word	index@(_ZN17fastertransformer42start_id_embedding_position_lookups_kernelI6__halfLb0ELi0EEEvPT_PiPKS2_S6_NS_18pPromptTuningParamIS2_EEPKiiiiil)
        /*065c*/ 	.word	0x00000000


	//----- nvinfo : EIATTR_MIN_STACK_SIZE
	.align		4
.L_311:
        /*0660*/ 	.byte	0x04, 0x12
        /*0662*/ 	.short	(.L_313 - .L_312)
	.align		4
.L_312:
        /*0664*/ 	.word	index@(_ZN17fastertransformer42start_id_embedding_position_lookups_kernelI6__halfLb0ELi1EEEvPT_PiPKS2_S6_NS_18pPromptTuningParamIS2_EEPKiiiiil)
        /*0668*/ 	.word	0x00000000


	//----- nvinfo : EIATTR_MIN_STACK_SIZE
	.align		4
.L_313:
        /*066c*/ 	.byte	0x04, 0x12
        /*066e*/ 	.short	(.L_315 - .L_314)
	.align		4
.L_314:
        /*0670*/ 	.word	index@(_ZN17fastertransformer42start_id_embedding_position_lookups_kernelI6__halfLb0ELi2EEEvPT_PiPKS2_S6_NS_18pPromptTuningParamIS2_EEPKiiiiil)
        /*0674*/ 	.word	0x00000000


	//----- nvinfo : EIATTR_MIN_STACK_SIZE
	.align		4
.L_315:
        /*0678*/ 	.byte	0x04, 0x12
        /*067a*/ 	.short	(.L_317 - .L_316)
	.align		4
.L_316:
        /*067c*/ 	.word	index@(_ZN17fastertransformer42start_id_embedding_position_lookups_kernelI6__halfLb1ELi0EEEvPT_PiPKS2_S6_NS_18pPromptTuningParamIS2_EEPKiiiiil)
        /*0680*/ 	.word	0x00000000


	//----- nvinfo : EIATTR_MIN_STACK_SIZE
	.align		4
.L_317:
        /*0684*/ 	.byte	0x04, 0x12
        /*0686*/ 	.short	(.L_319 - .L_318)
	.align		4
.L_318:
        /*0688*/ 	.word	index@(_ZN17fastertransformer42start_id_embedding_position_lookups_kernelI6__halfLb1ELi1EEEvPT_PiPKS2_S6_NS_18pPromptTuningParamIS2_EEPKiiiiil)
        /*068c*/ 	.word	0x00000000


	//----- nvinfo : EIATTR_MIN_STACK_SIZE
	.align		4
.L_319:
        /*0690*/ 	.byte	0x04, 0x12
        /*0692*/ 	.short	(.L_321 - .L_320)
	.align		4
.L_320:
        /*0694*/ 	.word	index@(_ZN17fastertransformer42start_id_embedding_position_lookups_kernelI6__halfLb1ELi2EEEvPT_PiPKS2_S6_NS_18pPromptTuningParamIS2_EEPKiiiiil)
        /*0698*/ 	.word	0x00000000


	//----- nvinfo : EIATTR_MIN_STACK_SIZE
	.align		4
.L_321:
        /*069c*/ 	.byte	0x04, 0x12
        /*069e*/ 	.short	(.L_323 - .L_322)
	.align		4
.L_322:
        /*06a0*/ 	.word	index@(_ZN17fastertransformer42start_id_embedding_position_lookups_kernelIfLb0ELi0EEEvPT_PiPKS1_S5_NS_18pPromptTuningParamIS1_EEPKiiiiil)
        /*06a4*/ 	.word	0x00000000


	//----- nvinfo : EIATTR_MIN_STACK_SIZE
	.align		4
.L_323:
        /*06a8*/ 	.byte	0x04, 0x12
        /*06aa*/ 	.short	(.L_325 - .L_324)
	.align		4
.L_324:
        /*06ac*/ 	.word	index@(_ZN17fastertransformer42start_id_embedding_position_lookups_kernelIfLb0ELi1EEEvPT_PiPKS1_S5_NS_18pPromptTuningParamIS1_EEPKiiiiil)
        /*06b0*/ 	.word	0x00000000


	//----- nvinfo : EIATTR_MIN_STACK_SIZE
	.align		4
.L_325:
        /*06b4*/ 	.byte	0x04, 0x12
        /*06b6*/ 	.short	(.L_327 - .L_326)
	.align		4
.L_326:
        /*06b8*/ 	.word	index@(_ZN17fastertransformer42start_id_embedding_position_lookups_kernelIfLb0ELi2EEEvPT_PiPKS1_S5_NS_18pPromptTuningParamIS1_EEPKiiiiil)
        /*06bc*/ 	.word	0x00000000


	//----- nvinfo : EIATTR_MIN_STACK_SIZE
	.align		4
.L_327:
        /*06c0*/ 	.byte	0x04, 0x12
        /*06c2*/ 	.short	(.L_329 - .L_328)
	.align		4
.L_328:
        /*06c4*/ 	.word	index@(_ZN17fastertransformer42start_id_embedding_position_lookups_kernelIfLb1ELi0EEEvPT_PiPKS1_S5_NS_18pPromptTuningParamIS1_EEPKiiiiil)
        /*06c8*/ 	.word	0x00000000


	//----- nvinfo : EIATTR_MIN_STACK_SIZE
	.align		4
.L_329:
        /*06cc*/ 	.byte	0x04, 0x12
        /*06ce*/ 	.short	(.L_331 - .L_330)
	.align		4
.L_330:
        /*06d0*/ 	.word	index@(_ZN17fastertransformer42start_id_embedding_position_lookups_kernelIfLb1ELi1EEEvPT_PiPKS1_S5_NS_18pPromptTuningParamIS1_EEPKiiiiil)
        /*06d4*/ 	.word	0x00000000


	//----- nvinfo : EIATTR_MIN_STACK_SIZE
	.align		4
.L_331:
        /*06d8*/ 	.byte	0x04, 0x12
        /*06da*/ 	.short	(.L_333 - .L_332)
	.align		4
.L_332:
        /*06dc*/ 	.word	index@(_ZN17fastertransformer42start_id_embedding_position_lookups_kernelIfLb1ELi2EEEvPT_PiPKS1_S5_NS_18pPromptTuningParamIS1_EEPKiiiiil)
        /*06e0*/ 	.word	0x00000000


	//----- nvinfo : EIATTR_MIN_STACK_SIZE
	.align		4
.L_333:
        /*06e4*/ 	.byte	0x04, 0x12
        /*06e6*/ 	.short	(.L_335 - .L_334)
	.align		4
.L_334:
        /*06e8*/ 	.word	index@(_ZN17fastertransformer19mask_padding_tokensILb0EEEvPbPKiS3_mmmm)
        /*06ec*/ 	.word	0x00000000


	//----- nvinfo : EIATTR_MIN_STACK_SIZE
	.align		4
.L_335:
        /*06f0*/ 	.byte	0x04, 0x12
        /*06f2*/ 	.short	(.L_337 - .L_336)
	.align		4
.L_336:
        /*06f4*/ 	.word	index@(_ZN17fastertransformer19mask_padding_tokensILb1EEEvPbPKiS3_mmmm)
        /*06f8*/ 	.word	0x00000000


	//----- nvinfo : EIATTR_MIN_STACK_SIZE
	.align		4
.L_337:
        /*06fc*/ 	.byte	0x04, 0x12
        /*06fe*/ 	.short	(.L_339 - .L_338)
	.align		4
.L_338:
        /*0700*/ 	.word	index@(_ZN17fastertransformer20update_padding_countILb0EEEvPiPKiS3_mmmm)
        /*0704*/ 	.word	0x00000000


	//----- nvinfo : EIATTR_MIN_STACK_SIZE
	.align		4
.L_339:
        /*0708*/ 	.byte	0x04, 0x12
        /*070a*/ 	.short	(.L_341 - .L_340)
	.align		4
.L_340:
        /*070c*/ 	.word	index@(_ZN17fastertransformer20update_padding_countILb1EEEvPiPKiS3_mmmm)
        /*0710*/ 	.word	0x00000000


	//----- nvinfo : EIATTR_MIN_STACK_SIZE
	.align		4
.L_341:
        /*0714*/ 	.byte	0x04, 0x12
        /*0716*/ 	.short	(.L_343 - .L_342)
	.align		4
.L_342:
        /*0718*/ 	.word	index@(_ZN17fastertransformer17find_context_dupsILi256EEEvPiPKimm)
        /*071c*/ 	.word	0x00000000


	//----- nvinfo : EIATTR_MIN_STACK_SIZE
	.align		4
.L_343:
        /*0720*/ 	.byte	0x04, 0x12
        /*0722*/ 	.short	(.L_345 - .L_344)
	.align		4
.L_344:
        /*0724*/ 	.word	index@(_ZN17fastertransformer17find_context_dupsILi128EEEvPiPKimm)
        /*0728*/ 	.word	0x00000000


	//----- nvinfo : EIATTR_MIN_STACK_SIZE
	.align		4
.L_345:
        /*072c*/ 	.byte	0x04, 0x12
        /*072e*/ 	.short	(.L_347 - .L_346)
	.align		4
.L_346:
        /*0730*/ 	.word	index@(_ZN17fastertransformer20init_shared_contextsEPim)
        /*0734*/ 	.word	0x00000000


	//----- nvinfo : EIATTR_MIN_STACK_SIZE
	.align		4
.L_347:
        /*0738*/ 	.byte	0x04, 0x12
        /*073a*/ 	.short	(.L_349 - .L_348)
	.align		4
.L_348:
        /*073c*/ 	.word	index@(_ZN17fastertransformer21generate_dups_indicesEPiS0_S0_PKimmm)
        /*0740*/ 	.word	0x00000000


	//----- nvinfo : EIATTR_MIN_STACK_SIZE
	.align		4
.L_349:
        /*0744*/ 	.byte	0x04, 0x12
        /*0746*/ 	.short	(.L_351 - .L_350)
	.align		4
.L_350:
        /*0748*/ 	.word	index@(_ZN17fastertransformer19tileGptPromptInputsILb0EEEvPiS1_S1_PKiS3_S3_i)
        /*074c*/ 	.word	0x00000000


	//----- nvinfo : EIATTR_MIN_STACK_SIZE
	.align		4
.L_351:
        /*0750*/ 	.byte	0x04, 0x12
        /*0752*/ 	.short	(.L_353 - .L_352)
	.align		4
.L_352:
        /*0754*/ 	.word	index@(_ZN17fastertransformer19tileGptPromptInputsILb1EEEvPiS1_S1_PKiS3_S3_i)
        /*0758*/ 	.word	0x00000000


	//----- nvinfo : EIATTR_MIN_STACK_SIZE
	.align		4
.L_353:
        /*075c*/ 	.byte	0x04, 0x12
        /*075e*/ 	.short	(.L_355 - .L_354)
	.align		4
.L_354:
        /*0760*/ 	.word	index@(_ZN3cub18CUB_300001_SM_10306detail11EmptyKernelIvEEvv)
        /*0764*/ 	.word	0x00000000
.L_355:


//--------------------- .nv.compat                --------------------------
	.section	.nv.compat,"",@"SHT_CUDA_COMPAT_INFO"
	.align	4
        /*0000*/ 	.byte	0x02, 0x09, 0x01, 0x00, 0x02, 0x02, 0x01, 0x00, 0x02, 0x05, 0x05, 0x00, 0x03, 0x07, 0x01, 0x01
        /*0010*/ 	.byte	0x02, 0x03, 0x00, 0x00, 0x02, 0x06, 0x01, 0x00, 0x04, 0x0b, 0x08, 0x00, 0x00, 0x00, 0x00, 0x00
        /*0020*/ 	.byte	0x00, 0x00, 0x00, 0x00


//--------------------- .nv.info._ZN17fastertransformer20sum_length_dimensionIfEEvPfPKT_mmm --------------------------
	.section	.nv.info._ZN17fastertransformer20sum_length_dimensionIfEEvPfPKT_mmm,"",@"SHT_CUDA_INFO"
	.sectionflags	@""
	.align	4


	//----- nvinfo : EIATTR_CUDA_API_VERSION
	.align		4
        /*0000*/ 	.byte	0x04, 0x37
        /*0002*/ 	.short	(.L_357 - .L_356)
.L_356:
        /*0004*/ 	.word	0x00000082


	//----- nvinfo : EIATTR_KPARAM_INFO
	.align		4
.L_357:
        /*0008*/ 	.byte	0x04, 0x17
        /*000a*/ 	.short	(.L_359 - .L_358)
.L_358:
        /*000c*/ 	.word	0x00000000
        /*0010*/ 	.short	0x0004
        /*0012*/ 	.short	0x0020
        /*0014*/ 	.byte	0x00, 0xf0, 0x21, 0x00


	//----- nvinfo : EIATTR_KPARAM_INFO
	.align		4
.L_359:
        /*0018*/ 	.byte	0x04, 0x17
        /*001a*/ 	.short	(.L_361 - .L_360)
.L_360:
        /*001c*/ 	.word	0x00000000
        /*0020*/ 	.short	0x0003
        /*0022*/ 	.short	0x0018
        /*0024*/ 	.byte	0x00, 0xf0, 0x21, 0x00


	//----- nvinfo : EIATTR_KPARAM_INFO
	.align		4
.L_361:
        /*0028*/ 	.byte	0x04, 0x17
        /*002a*/ 	.short	(.L_363 - .L_362)
.L_362:
        /*002c*/ 	.word	0x00000000
        /*0030*/ 	.short	0x0002
        /*0032*/ 	.short	0x0010
        /*0034*/ 	.byte	0x00, 0xf0, 0x21, 0x00


	//----- nvinfo : EIATTR_KPARAM_INFO
	.align		4
.L_363:
        /*0038*/ 	.byte	0x04, 0x17
        /*003a*/ 	.short	(.L_365 - .L_364)
.L_364:
        /*003c*/ 	.word	0x00000000
        /*0040*/ 	.short	0x0001
        /*0042*/ 	.short	0x0008
        /*0044*/ 	.byte	0x00, 0xf5, 0x21, 0x00


	//----- nvinfo : EIATTR_KPARAM_INFO
	.align		4
.L_365:
        /*0048*/ 	.byte	0x04, 0x17
        /*004a*/ 	.short	(.L_367 - .L_366)
.L_366:
        /*004c*/ 	.word	0x00000000
        /*0050*/ 	.short	0x0000
        /*0052*/ 	.short	0x0000
        /*0054*/ 	.byte	0x00, 0xf5, 0x21, 0x00


	//----- nvinfo : EIATTR_SPARSE_MMA_MASK
	.align		4
.L_367:
        /*0058*/ 	.byte	0x03, 0x50
        /*005a*/ 	.short	0x0000


	//----- nvinfo : EIATTR_MAXREG_COUNT
	.align		4
        /*005c*/ 	.byte	0x03, 0x1b
        /*005e*/ 	.short	0x00ff


	//----- nvinfo : EIATTR_MERCURY_ISA_VERSION
	.align		4
        /*0060*/ 	.byte	0x03, 0x5f
        /*0062*/ 	.short	0x0101


	//----- nvinfo : EIATTR_VRC_CTA_INIT_COUNT
	.align		4
        /*0064*/ 	.byte	0x02, 0x4a
	.zero		1
	.zero		1


	//----- nvinfo : EIATTR_EXIT_INSTR_OFFSETS
	.align		4
        /*0068*/ 	.byte	0x04, 0x1c
        /*006a*/ 	.short	(.L_369 - .L_368)


	//   ....[0]....
.L_368:
        /*006c*/ 	.word	0x00000050


	//   ....[1]....
        /*0070*/ 	.word	0x000001b0


	//   ....[2]....
        /*0074*/ 	.word	0x00001640


	//----- nvinfo : EIATTR_CRS_STACK_SIZE
	.align		4
.L_369:
        /*0078*/ 	.byte	0x04, 0x1e
        /*007a*/ 	.short	(.L_371 - .L_370)
.L_370:
        /*007c*/ 	.word	0x00000000


	//----- nvinfo : EIATTR_CBANK_PARAM_SIZE
	.align		4
.L_371:
        /*0080*/ 	.byte	0x03, 0x19
        /*0082*/ 	.short	0x0028


	//----- nvinfo : EIATTR_PARAM_CBANK
	.align		4
        /*0084*/ 	.byte	0x04, 0x0a
        /*0086*/ 	.short	(.L_373 - .L_372)
	.align		4
.L_372:
        /*0088*/ 	.word	index@(.nv.constant0._ZN17fastertransformer20sum_length_dimensionIfEEvPfPKT_mmm)
        /*008c*/ 	.short	0x0380
        /*008e*/ 	.short	0x0028


	//----- nvinfo : EIATTR_SW_WAR
	.align		4
.L_373:
        /*0090*/ 	.byte	0x04, 0x36
        /*0092*/ 	.short	(.L_375 - .L_374)
.L_374:
        /*0094*/ 	.word	0x00000008
.L_375:


//--------------------- .nv.info._ZN17fastertransformer20sum_length_dimensionI6__halfEEvPfPKT_mmm --------------------------
	.section	.nv.info._ZN17fastertransformer20sum_length_dimensionI6__halfEEvPfPKT_mmm,"",@"SHT_CUDA_INFO"
	.sectionflags	@""
	.align	4


	//----- nvinfo : EIATTR_CUDA_API_VERSION
	.align		4
        /*0000*/ 	.byte	0x04, 0x37
        /*0002*/ 	.short	(.L_377 - .L_376)
.L_376:
        /*0004*/ 	.word	0x00000082


	//----- nvinfo : EIATTR_KPARAM_INFO
	.align		4
.L_377:
        /*0008*/ 	.byte	0x04, 0x17
        /*000a*/ 	.short	(.L_379 - .L_378)
.L_378:
        /*000c*/ 	.word	0x00000000
        /*0010*/ 	.short	0x0004
        /*0012*/ 	.short	0x0020
        /*0014*/ 	.byte	0x00, 0xf0, 0x21, 0x00


	//----- nvinfo : EIATTR_KPARAM_INFO
	.align		4
.L_379:
        /*0018*/ 	.byte	0x04, 0x17
        /*001a*/ 	.short	(.L_381 - .L_380)
.L_380:
        /*001c*/ 	.word	0x00000000
        /*0020*/ 	.short	0x0003
        /*0022*/ 	.short	0x0018
        /*0024*/ 	.byte	0x00, 0xf0, 0x21, 0x00


	//----- nvinfo : EIATTR_KPARAM_INFO
	.align		4
.L_381:
        /*0028*/ 	.byte	0x04, 0x17
        /*002a*/ 	.short	(.L_383 - .L_382)
.L_382:
        /*002c*/ 	.word	0x00000000
        /*0030*/ 	.short	0x0002
        /*0032*/ 	.short	0x0010
        /*0034*/ 	.byte	0x00, 0xf0, 0x21, 0x00


	//----- nvinfo : EIATTR_KPARAM_INFO
	.align		4
.L_383:
        /*0038*/ 	.byte	0x04, 0x17
        /*003a*/ 	.short	(.L_385 - .L_384)
.L_384:
        /*003c*/ 	.word	0x00000000
        /*0040*/ 	.short	0x0001
        /*0042*/ 	.short	0x0008
        /*0044*/ 	.byte	0x00, 0xf5, 0x21, 0x00


	//----- nvinfo : EIATTR_KPARAM_INFO
	.align		4
.L_385:
        /*0048*/ 	.byte	0x04, 0x17
        /*004a*/ 	.short	(.L_387 - .L_386)
.L_386:
        /*004c*/ 	.word	0x00000000
        /*0050*/ 	.short	0x0000
        /*0052*/ 	.short	0x0000
        /*0054*/ 	.byte	0x00, 0xf5, 0x21, 0x00


	//----- nvinfo : EIATTR_SPARSE_MMA_MASK
	.align		4
.L_387:
        /*0058*/ 	.byte	0x03, 0x50
        /*005a*/ 	.short	0x0000


	//----- nvinfo : EIATTR_MAXREG_COUNT
	.align		4
        /*005c*/ 	.byte	0x03, 0x1b
        /*005e*/ 	.short	0x00ff


	//----- nvinfo : EIATTR_MERCURY_ISA_VERSION
	.align		4
        /*0060*/ 	.byte	0x03, 0x5f
        /*0062*/ 	.short	0x0101


	//----- nvinfo : EIATTR_VRC_CTA_INIT_COUNT
	.align		4
        /*0064*/ 	.byte	0x02, 0x4a
	.zero		1
	.zero		1


	//----- nvinfo : EIATTR_EXIT_INSTR_OFFSETS
	.align		4
        /*0068*/ 	.byte	0x04, 0x1c
        /*006a*/ 	.short	(.L_389 - .L_388)


	//   ....[0]....
.L_388:
        /*006c*/ 	.word	0x00000050


	//   ....[1]....
        /*0070*/ 	.word	0x000001b0


	//   ....[2]....
        /*0074*/ 	.word	0x00001830


	//----- nvinfo : EIATTR_CRS_STACK_SIZE
	.align		4
.L_389:
        /*0078*/ 	.byte	0x04, 0x1e
        /*007a*/ 	.short	(.L_391 - .L_390)
.L_390:
        /*007c*/ 	.word	0x00000000


	//----- nvinfo : EIATTR_CBANK_PARAM_SIZE
	.align		4
.L_391:
        /*0080*/ 	.byte	0x03, 0x19
        /*0082*/ 	.short	0x0028


	//----- nvinfo : EIATTR_PARAM_CBANK
	.align		4
        /*0084*/ 	.byte	0x04, 0x0a
        /*0086*/ 	.short	(.L_393 - .L_392)
	.align		4
.L_392:
        /*0088*/ 	.word	index@(.nv.constant0._ZN17fastertransformer20sum_length_dimensionI6__halfEEvPfPKT_mmm)
        /*008c*/ 	.short	0x0380
        /*008e*/ 	.short	0x0028


	//----- nvinfo : EIATTR_SW_WAR
	.align		4
.L_393:
        /*0090*/ 	.byte	0x04, 0x36
        /*0092*/ 	.short	(.L_395 - .L_394)
.L_394:
        /*0094*/ 	.word	0x00000008
.L_395:


//--------------------- .nv.info._ZN17fastertransformer16uncompact_cachesIfEEvPT_S2_PKS1_S4_PKimmmmmmm --------------------------
	.section	.nv.info._ZN17fastertransformer16uncompact_cachesIfEEvPT_S2_PKS1_S4_PKimmmmmmm,"",@"SHT_CUDA_INFO"
	.sectionflags	@""
	.align	4


	//----- nvinfo : EIATTR_CUDA_API_VERSION
	.align		4
        /*0000*/ 	.byte	0x04, 0x37
        /*0002*/ 	.short	(.L_397 - .L_396)
.L_396:
        /*0004*/ 	.word	0x00000082


	//----- nvinfo : EIATTR_KPARAM_INFO
	.align		4
.L_397:
        /*0008*/ 	.byte	0x04, 0x17
        /*000a*/ 	.short	(.L_399 - .L_398)
.L_398:
        /*000c*/ 	.word	0x00000000
        /*0010*/ 	.short	0x000b
        /*0012*/ 	.short	0x0058
        /*0014*/ 	.byte	0x00, 0xf0, 0x21, 0x00


	//----- nvinfo : EIATTR_KPARAM_INFO
	.align		4
.L_399:
        /*0018*/ 	.byte	0x04, 0x17
        /*001a*/ 	.short	(.L_401 - .L_400)
.L_400:
        /*001c*/ 	.word	0x00000000
        /*0020*/ 	.short	0x000a
        /*0022*/ 	.short	0x0050
        /*0024*/ 	.byte	0x00, 0xf0, 0x21, 0x00


	//----- nvinfo : EIATTR_KPARAM_INFO
	.align		4
.L_401:
        /*0028*/ 	.byte	0x04, 0x17
        /*002a*/ 	.short	(.L_403 - .L_402)
.L_402:
        /*002c*/ 	.word	0x00000000
        /*0030*/ 	.short	0x0009
        /*0032*/ 	.short	0x0048
        /*0034*/ 	.byte	0x00, 0xf0, 0x21, 0x00


	//----- nvinfo : EIATTR_KPARAM_INFO
	.align		4
.L_403:
        /*0038*/ 	.byte	0x04, 0x17
        /*003a*/ 	.short	(.L_405 - .L_404)
.L_404:
        /*003c*/ 	.word	0x00000000
        /*0040*/ 	.short	0x0008
        /*0042*/ 	.short	0x0040
        /*0044*/ 	.byte	0x00, 0xf0, 0x21, 0x00


	//----- nvinfo : EIATTR_KPARAM_INFO
	.align		4
.L_405:
        /*0048*/ 	.byte	0x04, 0x17
        /*004a*/ 	.short	(.L_407 - .L_406)
.L_406:
        /*004c*/ 	.word	0x00000000
        /*0050*/ 	.short	0x0007
        /*0052*/ 	.short	0x0038
        /*0054*/ 	.byte	0x00, 0xf0, 0x21, 0x00


	//----- nvinfo : EIATTR_KPARAM_INFO
	.align		4
.L_407:
        /*0058*/ 	.byte	0x04, 0x17
        /*005a*/ 	.short	(.L_409 - .L_408)
.L_408:
        /*005c*/ 	.word	0x00000000
        /*0060*/ 	.short	0x0006
        /*0062*/ 	.short	0x0030
        /*0064*/ 	.byte	0x00, 0xf0, 0x21, 0x00


	//----- nvinfo : EIATTR_KPARAM_INFO
	.align		4
.L_409:
        /*0068*/ 	.byte	0x04, 0x17
        /*006a*/ 	.short	(.L_411 - .L_410)
.L_410:
        /*006c*/ 	.word	0x00000000
        /*0070*/ 	.short	0x0005
        /*0072*/ 	.short	0x0028
        /*0074*/ 	.byte	0x00, 0xf0, 0x21, 0x00


	//----- nvinfo : EIATTR_KPARAM_INFO
	.align		4
.L_411:
        /*0078*/ 	.byte	0x04, 0x17
        /*007a*/ 	.short	(.L_413 - .L_412)
.L_412:
        /*007c*/ 	.word	0x00000000
        /*0080*/ 	.short	0x0004
        /*0082*/ 	.short	0x0020
        /*0084*/ 	.byte	0x00, 0xf5, 0x21, 0x00


	//----- nvinfo : EIATTR_KPARAM_INFO
	.align		4
.L_413:
        /*0088*/ 	.byte	0x04, 0x17
        /*008a*/ 	.short	(.L_415 - .L_414)
.L_414:
        /*008c*/ 	.word	0x00000000
        /*0090*/ 	.short	0x0003
        /*0092*/ 	.short	0x0018
        /*0094*/ 	.byte	0x00, 0xf5, 0x21, 0x00


	//----- nvinfo : EIATTR_KPARAM_INFO
	.align		4
.L_415:
        /*0098*/ 	.byte	0x04, 0x17
        /*009a*/ 	.short	(.L_417 - .L_416)
.L_416:
        /*009c*/ 	.word	0x00000000
        /*00a0*/ 	.short	0x0002
        /*00a2*/ 	.short	0x0010
        /*00a4*/ 	.byte	0x00, 0xf5, 0x21, 0x00


	//----- nvinfo : EIATTR_KPARAM_INFO
	.align		4
.L_417:
        /*00a8*/ 	.byte	0x04, 0x17
        /*00aa*/ 	.short	(.L_419 - .L_418)
.L_418:
        /*00ac*/ 	.word	0x00000000
        /*00b0*/ 	.short	0x0001
        /*00b2*/ 	.short	0x0008
        /*00b4*/ 	.byte	0x00, 0xf5, 0x21, 0x00


	//----- nvinfo : EIATTR_KPARAM_INFO
	.align		4
.L_419:
        /*00b8*/ 	.byte	0x04, 0x17
        /*00ba*/ 	.short	(.L_421 - .L_420)
.L_420:
        /*00bc*/ 	.word	0x00000000
        /*00c0*/ 	.short	0x0000
        /*00c2*/ 	.short	0x0000
        /*00c4*/ 	.byte	0x00, 0xf5, 0x21, 0x00


	//----- nvinfo : EIATTR_SPARSE_MMA_MASK
	.align		4
.L_421:
        /*00c8*/ 	.byte	0x03, 0x50
        /*00ca*/ 	.short	0x0000


	//----- nvinfo : EIATTR_MAXREG_COUNT
	.align		4
        /*00cc*/ 	.byte	0x03, 0x1b
        /*00ce*/ 	.short	0x00ff


	//----- nvinfo : EIATTR_MERCURY_ISA_VERSION
	.align		4
        /*00d0*/ 	.byte	0x03, 0x5f
        /*00d2*/ 	.short	0x0101


	//----- nvinfo : EIATTR_VRC_CTA_INIT_COUNT
	.align		4
        /*00d4*/ 	.byte	0x02, 0x4a
	.zero		1
	.zero		1


	//----- nvinfo : EIATTR_EXIT_INSTR_OFFSETS
	.align		4
        /*00d8*/ 	.byte	0x04, 0x1c
        /*00da*/ 	.short	(.L_423 - .L_422)


	//   ....[0]....
.L_422:
        /*00dc*/ 	.word	0x00000100


	//   ....[1]....
        /*00e0*/ 	.word	0x00001050


	//----- nvinfo : EIATTR_CRS_STACK_SIZE
	.align		4
.L_423:
        /*00e4*/ 	.byte	0x04, 0x1e
        /*00e6*/ 	.short	(.L_425 - .L_424)
.L_424:
        /*00e8*/ 	.word	0x00000000


	//----- nvinfo : EIATTR_CBANK_PARAM_SIZE
	.align		4
.L_425:
        /*00ec*/ 	.byte	0x03, 0x19
        /*00ee*/ 	.short	0x0060


	//----- nvinfo : EIATTR_PARAM_CBANK
	.align		4
        /*00f0*/ 	.byte	0x04, 0x0a
        /*00f2*/ 	.short	(.L_427 - .L_426)
	.align		4
.L_426:
        /*00f4*/ 	.word	index@(.nv.constant0._ZN17fastertransformer16uncompact_cachesIfEEvPT_S2_PKS1_S4_PKimmmmmmm)
        /*00f8*/ 	.short	0x0380
        /*00fa*/ 	.short	0x0060


	//----- nvinfo : EIATTR_SW_WAR
	.align		4
.L_427:
        /*00fc*/ 	.byte	0x04, 0x36
        /*00fe*/ 	.short	(.L_429 - .L_428)
.L_428:
        /*0100*/ 	.word	0x00000008
.L_429:


//--------------------- .nv.info._ZN17fastertransformer16uncompact_cachesI6__halfEEvPT_S3_PKS2_S5_PKimmmmmmm --------------------------
	.section	.nv.info._ZN17fastertransformer16uncompact_cachesI6__halfEEvPT_S3_PKS2_S5_PKimmmmmmm,"",@"SHT_CUDA_INFO"
	.sectionflags	@""
	.align	4


	//----- nvinfo : EIATTR_CUDA_API_VERSION
	.align		4
        /*0000*/ 	.byte	0x04, 0x37
        /*0002*/ 	.short	(.L_431 - .L_430)
.L_430:
        /*0004*/ 	.word	0x00000082


	//----- nvinfo : EIATTR_KPARAM_INFO
	.align		4
.L_431:
        /*0008*/ 	.byte	0x04, 0x17
        /*000a*/ 	.short	(.L_433 - .L_432)
.L_432:
        /*000c*/ 	.word	0x00000000
        /*0010*/ 	.short	0x000b
        /*0012*/ 	.short	0x0058
        /*0014*/ 	.byte	0x00, 0xf0, 0x21, 0x00


	//----- nvinfo : EIATTR_KPARAM_INFO
	.align		4
.L_433:
        /*0018*/ 	.byte	0x04, 0x17
        /*001a*/ 	.short	(.L_435 - .L_434)
.L_434:
        /*001c*/ 	.word	0x00000000
        /*0020*/ 	.short	0x000a
        /*0022*/ 	.short	0x0050
        /*0024*/ 	.byte	0x00, 0xf0, 0x21, 0x00


	//----- nvinfo : EIATTR_KPARAM_INFO
	.align		4
.L_435:
        /*0028*/ 	.byte	0x04, 0x17
        /*002a*/ 	.short	(.L_437 - .L_436)
.L_436:
        /*002c*/ 	.word	0x00000000
        /*0030*/ 	.short	0x0009
        /*0032*/ 	.short	0x0048
        /*0034*/ 	.byte	0x00, 0xf0, 0x21, 0x00


	//----- nvinfo : EIATTR_KPARAM_INFO
	.align		4
.L_437:
        /*0038*/ 	.byte	0x04, 0x17
        /*003a*/ 	.short	(.L_439 - .L_438)
.L_438:
        /*003c*/ 	.word	0x00000000
        /*0040*/ 	.short	0x0008
        /*0042*/ 	.short	0x0040
        /*0044*/ 	.byte	0x00, 0xf0, 0x21, 0x00


	//----- nvinfo : EIATTR_KPARAM_INFO
	.align		4
.L_439:
        /*0048*/ 	.byte	0x04, 0x17
        /*004a*/ 	.short	(.L_441 - .L_440)
.L_440:
        /*004c*/ 	.word	0x00000000
        /*0050*/ 	.short	0x0007
        /*0052*/ 	.short	0x0038
        /*0054*/ 	.byte	0x00, 0xf0, 0x21, 0x00


	//----- nvinfo : EIATTR_KPARAM_INFO
	.align		4
.L_441:
        /*0058*/ 	.byte	0x04, 0x17
        /*005a*/ 	.short	(.L_443 - .L_442)
.L_442:
        /*005c*/ 	.word	0x00000000
        /*0060*/ 	.short	0x0006
        /*0062*/ 	.short	0x0030
        /*0064*/ 	.byte	0x00, 0xf0, 0x21, 0x00


	//----- nvinfo : EIATTR_KPARAM_INFO
	.align		4
.L_443:
        /*0068*/ 	.byte	0x04, 0x17
        /*006a*/ 	.short	(.L_445 - .L_444)
.L_444:
        /*006c*/ 	.word	0x00000000
        /*0070*/ 	.short	0x0005
        /*0072*/ 	.short	0x0028
        /*0074*/ 	.byte	0x00, 0xf0, 0x21, 0x00


	//----- nvinfo : EIATTR_KPARAM_INFO
	.align		4
.L_445:
        /*0078*/ 	.byte	0x04, 0x17
        /*007a*/ 	.short	(.L_447 - .L_446)
.L_446:
        /*007c*/ 	.word	0x00000000
        /*0080*/ 	.short	0x0004
        /*0082*/ 	.short	0x0020
        /*0084*/ 	.byte	0x00, 0xf5, 0x21, 0x00


	//----- nvinfo : EIATTR_KPARAM_INFO
	.align		4
.L_447:
        /*0088*/ 	.byte	0x04, 0x17
        /*008a*/ 	.short	(.L_449 - .L_448)
.L_448:
        /*008c*/ 	.word	0x00000000
        /*0090*/ 	.short	0x0003
        /*0092*/ 	.short	0x0018
        /*0094*/ 	.byte	0x00, 0xf5, 0x21, 0x00


	//----- nvinfo : EIATTR_KPARAM_INFO
	.align		4
.L_449:
        /*0098*/ 	.byte	0x04, 0x17
        /*009a*/ 	.short	(.L_451 - .L_450)
.L_450:
        /*009c*/ 	.word	0x00000000
        /*00a0*/ 	.short	0x0002
        /*00a2*/ 	.short	0x0010
        /*00a4*/ 	.byte	0x00, 0xf5, 0x21, 0x00


	//----- nvinfo : EIATTR_KPARAM_INFO
	.align		4
.L_451:
        /*00a8*/ 	.byte	0x04, 0x17
        /*00aa*/ 	.short	(.L_453 - .L_452)
.L_452:
        /*00ac*/ 	.word	0x00000000
        /*00b0*/ 	.short	0x0001
        /*00b2*/ 	.short	0x0008
        /*00b4*/ 	.byte	0x00, 0xf5, 0x21, 0x00


	//----- nvinfo : EIATTR_KPARAM_INFO
	.align		4
.L_453:
        /*00b8*/ 	.byte	0x04, 0x17
        /*00ba*/ 	.short	(.L_455 - .L_454)
.L_454:
        /*00bc*/ 	.word	0x00000000
        /*00c0*/ 	.short	0x0000
        /*00c2*/ 	.short	0x0000
        /*00c4*/ 	.byte	0x00, 0xf5, 0x21, 0x00


	//----- nvinfo : EIATTR_SPARSE_MMA_MASK
	.align		4
.L_455:
        /*00c8*/ 	.byte	0x03, 0x50
        /*00ca*/ 	.short	0x0000


	//----- nvinfo : EIATTR_MAXREG_COUNT
	.align		4
        /*00cc*/ 	.byte	0x03, 0x1b
        /*00ce*/ 	.short	0x00ff


	//----- nvinfo : EIATTR_MERCURY_ISA_VERSION
	.align		4
        /*00d0*/ 	.byte	0x03, 0x5f
        /*00d2*/ 	.short	0x0101


	//----- nvinfo : EIATTR_VRC_CTA_INIT_COUNT
	.align		4
        /*00d4*/ 	.byte	0x02, 0x4a
	.zero		1
	.zero		1


	//----- nvinfo : EIATTR_EXIT_INSTR_OFFSETS
	.align		4
        /*00d8*/ 	.byte	0x04, 0x1c
        /*00da*/ 	.short	(.L_457 - .L_456)


	//   ....[0]....
.L_456:
        /*00dc*/ 	.word	0x00000100


	//   ....[1]....
        /*00e0*/ 	.word	0x00001050


	//----- nvinfo : EIATTR_CRS_STACK_SIZE
	.align		4
.L_457:
        /*00e4*/ 	.byte	0x04, 0x1e
        /*00e6*/ 	.short	(.L_459 - .L_458)
.L_458:
        /*00e8*/ 	.word	0x00000000


	//----- nvinfo : EIATTR_CBANK_PARAM_SIZE
	.align		4
.L_459:
        /*00ec*/ 	.byte	0x03, 0x19
        /*00ee*/ 	.short	0x0060


	//----- nvinfo : EIATTR_PARAM_CBANK
	.align		4
        /*00f0*/ 	.byte	0x04, 0x0a
        /*00f2*/ 	.short	(.L_461 - .L_460)
	.align		4
.L_460:
        /*00f4*/ 	.word	index@(.nv.constant0._ZN17fastertransformer16uncompact_cachesI6__halfEEvPT_S3_PKS2_S5_PKimmmmmmm)
        /*00f8*/ 	.short	0x0380
        /*00fa*/ 	.short	0x0060


	//----- nvinfo : EIATTR_SW_WAR
	.align		4
.L_461:
        /*00fc*/ 	.byte	0x04, 0x36
        /*00fe*/ 	.short	(.L_463 - .L_462)
.L_462:
        /*0100*/ 	.word	0x00000008
.L_463:


//--------------------- .nv.info._ZN17fastertransformer17uncompact_outputsIfEEvPT_PKS1_PKimm --------------------------
	.section	.nv.info._ZN17fastertransformer17uncompact_outputsIfEEvPT_PKS1_PKimm,"",@"SHT_CUDA_INFO"
	.sectionflags	@""
	.align	4


	//----- nvinfo : EIATTR_CUDA_API_VERSION
	.align		4
        /*0000*/ 	.byte	0x04, 0x37
        /*0002*/ 	.short	(.L_465 - .L_464)
.L_464:
        /*0004*/ 	.word	0x00000082


	//----- nvinfo : EIATTR_KPARAM_INFO
	.align		4
.L_465:
        /*0008*/ 	.byte	0x04, 0x17
        /*000a*/ 	.short	(.L_467 - .L_466)
.L_466:
        /*000c*/ 	.word	0x00000000
        /*0010*/ 	.short	0x0004
        /*0012*/ 	.short	0x0020
        /*0014*/ 	.byte	0x00, 0xf0, 0x21, 0x00


	//----- nvinfo : EIATTR_KPARAM_INFO
	.align		4
.L_467:
        /*0018*/ 	.byte	0x04, 0x17
        /*001a*/ 	.short	(.L_469 - .L_468)
.L_468:
        /*001c*/ 	.word	0x00000000
        /*0020*/ 	.short	0x0003
        /*0022*/ 	.short	0x0018
        /*0024*/ 	.byte	0x00, 0xf0, 0x21, 0x00


	//----- nvinfo : EIATTR_KPARAM_INFO
	.align		4
.L_469:
        /*0028*/ 	.byte	0x04, 0x17
        /*002a*/ 	.short	(.L_471 - .L_470)
.L_470:
        /*002c*/ 	.word	0x00000000
        /*0030*/ 	.short	0x0002
        /*0032*/ 	.short	0x0010
        /*0034*/ 	.byte	0x00, 0xf5, 0x21, 0x00


	//----- nvinfo : EIATTR_KPARAM_INFO
	.align		4
.L_471:
        /*0038*/ 	.byte	0x04, 0x17
        /*003a*/ 	.short	(.L_473 - .L_472)
.L_472:
        /*003c*/ 	.word	0x00000000
        /*0040*/ 	.short	0x0001
        /*0042*/ 	.short	0x0008
        /*0044*/ 	.byte	0x00, 0xf5, 0x21, 0x00


	//----- nvinfo : EIATTR_KPARAM_INFO
	.align		4
.L_473:
        /*0048*/ 	.byte	0x04, 0x17
        /*004a*/ 	.short	(.L_475 - .L_474)
.L_474:
        /*004c*/ 	.word	0x00000000
        /*0050*/ 	.short	0x0000
        /*0052*/ 	.short	0x0000
        /*0054*/ 	.byte	0x00, 0xf5, 0x21, 0x00


	//----- nvinfo : EIATTR_SPARSE_MMA_MASK
	.align		4
.L_475:
        /*0058*/ 	.byte	0x03, 0x50
        /*005a*/ 	.short	0x0000


	//----- nvinfo : EIATTR_MAXREG_COUNT
	.align		4
        /*005c*/ 	.byte	0x03, 0x1b
        /*005e*/ 	.short	0x00ff


	//----- nvinfo : EIATTR_MERCURY_ISA_VERSION
	.align		4
        /*0060*/ 	.byte	0x03, 0x5f
        /*0062*/ 	.short	0x0101


	//----- nvinfo : EIATTR_VRC_CTA_INIT_COUNT
	.align		4
        /*0064*/ 	.byte	0x02, 0x4a
	.zero		1
	.zero		1


	//----- nvinfo : EIATTR_EXIT_INSTR_OFFSETS
	.align		4
        /*0068*/ 	.byte	0x04, 0x1c
        /*006a*/ 	.short	(.L_477 - .L_476)


	//   ....[0]....
.L_476:
        /*006c*/ 	.word	0x000000f0


	//   ....[1]....
        /*0070*/ 	.word	0x00000440


	//----- nvinfo : EIATTR_CRS_STACK_SIZE
	.align		4
.L_477:
        /*0074*/ 	.byte	0x04, 0x1e
        /*0076*/ 	.short	(.L_479 - .L_478)
.L_478:
        /*0078*/ 	.word	0x00000000


	//----- nvinfo : EIATTR_CBANK_PARAM_SIZE
	.align		4
.L_479:
        /*007c*/ 	.byte	0x03, 0x19
        /*007e*/ 	.short	0x0028


	//----- nvinfo : EIATTR_PARAM_CBANK
	.align		4
        /*0080*/ 	.byte	0x04, 0x0a
        /*0082*/ 	.short	(.L_481 - .L_480)
	.align		4
.L_480:
        /*0084*/ 	.word	index@(.nv.constant0._ZN17fastertransformer17uncompact_outputsIfEEvPT_PKS1_PKimm)
        /*0088*/ 	.short	0x0380
        /*008a*/ 	.short	0x0028


	//----- nvinfo : EIATTR_SW_WAR
	.align		4
.L_481:
        /*008c*/ 	.byte	0x04, 0x36
        /*008e*/ 	.short	(.L_483 - .L_482)
.L_482:
        /*0090*/ 	.word	0x00000008
.L_483:


//--------------------- .nv.info._ZN17fastertransformer17uncompact_outputsI6__halfEEvPT_PKS2_PKimm --------------------------
	.section	.nv.info._ZN17fastertransformer17uncompact_outputsI6__halfEEvPT_PKS2_PKimm,"",@"SHT_CUDA_INFO"
	.sectionflags	@""
	.align	4


	//----- nvinfo : EIATTR_CUDA_API_VERSION
	.align		4
        /*0000*/ 	.byte	0x04, 0x37
        /*0002*/ 	.short	(.L_485 - .L_484)
.L_484:
        /*0004*/ 	.word	0x00000082


	//----- nvinfo : EIATTR_KPARAM_INFO
	.align		4
.L_485:
        /*0008*/ 	.byte	0x04, 0x17
        /*000a*/ 	.short	(.L_487 - .L_486)
.L_486:
        /*000c*/ 	.word	0x00000000
        /*0010*/ 	.short	0x0004
        /*0012*/ 	.short	0x0020
        /*0014*/ 	.byte	0x00, 0xf0, 0x21, 0x00


	//----- nvinfo : EIATTR_KPARAM_INFO
	.align		4
.L_487:
        /*0018*/ 	.byte	0x04, 0x17
        /*001a*/ 	.short	(.L_489 - .L_488)
.L_488:
        /*001c*/ 	.word	0x00000000
        /*0020*/ 	.short	0x0003
        /*0022*/ 	.short	0x0018
        /*0024*/ 	.byte	0x00, 0xf0, 0x21, 0x00


	//----- nvinfo : EIATTR_KPARAM_INFO
	.align		4
.L_489:
        /*0028*/ 	.byte	0x04, 0x17
        /*002a*/ 	.short	(.L_491 - .L_490)
.L_490:
        /*002c*/ 	.word	0x00000000
        /*0030*/ 	.short	0x0002
        /*0032*/ 	.short	0x0010
        /*0034*/ 	.byte	0x00, 0xf5, 0x21, 0x00


	//----- nvinfo : EIATTR_KPARAM_INFO
	.align		4
.L_491:
        /*0038*/ 	.byte	0x04, 0x17
        /*003a*/ 	.short	(.L_493 - .L_492)
.L_492:
        /*003c*/ 	.word	0x00000000
        /*0040*/ 	.short	0x0001
        /*0042*/ 	.short	0x0008
        /*0044*/ 	.byte	0x00, 0xf5, 0x21, 0x00


	//----- nvinfo : EIATTR_KPARAM_INFO
	.align		4
.L_493:
        /*0048*/ 	.byte	0x04, 0x17
        /*004a*/ 	.short	(.L_495 - .L_494)
.L_494:
        /*004c*/ 	.word	0x00000000
        /*0050*/ 	.short	0x0000
        /*0052*/ 	.short	0x0000
        /*0054*/ 	.byte	0x00, 0xf5, 0x21, 0x00


	//----- nvinfo : EIATTR_SPARSE_MMA_MASK
	.align		4
.L_495:
        /*0058*/ 	.byte	0x03, 0x50
        /*005a*/ 	.short	0x0000


	//----- nvinfo : EIATTR_MAXREG_COUNT
	.align		4
        /*005c*/ 	.byte	0x03, 0x1b
        /*005e*/ 	.short	0x00ff


	//----- nvinfo : EIATTR_MERCURY_ISA_VERSION
	.align		4
        /*0060*/ 	.byte	0x03, 0x5f
        /*0062*/ 	.short	0x0101


	//----- nvinfo : EIATTR_VRC_CTA_INIT_COUNT
	.align		4
        /*0064*/ 	.byte	0x02, 0x4a
	.zero		1
	.zero		1


	//----- nvinfo : EIATTR_EXIT_INSTR_OFFSETS
	.align		4
        /*0068*/ 	.byte	0x04, 0x1c
        /*006a*/ 	.short	(.L_497 - .L_496)


	//   ....[0]....
.L_496:
        /*006c*/ 	.word	0x000000f0


	//   ....[1]....
        /*0070*/ 	.word	0x00000440


	//----- nvinfo : EIATTR_CRS_STACK_SIZE
	.align		4
.L_497:
        /*0074*/ 	.byte	0x04, 0x1e
        /*0076*/ 	.short	(.L_499 - .L_498)
.L_498:
        /*0078*/ 	.word	0x00000000


	//----- nvinfo : EIATTR_CBANK_PARAM_SIZE
	.align		4
.L_499:
        /*007c*/ 	.byte	0x03, 0x19
        /*007e*/ 	.short	0x0028


	//----- nvinfo : EIATTR_PARAM_CBANK
	.align		4
        /*0080*/ 	.byte	0x04, 0x0a
        /*0082*/ 	.short	(.L_501 - .L_500)
	.align		4
.L_500:
        /*0084*/ 	.word	index@(.nv.constant0._ZN17fastertransformer17uncompact_outputsI6__halfEEvPT_PKS2_PKimm)
        /*0088*/ 	.short	0x0380
        /*008a*/ 	.short	0x0028


	//----- nvinfo : EIATTR_SW_WAR
	.align		4
.L_501:
        /*008c*/ 	.byte	0x04, 0x36
        /*008e*/ 	.short	(.L_503 - .L_502)
.L_502:
        /*0090*/ 	.word	0x00000008
.L_503:


//--------------------- .nv.info._ZN17fastertransformer14compact_inputsIfEEvPT_S2_PiPKS1_S5_PKiS7_mmm --------------------------
	.section	.nv.info._ZN17fastertransformer14compact_inputsIfEEvPT_S2_PiPKS1_S5_PKiS7_mmm,"",@"SHT_CUDA_INFO"
	.sectionflags	@""
	.align	4


	//----- nvinfo : EIATTR_CUDA_API_VERSION
	.align		4
        /*0000*/ 	.byte	0x04, 0x37
        /*0002*/ 	.short	(.L_505 - .L_504)
.L_504:
        /*0004*/ 	.word	0x00000082


	//----- nvinfo : EIATTR_KPARAM_INFO
	.align		4
.L_505:
        /*0008*/ 	.byte	0x04, 0x17
        /*000a*/ 	.short	(.L_507 - .L_506)
.L_506:
        /*000c*/ 	.word	0x00000000
        /*0010*/ 	.short	0x0009
        /*0012*/ 	.short	0x0048
        /*0014*/ 	.byte	0x00, 0xf0, 0x21, 0x00


	//----- nvinfo : EIATTR_KPARAM_INFO
	.align		4
.L_507:
        /*0018*/ 	.byte	0x04, 0x17
        /*001a*/ 	.short	(.L_509 - .L_508)
.L_508:
        /*001c*/ 	.word	0x00000000
        /*0020*/ 	.short	0x0008
        /*0022*/ 	.short	0x0040
        /*0024*/ 	.byte	0x00, 0xf0, 0x21, 0x00


	//----- nvinfo : EIATTR_KPARAM_INFO
	.align		4
.L_509:
        /*0028*/ 	.byte	0x04, 0x17
        /*002a*/ 	.short	(.L_511 - .L_510)
.L_510:
        /*002c*/ 	.word	0x00000000
        /*0030*/ 	.short	0x0007
        /*0032*/ 	.short	0x0038
        /*0034*/ 	.byte	0x00, 0xf0, 0x21, 0x00


	//----- nvinfo : EIATTR_KPARAM_INFO
	.align		4
.L_511:
        /*0038*/ 	.byte	0x04, 0x17
        /*003a*/ 	.short	(.L_513 - .L_512)
.L_512:
        /*003c*/ 	.word	0x00000000
        /*0040*/ 	.short	0x0006
        /*0042*/ 	.short	0x0030
        /*0044*/ 	.byte	0x00, 0xf5, 0x21, 0x00


	//----- nvinfo : EIATTR_KPARAM_INFO
	.align		4
.L_513:
        /*0048*/ 	.byte	0x04, 0x17
        /*004a*/ 	.short	(.L_515 - .L_514)
.L_514:
        /*004c*/ 	.word	0x00000000
        /*0050*/ 	.short	0x0005
        /*0052*/ 	.short	0x0028
        /*0054*/ 	.byte	0x00, 0xf5, 0x21, 0x00


	//----- nvinfo : EIATTR_KPARAM_INFO
	.align		4
.L_515:
        /*0058*/ 	.byte	0x04, 0x17
        /*005a*/ 	.short	(.L_517 - .L_516)
.L_516:
        /*005c*/ 	.word	0x00000000
        /*0060*/ 	.short	0x0004
        /*0062*/ 	.short	0x0020
        /*0064*/ 	.byte	0x00, 0xf5, 0x21, 0x00


	//----- nvinfo : EIATTR_KPARAM_INFO
	.align		4
.L_517:
        /*0068*/ 	.byte	0x04, 0x17
        /*006a*/ 	.short	(.L_519 - .L_518)
.L_518:
        /*006c*/ 	.word	0x00000000
        /*0070*/ 	.short	0x0003
        /*0072*/ 	.short	0x0018
        /*0074*/ 	.byte	0x00, 0xf5, 0x21, 0x00


	//----- nvinfo : EIATTR_KPARAM_INFO
	.align		4
.L_519:
        /*0078*/ 	.byte	0x04, 0x17
        /*007a*/ 	.short	(.L_521 - .L_520)
.L_520:
        /*007c*/ 	.word	0x00000000
        /*0080*/ 	.short	0x0002
        /*0082*/ 	.short	0x0010
        /*0084*/ 	.byte	0x00, 0xf5, 0x21, 0x00


	//----- nvinfo : EIATTR_KPARAM_INFO
	.align		4
.L_521:
        /*0088*/ 	.byte	0x04, 0x17
        /*008a*/ 	.short	(.L_523 - .L_522)
.L_522:
        /*008c*/ 	.word	0x00000000
        /*0090*/ 	.short	0x0001
        /*0092*/ 	.short	0x0008
        /*0094*/ 	.byte	0x00, 0xf5, 0x21, 0x00


	//----- nvinfo : EIATTR_KPARAM_INFO
	.align		4
.L_523:
        /*0098*/ 	.byte	0x04, 0x17
        /*009a*/ 	.short	(.L_525 - .L_524)
.L_524:
        /*009c*/ 	.word	0x00000000
        /*00a0*/ 	.short	0x0000
        /*00a2*/ 	.short	0x0000
        /*00a4*/ 	.byte	0x00, 0xf5, 0x21, 0x00


	//----- nvinfo : EIATTR_SPARSE_MMA_MASK
	.align		4
.L_525:
        /*00a8*/ 	.byte	0x03, 0x50
        /*00aa*/ 	.short	0x0000


	//----- nvinfo : EIATTR_MAXREG_COUNT
	.align		4
        /*00ac*/ 	.byte	0x03, 0x1b
        /*00ae*/ 	.short	0x00ff


	//----- nvinfo : EIATTR_MERCURY_ISA_VERSION
	.align		4
        /*00b0*/ 	.byte	0x03, 0x5f
        /*00b2*/ 	.short	0x0101


	//----- nvinfo : EIATTR_VRC_CTA_INIT_COUNT
	.align		4
        /*00b4*/ 	.byte	0x02, 0x4a
	.zero		1
	.zero		1


	//----- nvinfo : EIATTR_EXIT_INSTR_OFFSETS
	.align		4
        /*00b8*/ 	.byte	0x04, 0x1c
        /*00ba*/ 	.short	(.L_527 - .L_526)


	//   ....[0]....
.L_526:
        /*00bc*/ 	.word	0x000011d0


	//   ....[1]....
        /*00c0*/ 	.word	0x000012b0


	//----- nvinfo : EIATTR_CRS_STACK_SIZE
	.align		4
.L_527:
        /*00c4*/ 	.byte	0x04, 0x1e
        /*00c6*/ 	.short	(.L_529 - .L_528)
.L_528:
        /*00c8*/ 	.word	0x00000000


	//----- nvinfo : EIATTR_CBANK_PARAM_SIZE
	.align		4
.L_529:
        /*00cc*/ 	.byte	0x03, 0x19
        /*00ce*/ 	.short	0x0050


	//----- nvinfo : EIATTR_PARAM_CBANK
	.align		4
        /*00d0*/ 	.byte	0x04, 0x0a
        /*00d2*/ 	.short	(.L_531 - .L_530)
	.align		4
.L_530:
        /*00d4*/ 	.word	index@(.nv.constant0._ZN17fastertransformer14compact_inputsIfEEvPT_S2_PiPKS1_S5_PKiS7_mmm)
        /*00d8*/ 	.short	0x0380
        /*00da*/ 	.short	0x0050


	//----- nvinfo : EIATTR_SW_WAR
	.align		4
.L_531:
        /*00dc*/ 	.byte	0x04, 0x36
        /*00de*/ 	.short	(.L_533 - .L_532)
.L_532:
        /*00e0*/ 	.word	0x00000008
.L_533:


//--------------------- .nv.info._ZN17fastertransformer14compact_inputsI6__halfEEvPT_S3_PiPKS2_S6_PKiS8_mmm --------------------------
	.section	.nv.info._ZN17fastertransformer14compact_inputsI6__halfEEvPT_S3_PiPKS2_S6_PKiS8_mmm,"",@"SHT_CUDA_INFO"
	.sectionflags	@""
	.align	4


	//----- nvinfo : EIATTR_CUDA_API_VERSION
	.align		4
        /*0000*/ 	.byte	0x04, 0x37
        /*0002*/ 	.short	(.L_535 - .L_534)
.L_534:
        /*0004*/ 	.word	0x00000082


	//----- nvinfo : EIATTR_KPARAM_INFO
	.align		4
.L_535:
        /*0008*/ 	.byte	0x04, 0x17
        /*000a*/ 	.short	(.L_537 - .L_536)
.L_536:
        /*000c*/ 	.word	0x00000000
        /*0010*/ 	.short	0x0009
        /*0012*/ 	.short	0x0048
        /*0014*/ 	.byte	0x00, 0xf0, 0x21, 0x00


	//----- nvinfo : EIATTR_KPARAM_INFO
	.align		4
.L_537:
        /*0018*/ 	.byte	0x04, 0x17
        /*001a*/ 	.short	(.L_539 - .L_538)
.L_538:
        /*001c*/ 	.word	0x00000000
        /*0020*/ 	.short	0x0008
        /*0022*/ 	.short	0x0040
        /*0024*/ 	.byte	0x00, 0xf0, 0x21, 0x00


	//----- nvinfo : EIATTR_KPARAM_INFO
	.align		4
.L_539:
        /*0028*/ 	.byte	0x04, 0x17
        /*002a*/ 	.short	(.L_541 - .L_540)
.L_540:
        /*002c*/ 	.word	0x00000000
        /*0030*/ 	.short	0x0007
        /*0032*/ 	.short	0x0038
        /*0034*/ 	.byte	0x00, 0xf0, 0x21, 0x00


	//----- nvinfo : EIATTR_KPARAM_INFO
	.align		4
.L_541:
        /*0038*/ 	.byte	0x04, 0x17
        /*003a*/ 	.short	(.L_543 - .L_542)
.L_542:
        /*003c*/ 	.word	0x00000000
        /*0040*/ 	.short	0x0006
        /*0042*/ 	.short	0x0030
        /*0044*/ 	.byte	0x00, 0xf5, 0x21, 0x00


	//----- nvinfo : EIATTR_KPARAM_INFO
	.align		4
.L_543:
        /*0048*/ 	.byte	0x04, 0x17
        /*004a*/ 	.short	(.L_545 - .L_544)
.L_544:
        /*004c*/ 	.word	0x00000000
        /*0050*/ 	.short	0x0005
        /*0052*/ 	.short	0x0028
        /*0054*/ 	.byte	0x00, 0xf5, 0x21, 0x00


	//----- nvinfo : EIATTR_KPARAM_INFO
	.align		4
.L_545:
        /*0058*/ 	.byte	0x04, 0x17
        /*005a*/ 	.short	(.L_547 - .L_546)
.L_546:
        /*005c*/ 	.word	0x00000000
        /*0060*/ 	.short	0x0004
        /*0062*/ 	.short	0x0020
        /*0064*/ 	.byte	0x00, 0xf5, 0x21, 0x00


	//----- nvinfo : EIATTR_KPARAM_INFO
	.align		4
.L_547:
        /*0068*/ 	.byte	0x04, 0x17
        /*006a*/ 	.short	(.L_549 - .L_548)
.L_548:
        /*006c*/ 	.word	0x00000000
        /*0070*/ 	.short	0x0003
        /*0072*/ 	.short	0x0018
        /*0074*/ 	.byte	0x00, 0xf5, 0x21, 0x00


	//----- nvinfo : EIATTR_KPARAM_INFO
	.align		4
.L_549:
        /*0078*/ 	.byte	0x04, 0x17
        /*007a*/ 	.short	(.L_551 - .L_550)
.L_550:
        /*007c*/ 	.word	0x00000000
        /*0080*/ 	.short	0x0002
        /*0082*/ 	.short	0x0010
        /*0084*/ 	.byte	0x00, 0xf5, 0x21, 0x00


	//----- nvinfo : EIATTR_KPARAM_INFO
	.align		4
.L_551:
        /*0088*/ 	.byte	0x04, 0x17
        /*008a*/ 	.short	(.L_553 - .L_552)
.L_552:
        /*008c*/ 	.word	0x00000000
        /*0090*/ 	.short	0x0001
        /*0092*/ 	.short	0x0008
        /*0094*/ 	.byte	0x00, 0xf5, 0x21, 0x00


	//----- nvinfo : EIATTR_KPARAM_INFO
	.align		4
.L_553:
        /*0098*/ 	.byte	0x04, 0x17
        /*009a*/ 	.short	(.L_555 - .L_554)
.L_554:
        /*009c*/ 	.word	0x00000000
        /*00a0*/ 	.short	0x0000
        /*00a2*/ 	.short	0x0000
        /*00a4*/ 	.byte	0x00, 0xf5, 0x21, 0x00


	//----- nvinfo : EIATTR_SPARSE_MMA_MASK
	.align		4
.L_555:
        /*00a8*/ 	.byte	0x03, 0x50
        /*00aa*/ 	.short	0x0000


	//----- nvinfo : EIATTR_MAXREG_COUNT
	.align		4
        /*00ac*/ 	.byte	0x03, 0x1b
        /*00ae*/ 	.short	0x00ff


	//----- nvinfo : EIATTR_MERCURY_ISA_VERSION
	.align		4
        /*00b0*/ 	.byte	0x03, 0x5f
        /*00b2*/ 	.short	0x0101


	//----- nvinfo : EIATTR_VRC_CTA_INIT_COUNT
	.align		4
        /*00b4*/ 	.byte	0x02, 0x4a
	.zero		1
	.zero		1


	//----- nvinfo : EIATTR_EXIT_INSTR_OFFSETS
	.align		4
        /*00b8*/ 	.byte	0x04, 0x1c
        /*00ba*/ 	.short	(.L_557 - .L_556)


	//   ....[0]....
.L_556:
        /*00bc*/ 	.word	0x000011d0


	//   ....[1]....
        /*00c0*/ 	.word	0x000012b0


	//----- nvinfo : EIATTR_CRS_STACK_SIZE
	.align		4
.L_557:
        /*00c4*/ 	.byte	0x04, 0x1e
        /*00c6*/ 	.short	(.L_559 - .L_558)
.L_558:
        /*00c8*/ 	.word	0x00000000


	//----- nvinfo : EIATTR_CBANK_PARAM_SIZE
	.align		4
.L_559:
        /*00cc*/ 	.byte	0x03, 0x19
        /*00ce*/ 	.short	0x0050


	//----- nvinfo : EIATTR_PARAM_CBANK
	.align		4
        /*00d0*/ 	.byte	0x04, 0x0a
        /*00d2*/ 	.short	(.L_561 - .L_560)
	.align		4
.L_560:
        /*00d4*/ 	.word	index@(.nv.constant0._ZN17fastertransformer14compact_inputsI6__halfEEvPT_S3_PiPKS2_S6_PKiS8_mmm)
        /*00d8*/ 	.short	0x0380
        /*00da*/ 	.short	0x0050


	//----- nvinfo : EIATTR_SW_WAR
	.align		4
.L_561:
        /*00dc*/ 	.byte	0x04, 0x36
        /*00de*/ 	.short	(.L_563 - .L_562)
.L_562:
        /*00e0*/ 	.word	0x00000008
.L_563:


//--------------------- .nv.info._ZN17fastertransformer28lookupHiddenStateOfLastTokenI6__halfEEvPT_PKS2_PKiiii --------------------------
	.section	.nv.info._ZN17fastertransformer28lookupHiddenStateOfLastTokenI6__halfEEvPT_PKS2_PKiiii,"",@"SHT_CUDA_INFO"
	.sectionflags	@""
	.align	4


	//----- nvinfo : EIATTR_CUDA_API_VERSION
	.align		4
        /*0000*/ 	.byte	0x04, 0x37
        /*0002*/ 	.short	(.L_565 - .L_564)
.L_564:
        /*0004*/ 	.word	0x00000082


	//----- nvinfo : EIATTR_KPARAM_INFO
	.align		4
.L_565:
        /*0008*/ 	.byte	0x04, 0x17
        /*000a*/ 	.short	(.L_567 - .L_566)
.L_566:
        /*000c*/ 	.word	0x00000000
        /*0010*/ 	.short	0x0005
        /*0012*/ 	.short	0x0020
        /*0014*/ 	.byte	0x00, 0xf0, 0x11, 0x00


	//----- nvinfo : EIATTR_KPARAM_INFO
	.align		4
.L_567:
        /*0018*/ 	.byte	0x04, 0x17
        /*001a*/ 	.short	(.L_569 - .L_568)
.L_568:
        /*001c*/ 	.word	0x00000000
        /*0020*/ 	.short	0x0004
        /*0022*/ 	.short	0x001c
        /*0024*/ 	.byte	0x00, 0xf0, 0x11, 0x00


	//----- nvinfo : EIATTR_KPARAM_INFO
	.align		4
.L_569:
        /*0028*/ 	.byte	0x04, 0x17
        /*002a*/ 	.short	(.L_571 - .L_570)
.L_570:
        /*002c*/ 	.word	0x00000000
        /*0030*/ 	.short	0x0003
        /*0032*/ 	.short	0x0018
        /*0034*/ 	.byte	0x00, 0xf0, 0x11, 0x00


	//----- nvinfo : EIATTR_KPARAM_INFO
	.align		4
.L_571:
        /*0038*/ 	.byte	0x04, 0x17
        /*003a*/ 	.short	(.L_573 - .L_572)
.L_572:
        /*003c*/ 	.word	0x00000000
        /*0040*/ 	.short	0x0002
        /*0042*/ 	.short	0x0010
        /*0044*/ 	.byte	0x00, 0xf5, 0x21, 0x00


	//----- nvinfo : EIATTR_KPARAM_INFO
	.align		4
.L_573:
        /*0048*/ 	.byte	0x04, 0x17
        /*004a*/ 	.short	(.L_575 - .L_574)
.L_574:
        /*004c*/ 	.word	0x00000000
        /*0050*/ 	.short	0x0001
        /*0052*/ 	.short	0x0008
        /*0054*/ 	.byte	0x00, 0xf5, 0x21, 0x00


	//----- nvinfo : EIATTR_KPARAM_INFO
	.align		4
.L_575:
        /*0058*/ 	.byte	0x04, 0x17
        /*005a*/ 	.short	(.L_577 - .L_576)
.L_576:
        /*005c*/ 	.word	0x00000000
        /*0060*/ 	.short	0x0000
        /*0062*/ 	.short	0x0000
        /*0064*/ 	.byte	0x00, 0xf5, 0x21, 0x00


	//----- nvinfo : EIATTR_SPARSE_MMA_MASK
	.align		4
.L_577:
        /*0068*/ 	.byte	0x03, 0x50
        /*006a*/ 	.short	0x0000


	//----- nvinfo : EIATTR_MAXREG_COUNT
	.align		4
        /*006c*/ 	.byte	0x03, 0x1b
        /*006e*/ 	.short	0x0040


	//----- nvinfo : EIATTR_MERCURY_ISA_VERSION
	.align		4
        /*0070*/ 	.byte	0x03, 0x5f
        /*0072*/ 	.short	0x0101


	//----- nvinfo : EIATTR_VRC_CTA_INIT_COUNT
	.align		4
        /*0074*/ 	.byte	0x02, 0x4a
	.zero		1
	.zero		1


	//----- nvinfo : EIATTR_EXIT_INSTR_OFFSETS
	.align		4
        /*0078*/ 	.byte	0x04, 0x1c
        /*007a*/ 	.short	(.L_579 - .L_578)


	//   ....[0]....
.L_578:
        /*007c*/ 	.word	0x00000090


	//   ....[1]....
        /*0080*/ 	.word	0x000003a0


	//----- nvinfo : EIATTR_MAX_THREADS
	.align		4
.L_579:
        /*0084*/ 	.byte	0x04, 0x05
        /*0086*/ 	.short	(.L_581 - .L_580)
.L_580:
        /*0088*/ 	.word	0x00000400
        /*008c*/ 	.word	0x00000001
        /*0090*/ 	.word	0x00000001


	//----- nvinfo : EIATTR_CRS_STACK_SIZE
	.align		4
.L_581:
        /*0094*/ 	.byte	0x04, 0x1e
        /*0096*/ 	.short	(.L_583 - .L_582)
.L_582:
        /*0098*/ 	.word	0x00000000


	//----- nvinfo : EIATTR_CBANK_PARAM_SIZE
	.align		4
.L_583:
        /*009c*/ 	.byte	0x03, 0x19
        /*009e*/ 	.short	0x0024


	//----- nvinfo : EIATTR_PARAM_CBANK
	.align		4
        /*00a0*/ 	.byte	0x04, 0x0a
        /*00a2*/ 	.short	(.L_585 - .L_584)
	.align		4
.L_584:
        /*00a4*/ 	.word	index@(.nv.constant0._ZN17fastertransformer28lookupHiddenStateOfLastTokenI6__halfEEvPT_PKS2_PKiiii)
        /*00a8*/ 	.short	0x0380
        /*00aa*/ 	.short	0x0024


	//----- nvinfo : EIATTR_SW_WAR
	.align		4
.L_585:
        /*00ac*/ 	.byte	0x04, 0x36
        /*00ae*/ 	.short	(.L_587 - .L_586)
.L_586:
        /*00b0*/ 	.word	0x00000008
.L_587:


//--------------------- .nv.info._ZN17fastertransformer28lookupHiddenStateOfLastTokenIfEEvPT_PKS1_PKiiii --------------------------
	.section	.nv.info._ZN17fastertransformer28lookupHiddenStateOfLastTokenIfEEvPT_PKS1_PKiiii,"",@"SHT_CUDA_INFO"
	.sectionflags	@""
	.align	4


	//----- nvinfo : EIATTR_CUDA_API_VERSION
	.align		4
        /*0000*/ 	.byte	0x04, 0x37
        /*0002*/ 	.short	(.L_589 - .L_588)
.L_588:
        /*0004*/ 	.word	0x00000082


	//----- nvinfo : EIATTR_KPARAM_INFO
	.align		4
.L_589:
        /*0008*/ 	.byte	0x04, 0x17
        /*000a*/ 	.short	(.L_591 - .L_590)
.L_590:
        /*000c*/ 	.word	0x00000000
        /*0010*/ 	.short	0x0005
        /*0012*/ 	.short	0x0020
        /*0014*/ 	.byte	0x00, 0xf0, 0x11, 0x00


	//----- nvinfo : EIATTR_KPARAM_INFO
	.align		4
.L_591:
        /*0018*/ 	.byte	0x04, 0x17
        /*001a*/ 	.short	(.L_593 - .L_592)
.L_592:
        /*001c*/ 	.word	0x00000000
        /*0020*/ 	.short	0x0004
        /*0022*/ 	.short	0x001c
        /*0024*/ 	.byte	0x00, 0xf0, 0x11, 0x00


	//----- nvinfo : EIATTR_KPARAM_INFO
	.align		4
.L_593:
        /*0028*/ 	.byte	0x04, 0x17
        /*002a*/ 	.short	(.L_595 - .L_594)
.L_594:
        /*002c*/ 	.word	0x00000000
        /*0030*/ 	.short	0x0003
        /*0032*/ 	.short	0x0018
        /*0034*/ 	.byte	0x00, 0xf0, 0x11, 0x00


	//----- nvinfo : EIATTR_KPARAM_INFO
	.align		4
.L_595:
        /*0038*/ 	.byte	0x04, 0x17
        /*003a*/ 	.short	(.L_597 - .L_596)
.L_596:
        /*003c*/ 	.word	0x00000000
        /*0040*/ 	.short	0x0002
        /*0042*/ 	.short	0x0010
        /*0044*/ 	.byte	0x00, 0xf5, 0x21, 0x00


	//----- nvinfo : EIATTR_KPARAM_INFO
	.align		4
.L_597:
        /*0048*/ 	.byte	0x04, 0x17
        /*004a*/ 	.short	(.L_599 - .L_598)
.L_598:
        /*004c*/ 	.word	0x00000000
        /*0050*/ 	.short	0x0001
        /*0052*/ 	.short	0x0008
        /*0054*/ 	.byte	0x00, 0xf5, 0x21, 0x00


	//----- nvinfo : EIATTR_KPARAM_INFO
	.align		4
.L_599:
        /*0058*/ 	.byte	0x04, 0x17
        /*005a*/ 	.short	(.L_601 - .L_600)
.L_600:
        /*005c*/ 	.word	0x00000000
        /*0060*/ 	.short	0x0000
        /*0062*/ 	.short	0x0000
        /*0064*/ 	.byte	0x00, 0xf5, 0x21, 0x00


	//----- nvinfo : EIATTR_SPARSE_MMA_MASK
	.align		4
.L_601:
        /*0068*/ 	.byte	0x03, 0x50
        /*006a*/ 	.short	0x0000


	//----- nvinfo : EIATTR_MAXREG_COUNT
	.align		4
        /*006c*/ 	.byte	0x03, 0x1b
        /*006e*/ 	.short	0x0040


	//----- nvinfo : EIATTR_MERCURY_ISA_VERSION
	.align		4
        /*0070*/ 	.byte	0x03, 0x5f
        /*0072*/ 	.short	0x0101


	//----- nvinfo : EIATTR_VRC_CTA_INIT_COUNT
	.align		4
        /*0074*/ 	.byte	0x02, 0x4a
	.zero		1
	.zero		1


	//----- nvinfo : EIATTR_EXIT_INSTR_OFFSETS
	.align		4
        /*0078*/ 	.byte	0x04, 0x1c
        /*007a*/ 	.short	(.L_603 - .L_602)


	//   ....[0]....
.L_602:
        /*007c*/ 	.word	0x00000090


	//   ....[1]....
        /*0080*/ 	.word	0x000003a0


	//----- nvinfo : EIATTR_MAX_THREADS
	.align		4
.L_603:
        /*0084*/ 	.byte	0x04, 0x05
        /*0086*/ 	.short	(.L_605 - .L_604)
.L_604:
        /*0088*/ 	.word	0x00000400
        /*008c*/ 	.word	0x00000001
        /*0090*/ 	.word	0x00000001


	//----- nvinfo : EIATTR_CRS_STACK_SIZE
	.align		4
.L_605:
        /*0094*/ 	.byte	0x04, 0x1e
        /*0096*/ 	.short	(.L_607 - .L_606)
.L_606:
        /*0098*/ 	.word	0x00000000


	//----- nvinfo : EIATTR_CBANK_PARAM_SIZE
	.align		4
.L_607:
        /*009c*/ 	.byte	0x03, 0x19
        /*009e*/ 	.short	0x0024


	//----- nvinfo : EIATTR_PARAM_CBANK
	.align		4
        /*00a0*/ 	.byte	0x04, 0x0a
        /*00a2*/ 	.short	(.L_609 - .L_608)
	.align		4
.L_608:
        /*00a4*/ 	.word	index@(.nv.constant0._ZN17fastertransformer28lookupHiddenStateOfLastTokenIfEEvPT_PKS1_PKiiii)
        /*00a8*/ 	.short	0x0380
        /*00aa*/ 	.short	0x0024


	//----- nvinfo : EIATTR_SW_WAR
	.align		4
.L_609:
        /*00ac*/ 	.byte	0x04, 0x36
        /*00ae*/ 	.short	(.L_611 - .L_610)
.L_610:
        /*00b0*/ 	.word	0x00000008
.L_611:


//--------------------- .nv.info._ZN17fastertransformer31buildDecoderAttentionMaskKernelI6__halfLb1EEEvPT_PKiS5_ii --------------------------
	.section	.nv.info._ZN17fastertransformer31buildDecoderAttentionMaskKernelI6__halfLb1EEEvPT_PKiS5_ii,"",@"SHT_CUDA_INFO"
	.sectionflags	@""
	.align	4


	//----- nvinfo : EIATTR_CUDA_API_VERSION
	.align		4
        /*0000*/ 	.byte	0x04, 0x37
        /*0002*/ 	.short	(.L_613 - .L_612)
.L_612:
        /*0004*/ 	.word	0x00000082


	//----- nvinfo : EIATTR_KPARAM_INFO
	.align		4
.L_613:
        /*0008*/ 	.byte	0x04, 0x17
        /*000a*/ 	.short	(.L_615 - .L_614)
.L_614:
        /*000c*/ 	.word	0x00000000
        /*0010*/ 	.short	0x0004
        /*0012*/ 	.short	0x001c
        /*0014*/ 	.byte	0x00, 0xf0, 0x11, 0x00


	//----- nvinfo : EIATTR_KPARAM_INFO
	.align		4
.L_615:
        /*0018*/ 	.byte	0x04, 0x17
        /*001a*/ 	.short	(.L_617 - .L_616)
.L_616:
        /*001c*/ 	.word	0x00000000
        /*0020*/ 	.short	0x0003
        /*0022*/ 	.short	0x0018
        /*0024*/ 	.byte	0x00, 0xf0, 0x11, 0x00


	//----- nvinfo : EIATTR_KPARAM_INFO
	.align		4
.L_617:
        /*0028*/ 	.byte	0x04, 0x17
        /*002a*/ 	.short	(.L_619 - .L_618)
.L_618:
        /*002c*/ 	.word	0x00000000
        /*0030*/ 	.short	0x0002
        /*0032*/ 	.short	0x0010
        /*0034*/ 	.byte	0x00, 0xf5, 0x21, 0x00


	//----- nvinfo : EIATTR_KPARAM_INFO
	.align		4
.L_619:
        /*0038*/ 	.byte	0x04, 0x17
        /*003a*/ 	.short	(.L_621 - .L_620)
.L_620:
        /*003c*/ 	.word	0x00000000
        /*0040*/ 	.short	0x0001
        /*0042*/ 	.short	0x0008
        /*0044*/ 	.byte	0x00, 0xf5, 0x21, 0x00


	//----- nvinfo : EIATTR_KPARAM_INFO
	.align		4
.L_621:
        /*0048*/ 	.byte	0x04, 0x17
        /*004a*/ 	.short	(.L_623 - .L_622)
.L_622:
        /*004c*/ 	.word	0x00000000
        /*0050*/ 	.short	0x0000
        /*0052*/ 	.short	0x0000
        /*0054*/ 	.byte	0x00, 0xf5, 0x21, 0x00


	//----- nvinfo : EIATTR_SPARSE_MMA_MASK
	.align		4
.L_623:
        /*0058*/ 	.byte	0x03, 0x50
        /*005a*/ 	.short	0x0000


	//----- nvinfo : EIATTR_MAXREG_COUNT
	.align		4
        /*005c*/ 	.byte	0x03, 0x1b
        /*005e*/ 	.short	0x00ff


	//----- nvinfo : EIATTR_MERCURY_ISA_VERSION
	.align		4
        /*0060*/ 	.byte	0x03, 0x5f
        /*0062*/ 	.short	0x0101


	//----- nvinfo : EIATTR_VRC_CTA_INIT_COUNT
	.align		4
        /*0064*/ 	.byte	0x02, 0x4a
	.zero		1
	.zero		1


	//----- nvinfo : EIATTR_EXIT_INSTR_OFFSETS
	.align		4
        /*0068*/ 	.byte	0x04, 0x1c
        /*006a*/ 	.short	(.L_625 - .L_624)


	//   ....[0]....
.L_624:
        /*006c*/ 	.word	0x00000090


	//   ....[1]....
        /*0070*/ 	.word	0x000003b0


	//----- nvinfo : EIATTR_CRS_STACK_SIZE
	.align		4
.L_625:
        /*0074*/ 	.byte	0x04, 0x1e
        /*0076*/ 	.short	(.L_627 - .L_626)
.L_626:
        /*0078*/ 	.word	0x00000000


	//----- nvinfo : EIATTR_CBANK_PARAM_SIZE
	.align		4
.L_627:
        /*007c*/ 	.byte	0x03, 0x19
        /*007e*/ 	.short	0x0020


	//----- nvinfo : EIATTR_PARAM_CBANK
	.align		4
        /*0080*/ 	.byte	0x04, 0x0a
        /*0082*/ 	.short	(.L_629 - .L_628)
	.align		4
.L_628:
        /*0084*/ 	.word	index@(.nv.constant0._ZN17fastertransformer31buildDecoderAttentionMaskKernelI6__halfLb1EEEvPT_PKiS5_ii)
        /*0088*/ 	.short	0x0380
        /*008a*/ 	.short	0x0020


	//----- nvinfo : EIATTR_SW_WAR
	.align		4
.L_629:
        /*008c*/ 	.byte	0x04, 0x36
        /*008e*/ 	.short	(.L_631 - .L_630)
.L_630:
        /*0090*/ 	.word	0x00000008
.L_631:


//--------------------- .nv.info._ZN17fastertransformer31buildDecoderAttentionMaskKernelI6__halfLb0EEEvPT_PKiS5_ii --------------------------
	.section	.nv.info._ZN17fastertransformer31buildDecoderAttentionMaskKernelI6__halfLb0EEEvPT_PKiS5_ii,"",@"SHT_CUDA_INFO"
	.sectionflags	@""
	.align	4


	//----- nvinfo : EIATTR_CUDA_API_VERSION
	.align		4
        /*0000*/ 	.byte	0x04, 0x37
        /*0002*/ 	.short	(.L_633 - .L_632)
.L_632:
        /*0004*/ 	.word	0x00000082


	//----- nvinfo : EIATTR_KPARAM_INFO
	.align		4
.L_633:
        /*0008*/ 	.byte	0x04, 0x17
        /*000a*/ 	.short	(.L_635 - .L_634)
.L_634:
        /*000c*/ 	.word	0x00000000
        /*0010*/ 	.short	0x0004
        /*0012*/ 	.short	0x001c
        /*0014*/ 	.byte	0x00, 0xf0, 0x11, 0x00


	//----- nvinfo : EIATTR_KPARAM_INFO
	.align		4
.L_635:
        /*0018*/ 	.byte	0x04, 0x17
        /*001a*/ 	.short	(.L_637 - .L_636)
.L_636:
        /*001c*/ 	.word	0x00000000
        /*0020*/ 	.short	0x0003
        /*0022*/ 	.short	0x0018
        /*0024*/ 	.byte	0x00, 0xf0, 0x11, 0x00


	//----- nvinfo : EIATTR_KPARAM_INFO
	.align		4
.L_637:
        /*0028*/ 	.byte	0x04, 0x17
        /*002a*/ 	.short	(.L_639 - .L_638)
.L_638:
        /*002c*/ 	.word	0x00000000
        /*0030*/ 	.short	0x0002
        /*0032*/ 	.short	0x0010
        /*0034*/ 	.byte	0x00, 0xf5, 0x21, 0x00


	//----- nvinfo : EIATTR_KPARAM_INFO
	.align		4
.L_639:
        /*0038*/ 	.byte	0x04, 0x17
        /*003a*/ 	.short	(.L_641 - .L_640)
.L_640:
        /*003c*/ 	.word	0x00000000
        /*0040*/ 	.short	0x0001
        /*0042*/ 	.short	0x0008
        /*0044*/ 	.byte	0x00, 0xf5, 0x21, 0x00


	//----- nvinfo : EIATTR_KPARAM_INFO
	.align		4
.L_641:
        /*0048*/ 	.byte	0x04, 0x17
        /*004a*/ 	.short	(.L_643 - .L_642)
.L_642:
        /*004c*/ 	.word	0x00000000
        /*0050*/ 	.short	0x0000
        /*0052*/ 	.short	0x0000
        /*0054*/ 	.byte	0x00, 0xf5, 0x21, 0x00


	//----- nvinfo : EIATTR_SPARSE_MMA_MASK
	.align		4
.L_643:
        /*0058*/ 	.byte	0x03, 0x50
        /*005a*/ 	.short	0x0000


	//----- nvinfo : EIATTR_MAXREG_COUNT
	.align		4
        /*005c*/ 	.byte	0x03, 0x1b
        /*005e*/ 	.short	0x00ff


	//----- nvinfo : EIATTR_MERCURY_ISA_VERSION
	.align		4
        /*0060*/ 	.byte	0x03, 0x5f
        /*0062*/ 	.short	0x0101


	//----- nvinfo : EIATTR_VRC_CTA_INIT_COUNT
	.align		4
        /*0064*/ 	.byte	0x02, 0x4a
	.zero		1
	.zero		1


	//----- nvinfo : EIATTR_EXIT_INSTR_OFFSETS
	.align		4
        /*0068*/ 	.byte	0x04, 0x1c
        /*006a*/ 	.short	(.L_645 - .L_644)


	//   ....[0]....
.L_644:
        /*006c*/ 	.word	0x00000080


	//   ....[1]....
        /*0070*/ 	.word	0x00000370


	//----- nvinfo : EIATTR_CRS_STACK_SIZE
	.align		4
.L_645:
        /*0074*/ 	.byte	0x04, 0x1e
        /*0076*/ 	.short	(.L_647 - .L_646)
.L_646:
        /*0078*/ 	.word	0x00000000


	//----- nvinfo : EIATTR_CBANK_PARAM_SIZE
	.align		4
.L_647:
        /*007c*/ 	.byte	0x03, 0x19
        /*007e*/ 	.short	0x0020


	//----- nvinfo : EIATTR_PARAM_CBANK
	.align		4
        /*0080*/ 	.byte	0x04, 0x0a
        /*0082*/ 	.short	(.L_649 - .L_648)
	.align		4
.L_648:
        /*0084*/ 	.word	index@(.nv.constant0._ZN17fastertransformer31buildDecoderAttentionMaskKernelI6__halfLb0EEEvPT_PKiS5_ii)
        /*0088*/ 	.short	0x0380
        /*008a*/ 	.short	0x0020


	//----- nvinfo : EIATTR_SW_WAR
	.align		4
.L_649:
        /*008c*/ 	.byte	0x04, 0x36
        /*008e*/ 	.short	(.L_651 - .L_650)
.L_650:
        /*0090*/ 	.word	0x00000008
.L_651:


//--------------------- .nv.info._ZN17fastertransformer31buildDecoderAttentionMaskKernelIfLb1EEEvPT_PKiS4_ii --------------------------
	.section	.nv.info._ZN17fastertransformer31buildDecoderAttentionMaskKernelIfLb1EEEvPT_PKiS4_ii,"",@"SHT_CUDA_INFO"
	.sectionflags	@""
	.align	4


	//----- nvinfo : EIATTR_CUDA_API_VERSION
	.align		4
        /*0000*/ 	.byte	0x04, 0x37
        /*0002*/ 	.short	(.L_653 - .L_652)
.L_652:
        /*0004*/ 	.word	0x00000082


	//----- nvinfo : EIATTR_KPARAM_INFO
	.align		4
.L_653:
        /*0008*/ 	.byte	0x04, 0x17
        /*000a*/ 	.short	(.L_655 - .L_654)
.L_654:
        /*000c*/ 	.word	0x00000000
        /*0010*/ 	.short	0x0004
        /*0012*/ 	.short	0x001c
        /*0014*/ 	.byte	0x00, 0xf0, 0x11, 0x00


	//----- nvinfo : EIATTR_KPARAM_INFO
	.align		4
.L_655:
        /*0018*/ 	.byte	0x04, 0x17
        /*001a*/ 	.short	(.L_657 - .L_656)
.L_656:
        /*001c*/ 	.word	0x00000000
        /*0020*/ 	.short	0x0003
        /*0022*/ 	.short	0x0018
        /*0024*/ 	.byte	0x00, 0xf0, 0x11, 0x00


	//----- nvinfo : EIATTR_KPARAM_INFO
	.align		4
.L_657:
        /*0028*/ 	.byte	0x04, 0x17
        /*002a*/ 	.short	(.L_659 - .L_658)
.L_658:
        /*002c*/ 	.word	0x00000000
        /*0030*/ 	.short	0x0002
        /*0032*/ 	.short	0x0010
        /*0034*/ 	.byte	0x00, 0xf5, 0x21, 0x00


	//----- nvinfo : EIATTR_KPARAM_INFO
	.align		4
.L_659:
        /*0038*/ 	.byte	0x04, 0x17
        /*003a*/ 	.short	(.L_661 - .L_660)
.L_660:
        /*003c*/ 	.word	0x00000000
        /*0040*/ 	.short	0x0001
        /*0042*/ 	.short	0x0008
        /*0044*/ 	.byte	0x00, 0xf5, 0x21, 0x00


	//----- nvinfo : EIATTR_KPARAM_INFO
	.align		4
.L_661:
        /*0048*/ 	.byte	0x04, 0x17
        /*004a*/ 	.short	(.L_663 - .L_662)
.L_662:
        /*004c*/ 	.word	0x00000000
        /*0050*/ 	.short	0x0000
        /*0052*/ 	.short	0x0000
        /*0054*/ 	.byte	0x00, 0xf5, 0x21, 0x00


	//----- nvinfo : EIATTR_SPARSE_MMA_MASK
	.align		4
.L_663:
        /*0058*/ 	.byte	0x03, 0x50
        /*005a*/ 	.short	0x0000


	//----- nvinfo : EIATTR_MAXREG_COUNT
	.align		4
        /*005c*/ 	.byte	0x03, 0x1b
        /*005e*/ 	.short	0x00ff


	//----- nvinfo : EIATTR_MERCURY_ISA_VERSION
	.align		4
        /*0060*/ 	.byte	0x03, 0x5f
        /*0062*/ 	.short	0x0101


	//----- nvinfo : EIATTR_VRC_CTA_INIT_COUNT
	.align		4
        /*0064*/ 	.byte	0x02, 0x4a
	.zero		1
	.zero		1


	//----- nvinfo : EIATTR_EXIT_INSTR_OFFSETS
	.align		4
        /*0068*/ 	.byte	0x04, 0x1c
        /*006a*/ 	.short	(.L_665 - .L_664)


	//   ....[0]....
.L_664:
        /*006c*/ 	.word	0x00000090


	//   ....[1]....
        /*0070*/ 	.word	0x000003c0


	//----- nvinfo : EIATTR_CRS_STACK_SIZE
	.align		4
.L_665:
        /*0074*/ 	.byte	0x04, 0x1e
        /*0076*/ 	.short	(.L_667 - .L_666)
.L_666:
        /*0078*/ 	.word	0x00000000


	//----- nvinfo : EIATTR_CBANK_PARAM_SIZE
	.align		4
.L_667:
        /*007c*/ 	.byte	0x03, 0x19
        /*007e*/ 	.short	0x0020


	//----- nvinfo : EIATTR_PARAM_CBANK
	.align		4
        /*0080*/ 	.byte	0x04, 0x0a
        /*0082*/ 	.short	(.L_669 - .L_668)
	.align		4
.L_668:
        /*0084*/ 	.word	index@(.nv.constant0._ZN17fastertransformer31buildDecoderAttentionMaskKernelIfLb1EEEvPT_PKiS4_ii)
        /*0088*/ 	.short	0x0380
        /*008a*/ 	.short	0x0020


	//----- nvinfo : EIATTR_SW_WAR
	.align		4
.L_669:
        /*008c*/ 	.byte	0x04, 0x36
        /*008e*/ 	.short	(.L_671 - .L_670)
.L_670:
        /*0090*/ 	.word	0x00000008
.L_671:


//--------------------- .nv.info._ZN17fastertransformer31buildDecoderAttentionMaskKernelIfLb0EEEvPT_PKiS4_ii --------------------------
	.section	.nv.info._ZN17fastertransformer31buildDecoderAttentionMaskKernelIfLb0EEEvPT_PKiS4_ii,"",@"SHT_CUDA_INFO"
	.sectionflags	@""
	.align	4


	//----- nvinfo : EIATTR_CUDA_API_VERSION
	.align		4
        /*0000*/ 	.byte	0x04, 0x37
        /*0002*/ 	.short	(.L_673 - .L_672)
.L_672:
        /*0004*/ 	.word	0x00000082


	//----- nvinfo : EIATTR_KPARAM_INFO
	.align		4
.L_673:
        /*0008*/ 	.byte	0x04, 0x17
        /*000a*/ 	.short	(.L_675 - .L_674)
.L_674:
        /*000c*/ 	.word	0x00000000
        /*0010*/ 	.short	0x0004
        /*0012*/ 	.short	0x001c
        /*0014*/ 	.byte	0x00, 0xf0, 0x11, 0x00


	//----- nvinfo : EIATTR_KPARAM_INFO
	.align		4
.L_675:
        /*0018*/ 	.byte	0x04, 0x17
        /*001a*/ 	.short	(.L_677 - .L_676)
.L_676:
        /*001c*/ 	.word	0x00000000
        /*0020*/ 	.short	0x0003
        /*0022*/ 	.short	0x0018
        /*0024*/ 	.byte	0x00, 0xf0, 0x11, 0x00


	//----- nvinfo : EIATTR_KPARAM_INFO
	.align		4
.L_677:
        /*0028*/ 	.byte	0x04, 0x17
        /*002a*/ 	.short	(.L_679 - .L_678)
.L_678:
        /*002c*/ 	.word	0x00000000
        /*0030*/ 	.short	0x0002
        /*0032*/ 	.short	0x0010
        /*0034*/ 	.byte	0x00, 0xf5, 0x21, 0x00


	//----- nvinfo : EIATTR_KPARAM_INFO
	.align		4
.L_679:
        /*0038*/ 	.byte	0x04, 0x17
        /*003a*/ 	.short	(.L_681 - .L_680)
.L_680:
        /*003c*/ 	.word	0x00000000
        /*0040*/ 	.short	0x0001
        /*0042*/ 	.short	0x0008
        /*0044*/ 	.byte	0x00, 0xf5, 0x21, 0x00


	//----- nvinfo : EIATTR_KPARAM_INFO
	.align		4
.L_681:
        /*0048*/ 	.byte	0x04, 0x17
        /*004a*/ 	.short	(.L_683 - .L_682)
.L_682:
        /*004c*/ 	.word	0x00000000
        /*0050*/ 	.short	0x0000
        /*0052*/ 	.short	0x0000
        /*0054*/ 	.byte	0x00, 0xf5, 0x21, 0x00


	//----- nvinfo : EIATTR_SPARSE_MMA_MASK
	.align		4
.L_683:
        /*0058*/ 	.byte	0x03, 0x50
        /*005a*/ 	.short	0x0000


	//----- nvinfo : EIATTR_MAXREG_COUNT
	.align		4
        /*005c*/ 	.byte	0x03, 0x1b
        /*005e*/ 	.short	0x00ff


	//----- nvinfo : EIATTR_MERCURY_ISA_VERSION
	.align		4
        /*0060*/ 	.byte	0x03, 0x5f
        /*0062*/ 	.short	0x0101


	//----- nvinfo : EIATTR_VRC_CTA_INIT_COUNT
	.align		4
        /*0064*/ 	.byte	0x02, 0x4a
	.zero		1
	.zero		1


	//----- nvinfo : EIATTR_EXIT_INSTR_OFFSETS
	.align		4
        /*0068*/ 	.byte	0x04, 0x1c
        /*006a*/ 	.short	(.L_685 - .L_684)


	//   ....[0]....
.L_684:
        /*006c*/ 	.word	0x00000080


	//   ....[1]....
        /*0070*/ 	.word	0x00000380


	//----- nvinfo : EIATTR_CRS_STACK_SIZE
	.align		4
.L_685:
        /*0074*/ 	.byte	0x04, 0x1e
        /*0076*/ 	.short	(.L_687 - .L_686)
.L_686:
        /*0078*/ 	.word	0x00000000


	//----- nvinfo : EIATTR_CBANK_PARAM_SIZE
	.align		4
.L_687:
        /*007c*/ 	.byte	0x03, 0x19
        /*007e*/ 	.short	0x0020


	//----- nvinfo : EIATTR_PARAM_CBANK
	.align		4
        /*0080*/ 	.byte	0x04, 0x0a
        /*0082*/ 	.short	(.L_689 - .L_688)
	.align		4
.L_688:
        /*0084*/ 	.word	index@(.nv.constant0._ZN17fastertransformer31buildDecoderAttentionMaskKernelIfLb0EEEvPT_PKiS4_ii)
        /*0088*/ 	.short	0x0380
        /*008a*/ 	.short	0x0020


	//----- nvinfo : EIATTR_SW_WAR
	.align		4
.L_689:
        /*008c*/ 	.byte	0x04, 0x36
        /*008e*/ 	.short	(.L_691 - .L_690)
.L_690:
        /*0090*/ 	.word	0x00000008
.L_691:


//--------------------- .nv.info._ZN17fastertransformer15transposeAxis01IiEEvPT_S2_PKiii --------------------------
	.section	.nv.info._ZN17fastertransformer15transposeAxis01IiEEvPT_S2_PKiii,"",@"SHT_CUDA_INFO"
	.sectionflags	@""
	.align	4


	//----- nvinfo : EIATTR_CUDA_API_VERSION
	.align		4
        /*0000*/ 	.byte	0x04, 0x37
        /*0002*/ 	.short	(.L_693 - .L_692)
.L_692:
        /*0004*/ 	.word	0x00000082


	//----- nvinfo : EIATTR_KPARAM_INFO
	.align		4
.L_693:
        /*0008*/ 	.byte	0x04, 0x17
        /*000a*/ 	.short	(.L_695 - .L_694)
.L_694:
        /*000c*/ 	.word	0x00000000
        /*0010*/ 	.short	0x0004
        /*0012*/ 	.short	0x001c
        /*0014*/ 	.byte	0x00, 0xf0, 0x11, 0x00


	//----- nvinfo : EIATTR_KPARAM_INFO
	.align		4
.L_695:
        /*0018*/ 	.byte	0x04, 0x17
        /*001a*/ 	.short	(.L_697 - .L_696)
.L_696:
        /*001c*/ 	.word	0x00000000
        /*0020*/ 	.short	0x0003
        /*0022*/ 	.short	0x0018
        /*0024*/ 	.byte	0x00, 0xf0, 0x11, 0x00


	//----- nvinfo : EIATTR_KPARAM_INFO
	.align		4
.L_697:
        /*0028*/ 	.byte	0x04, 0x17
        /*002a*/ 	.short	(.L_699 - .L_698)
.L_698:
        /*002c*/ 	.word	0x00000000
        /*0030*/ 	.short	0x0002
        /*0032*/ 	.short	0x0010
        /*0034*/ 	.byte	0x00, 0xf5, 0x21, 0x00


	//----- nvinfo : EIATTR_KPARAM_INFO
	.align		4
.L_699:
        /*0038*/ 	.byte	0x04, 0x17
        /*003a*/ 	.short	(.L_701 - .L_700)
.L_700:
        /*003c*/ 	.word	0x00000000
        /*0040*/ 	.short	0x0001
        /*0042*/ 	.short	0x0008
        /*0044*/ 	.byte	0x00, 0xf5, 0x21, 0x00


	//----- nvinfo : EIATTR_KPARAM_INFO
	.align		4
.L_701:
        /*0048*/ 	.byte	0x04, 0x17
        /*004a*/ 	.short	(.L_703 - .L_702)
.L_702:
        /*004c*/ 	.word	0x00000000
        /*0050*/ 	.short	0x0000
        /*0052*/ 	.short	0x0000
        /*0054*/ 	.byte	0x00, 0xf5, 0x21, 0x00


	//----- nvinfo : EIATTR_SPARSE_MMA_MASK
	.align		4
.L_703:
        /*0058*/ 	.byte	0x03, 0x50
        /*005a*/ 	.short	0x0000


	//----- nvinfo : EIATTR_MAXREG_COUNT
	.align		4
        /*005c*/ 	.byte	0x03, 0x1b
        /*005e*/ 	.short	0x00ff


	//----- nvinfo : EIATTR_MERCURY_ISA_VERSION
	.align		4
        /*0060*/ 	.byte	0x03, 0x5f
        /*0062*/ 	.short	0x0101


	//----- nvinfo : EIATTR_VRC_CTA_INIT_COUNT
	.align		4
        /*0064*/ 	.byte	0x02, 0x4a
	.zero		1
	.zero		1


	//----- nvinfo : EIATTR_EXIT_INSTR_OFFSETS
	.align		4
        /*0068*/ 	.byte	0x04, 0x1c
        /*006a*/ 	.short	(.L_705 - .L_704)


	//   ....[0]....
.L_704:
        /*006c*/ 	.word	0x00000080


	//   ....[1]....
        /*0070*/ 	.word	0x000004a0


	//----- nvinfo : EIATTR_CBANK_PARAM_SIZE
	.align		4
.L_705:
        /*0074*/ 	.byte	0x03, 0x19
        /*0076*/ 	.short	0x0020


	//----- nvinfo : EIATTR_PARAM_CBANK
	.align		4
        /*0078*/ 	.byte	0x04, 0x0a
        /*007a*/ 	.short	(.L_707 - .L_706)
	.align		4
.L_706:
        /*007c*/ 	.word	index@(.nv.constant0._ZN17fastertransformer15transposeAxis01IiEEvPT_S2_PKiii)
        /*0080*/ 	.short	0x0380
        /*0082*/ 	.short	0x0020


	//----- nvinfo : EIATTR_SW_WAR
	.align		4
.L_707:
        /*0084*/ 	.byte	0x04, 0x36
        /*0086*/ 	.short	(.L_709 - .L_708)
.L_708:
        /*0088*/ 	.word	0x00000008
.L_709:


//--------------------- .nv.info._ZN17fastertransformer15transposeAxis01IiEEvPT_S2_iii --------------------------
	.section	.nv.info._ZN17fastertransformer15transposeAxis01IiEEvPT_S2_iii,"",@"SHT_CUDA_INFO"
	.sectionflags	@""
	.align	4


	//----- nvinfo : EIATTR_CUDA_API_VERSION
	.align		4
        /*0000*/ 	.byte	0x04, 0x37
        /*0002*/ 	.short	(.L_711 - .L_710)
.L_710:
        /*0004*/ 	.word	0x00000082


	//----- nvinfo : EIATTR_KPARAM_INFO
	.align		4
.L_711:
        /*0008*/ 	.byte	0x04, 0x17
        /*000a*/ 	.short	(.L_713 - .L_712)
.L_712:
        /*000c*/ 	.word	0x00000000
        /*0010*/ 	.short	0x0004
        /*0012*/ 	.short	0x0018
        /*0014*/ 	.byte	0x00, 0xf0, 0x11, 0x00


	//----- nvinfo : EIATTR_KPARAM_INFO
	.align		4
.L_713:
        /*0018*/ 	.byte	0x04, 0x17
        /*001a*/ 	.short	(.L_715 - .L_714)
.L_714:
        /*001c*/ 	.word	0x00000000
        /*0020*/ 	.short	0x0003
        /*0022*/ 	.short	0x0014
        /*0024*/ 	.byte	0x00, 0xf0, 0x11, 0x00


	//----- nvinfo : EIATTR_KPARAM_INFO
	.align		4
.L_715:
        /*0028*/ 	.byte	0x04, 0x17
        /*002a*/ 	.short	(.L_717 - .L_716)
.L_716:
        /*002c*/ 	.word	0x00000000
        /*0030*/ 	.short	0x0002
        /*0032*/ 	.short	0x0010
        /*0034*/ 	.byte	0x00, 0xf0, 0x11, 0x00


	//----- nvinfo : EIATTR_KPARAM_INFO
	.align		4
.L_717:
        /*0038*/ 	.byte	0x04, 0x17
        /*003a*/ 	.short	(.L_719 - .L_718)
.L_718:
        /*003c*/ 	.word	0x00000000
        /*0040*/ 	.short	0x0001
        /*0042*/ 	.short	0x0008
        /*0044*/ 	.byte	0x00, 0xf5, 0x21, 0x00


	//----- nvinfo : EIATTR_KPARAM_INFO
	.align		4
.L_719:
        /*0048*/ 	.byte	0x04, 0x17
        /*004a*/ 	.short	(.L_721 - .L_720)
.L_720:
        /*004c*/ 	.word	0x00000000
        /*0050*/ 	.short	0x0000
        /*0052*/ 	.short	0x0000
        /*0054*/ 	.byte	0x00, 0xf5, 0x21, 0x00


	//----- nvinfo : EIATTR_SPARSE_MMA_MASK
	.align		4
.L_721:
        /*0058*/ 	.byte	0x03, 0x50
        /*005a*/ 	.short	0x0000


	//----- nvinfo : EIATTR_MAXREG_COUNT
	.align		4
        /*005c*/ 	.byte	0x03, 0x1b
        /*005e*/ 	.short	0x00ff


	//----- nvinfo : EIATTR_MERCURY_ISA_VERSION
	.align		4
        /*0060*/ 	.byte	0x03, 0x5f
        /*0062*/ 	.short	0x0101


	//----- nvinfo : EIATTR_VRC_CTA_INIT_COUNT
	.align		4
        /*0064*/ 	.byte	0x02, 0x4a
	.zero		1
	.zero		1


	//----- nvinfo : EIATTR_EXIT_INSTR_OFFSETS
	.align		4
        /*0068*/ 	.byte	0x04, 0x1c
        /*006a*/ 	.short	(.L_723 - .L_722)


	//   ....[0]....
.L_722:
        /*006c*/ 	.word	0x000000a0


	//   ....[1]....
        /*0070*/ 	.word	0x000005f0


	//----- nvinfo : EIATTR_CBANK_PARAM_SIZE
	.align		4
.L_723:
        /*0074*/ 	.byte	0x03, 0x19
        /*0076*/ 	.short	0x001c


	//----- nvinfo : EIATTR_PARAM_CBANK
	.align		4
        /*0078*/ 	.byte	0x04, 0x0a
        /*007a*/ 	.short	(.L_725 - .L_724)
	.align		4
.L_724:
        /*007c*/ 	.word	index@(.nv.constant0._ZN17fastertransformer15transposeAxis01IiEEvPT_S2_iii)
        /*0080*/ 	.short	0x0380
        /*0082*/ 	.short	0x001c


	//----- nvinfo : EIATTR_SW_WAR
	.align		4
.L_725:
        /*0084*/ 	.byte	0x04, 0x36
        /*0086*/ 	.short	(.L_727 - .L_726)
.L_726:
        /*0088*/ 	.word	0x00000008
.L_727:


//--------------------- .nv.info._ZN17fastertransformer15transposeAxis01I6__halfEEvPT_S3_iii --------------------------
	.section	.nv.info._ZN17fastertransformer15transposeAxis01I6__halfEEvPT_S3_iii,"",@"SHT_CUDA_INFO"
	.sectionflags	@""
	.align	4


	//----- nvinfo : EIATTR_CUDA_API_VERSION
	.align		4
        /*0000*/ 	.byte	0x04, 0x37
        /*0002*/ 	.short	(.L_729 - .L_728)
.L_728:
        /*0004*/ 	.word	0x00000082


	//----- nvinfo : EIATTR_KPARAM_INFO
	.align		4
.L_729:
        /*0008*/ 	.byte	0x04, 0x17
        /*000a*/ 	.short	(.L_731 - .L_730)
.L_730:
        /*000c*/ 	.word	0x00000000
        /*0010*/ 	.short	0x0004
        /*0012*/ 	.short	0x0018
        /*0014*/ 	.byte	0x00, 0xf0, 0x11, 0x00


	//----- nvinfo : EIATTR_KPARAM_INFO
	.align		4
.L_731:
        /*0018*/ 	.byte	0x04, 0x17
        /*001a*/ 	.short	(.L_733 - .L_732)
.L_732:
        /*001c*/ 	.word	0x00000000
        /*0020*/ 	.short	0x0003
        /*0022*/ 	.short	0x0014
        /*0024*/ 	.byte	0x00, 0xf0, 0x11, 0x00


	//----- nvinfo : EIATTR_KPARAM_INFO
	.align		4
.L_733:
        /*0028*/ 	.byte	0x04, 0x17
        /*002a*/ 	.short	(.L_735 - .L_734)
.L_734:
        /*002c*/ 	.word	0x00000000
        /*0030*/ 	.short	0x0002
        /*0032*/ 	.short	0x0010
        /*0034*/ 	.byte	0x00, 0xf0, 0x11, 0x00


	//----- nvinfo : EIATTR_KPARAM_INFO
	.align		4
.L_735:
        /*0038*/ 	.byte	0x04, 0x17
        /*003a*/ 	.short	(.L_737 - .L_736)
.L_736:
        /*003c*/ 	.word	0x00000000
        /*0040*/ 	.short	0x0001
        /*0042*/ 	.short	0x0008
        /*0044*/ 	.byte	0x00, 0xf5, 0x21, 0x00


	//----- nvinfo : EIATTR_KPARAM_INFO
	.align		4
.L_737:
        /*0048*/ 	.byte	0x04, 0x17
        /*004a*/ 	.short	(.L_739 - .L_738)
.L_738:
        /*004c*/ 	.word	0x00000000
        /*0050*/ 	.short	0x0000
        /*0052*/ 	.short	0x0000
        /*0054*/ 	.byte	0x00, 0xf5, 0x21, 0x00


	//----- nvinfo : EIATTR_SPARSE_MMA_MASK
	.align		4
.L_739:
        /*0058*/ 	.byte	0x03, 0x50
        /*005a*/ 	.short	0x0000


	//----- nvinfo : EIATTR_MAXREG_COUNT
	.align		4
        /*005c*/ 	.byte	0x03, 0x1b
        /*005e*/ 	.short	0x00ff


	//----- nvinfo : EIATTR_MERCURY_ISA_VERSION
	.align		4
        /*0060*/ 	.byte	0x03, 0x5f
        /*0062*/ 	.short	0x0101


	//----- nvinfo : EIATTR_VRC_CTA_INIT_COUNT
	.align		4
        /*0064*/ 	.byte	0x02, 0x4a
	.zero		1
	.zero		1


	//----- nvinfo : EIATTR_EXIT_INSTR_OFFSETS
	.align		4
        /*0068*/ 	.byte	0x04, 0x1c
        /*006a*/ 	.short	(.L_741 - .L_740)


	//   ....[0]....
.L_740:
        /*006c*/ 	.word	0x000000a0


	//   ....[1]....
        /*0070*/ 	.word	0x000005f0


	//----- nvinfo : EIATTR_CBANK_PARAM_SIZE
	.align		4
.L_741:
        /*0074*/ 	.byte	0x03, 0x19
        /*0076*/ 	.short	0x001c


	//----- nvinfo : EIATTR_PARAM_CBANK
	.align		4
        /*0078*/ 	.byte	0x04, 0x0a
        /*007a*/ 	.short	(.L_743 - .L_742)
	.align		4
.L_742:
        /*007c*/ 	.word	index@(.nv.constant0._ZN17fastertransformer15transposeAxis01I6__halfEEvPT_S3_iii)
        /*0080*/ 	.short	0x0380
        /*0082*/ 	.short	0x001c


	//----- nvinfo : EIATTR_SW_WAR
	.align		4
.L_743:
        /*0084*/ 	.byte	0x04, 0x36
        /*0086*/ 	.short	(.L_745 - .L_744)
.L_744:
        /*0088*/ 	.word	0x00000008
.L_745:


//--------------------- .nv.info._ZN17fastertransformer15transposeAxis01IfEEvPT_S2_iii --------------------------
	.section	.nv.info._ZN17fastertransformer15transposeAxis01IfEEvPT_S2_iii,"",@"SHT_CUDA_INFO"
	.sectionflags	@""
	.align	4


	//----- nvinfo : EIATTR_CUDA_API_VERSION
	.align		4
        /*0000*/ 	.byte	0x04, 0x37
        /*0002*/ 	.short	(.L_747 - .L_746)
.L_746:
        /*0004*/ 	.word	0x00000082


	//----- nvinfo : EIATTR_KPARAM_INFO
	.align		4
.L_747:
        /*0008*/ 	.byte	0x04, 0x17
        /*000a*/ 	.short	(.L_749 - .L_748)
.L_748:
        /*000c*/ 	.word	0x00000000
        /*0010*/ 	.short	0x0004
        /*0012*/ 	.short	0x0018
        /*0014*/ 	.byte	0x00, 0xf0, 0x11, 0x00


	//----- nvinfo : EIATTR_KPARAM_INFO
	.align		4
.L_749:
        /*0018*/ 	.byte	0x04, 0x17
        /*001a*/ 	.short	(.L_751 - .L_750)
.L_750:
        /*001c*/ 	.word	0x00000000
        /*0020*/ 	.short	0x0003
        /*0022*/ 	.short	0x0014
        /*0024*/ 	.byte	0x00, 0xf0, 0x11, 0x00


	//----- nvinfo : EIATTR_KPARAM_INFO
	.align		4
.L_751:
        /*0028*/ 	.byte	0x04, 0x17
        /*002a*/ 	.short	(.L_753 - .L_752)
.L_752:
        /*002c*/ 	.word	0x00000000
        /*0030*/ 	.short	0x0002
        /*0032*/ 	.short	0x0010
        /*0034*/ 	.byte	0x00, 0xf0, 0x11, 0x00


	//----- nvinfo : EIATTR_KPARAM_INFO
	.align		4
.L_753:
        /*0038*/ 	.byte	0x04, 0x17
        /*003a*/ 	.short	(.L_755 - .L_754)
.L_754:
        /*003c*/ 	.word	0x00000000
        /*0040*/ 	.short	0x0001
        /*0042*/ 	.short	0x0008
        /*0044*/ 	.byte	0x00, 0xf5, 0x21, 0x00


	//----- nvinfo : EIATTR_KPARAM_INFO
	.align		4
.L_755:
        /*0048*/ 	.byte	0x04, 0x17
        /*004a*/ 	.short	(.L_757 - .L_756)
.L_756:
        /*004c*/ 	.word	0x00000000
        /*0050*/ 	.short	0x0000
        /*0052*/ 	.short	0x0000
        /*0054*/ 	.byte	0x00, 0xf5, 0x21, 0x00


	//----- nvinfo : EIATTR_SPARSE_MMA_MASK
	.align		4
.L_757:
        /*0058*/ 	.byte	0x03, 0x50
        /*005a*/ 	.short	0x0000


	//----- nvinfo : EIATTR_MAXREG_COUNT
	.align		4
        /*005c*/ 	.byte	0x03, 0x1b
        /*005e*/ 	.short	0x00ff


	//----- nvinfo : EIATTR_MERCURY_ISA_VERSION
	.align		4
        /*0060*/ 	.byte	0x03, 0x5f
        /*0062*/ 	.short	0x0101


	//----- nvinfo : EIATTR_VRC_CTA_INIT_COUNT
	.align		4
        /*0064*/ 	.byte	0x02, 0x4a
	.zero		1
	.zero		1


	//----- nvinfo : EIATTR_EXIT_INSTR_OFFSETS
	.align		4
        /*0068*/ 	.byte	0x04, 0x1c
        /*006a*/ 	.short	(.L_759 - .L_758)


	//   ....[0]....
.L_758:
        /*006c*/ 	.word	0x000000a0


	//   ....[1]....
        /*0070*/ 	.word	0x000005f0


	//----- nvinfo : EIATTR_CBANK_PARAM_SIZE
	.align		4
.L_759:
        /*0074*/ 	.byte	0x03, 0x19
        /*0076*/ 	.short	0x001c


	//----- nvinfo : EIATTR_PARAM_CBANK
	.align		4
        /*0078*/ 	.byte	0x04, 0x0a
        /*007a*/ 	.short	(.L_761 - .L_760)
	.align		4
.L_760:
        /*007c*/ 	.word	index@(.nv.constant0._ZN17fastertransformer15transposeAxis01IfEEvPT_S2_iii)
        /*0080*/ 	.short	0x0380
        /*0082*/ 	.short	0x001c


	//----- nvinfo : EIATTR_SW_WAR
	.align		4
.L_761:
        /*0084*/ 	.byte	0x04, 0x36
        /*0086*/ 	.short	(.L_763 - .L_762)
.L_762:
        /*0088*/ 	.word	0x00000008
.L_763:


//--------------------- .nv.info._ZN17fastertransformer44inputIdsEmbeddingLookupPosEncodingSoftPromptI6__halfEEvNS_49inputIdsEmbeddingLookupPosEncodingSoftPromptParamIT_EE --------------------------
	.section	.nv.info._ZN17fastertransformer44inputIdsEmbeddingLookupPosEncodingSoftPromptI6__halfEEvNS_49inputIdsEmbeddingLookupPosEncodingSoftPromptParamIT_EE,"",@"SHT_CUDA_INFO"
	.sectionflags	@""
	.align	4


	//----- nvinfo : EIATTR_CUDA_API_VERSION
	.align		4
        /*0000*/ 	.byte	0x04, 0x37
        /*0002*/ 	.short	(.L_765 - .L_764)
.L_764:
        /*0004*/ 	.word	0x00000082


	//----- nvinfo : EIATTR_KPARAM_INFO
	.align		4
.L_765:
        /*0008*/ 	.byte	0x04, 0x17
        /*000a*/ 	.short	(.L_767 - .L_766)
.L_766:
        /*000c*/ 	.word	0x00000000
        /*0010*/ 	.short	0x0000
        /*0012*/ 	.short	0x0000
        /*0014*/ 	.byte	0x00, 0xf0, 0x81, 0x01


	//----- nvinfo : EIATTR_SPARSE_MMA_MASK
	.align		4
.L_767:
        /*0018*/ 	.byte	0x03, 0x50
        /*001a*/ 	.short	0x0000


	//----- nvinfo : EIATTR_MAXREG_COUNT
	.align		4
        /*001c*/ 	.byte	0x03, 0x1b
        /*001e*/ 	.short	0x00ff


	//----- nvinfo : EIATTR_MERCURY_ISA_VERSION
	.align		4
        /*0020*/ 	.byte	0x03, 0x5f
        /*0022*/ 	.short	0x0101


	//----- nvinfo : EIATTR_VRC_CTA_INIT_COUNT
	.align		4
        /*0024*/ 	.byte	0x02, 0x4a
	.zero		1
	.zero		1


	//----- nvinfo : EIATTR_EXIT_INSTR_OFFSETS
	.align		4
        /*0028*/ 	.byte	0x04, 0x1c
        /*002a*/ 	.short	(.L_769 - .L_768)


	//   ....[0]....
.L_768:
        /*002c*/ 	.word	0x000000d0


	//   ....[1]....
        /*0030*/ 	.word	0x00001240


	//   ....[2]....
        /*0034*/ 	.word	0x00002200


	//   ....[3]....
        /*0038*/ 	.word	0x00002cd0


	//   ....[4]....
        /*003c*/ 	.word	0x000036b0


	//----- nvinfo : EIATTR_CRS_STACK_SIZE
	.align		4
.L_769:
        /*0040*/ 	.byte	0x04, 0x1e
        /*0042*/ 	.short	(.L_771 - .L_770)
.L_770:
        /*0044*/ 	.word	0x00000000


	//----- nvinfo : EIATTR_CBANK_PARAM_SIZE
	.align		4
.L_771:
        /*0048*/ 	.byte	0x03, 0x19
        /*004a*/ 	.short	0x0060


	//----- nvinfo : EIATTR_PARAM_CBANK
	.align		4
        /*004c*/ 	.byte	0x04, 0x0a
        /*004e*/ 	.short	(.L_773 - .L_772)
	.align		4
.L_772:
        /*0050*/ 	.word	index@(.nv.constant0._ZN17fastertransformer44inputIdsEmbeddingLookupPosEncodingSoftPromptI6__halfEEvNS_49inputIdsEmbeddingLookupPosEncodingSoftPromptParamIT_EE)
        /*0054*/ 	.short	0x0380
        /*0056*/ 	.short	0x0060


	//----- nvinfo : EIATTR_SW_WAR
	.align		4
.L_773:
        /*0058*/ 	.byte	0x04, 0x36
        /*005a*/ 	.short	(.L_775 - .L_774)
.L_774:
        /*005c*/ 	.word	0x00000008
.L_775:


//--------------------- .nv.info._ZN17fastertransformer44inputIdsEmbeddingLookupPosEncodingSoftPromptIfEEvNS_49inputIdsEmbeddingLookupPosEncodingSoftPromptParamIT_EE --------------------------
	.section	.nv.info._ZN17fastertransformer44inputIdsEmbeddingLookupPosEncodingSoftPromptIfEEvNS_49inputIdsEmbeddingLookupPosEncodingSoftPromptParamIT_EE,"",@"SHT_CUDA_INFO"
	.sectionflags	@""
	.align	4


	//----- nvinfo : EIATTR_CUDA_API_VERSION
	.align		4
        /*0000*/ 	.byte	0x04, 0x37
        /*0002*/ 	.short	(.L_777 - .L_776)
.L_776:
        /*0004*/ 	.word	0x00000082


	//----- nvinfo : EIATTR_KPARAM_INFO
	.align		4
.L_777:
        /*0008*/ 	.byte	0x04, 0x17
        /*000a*/ 	.short	(.L_779 - .L_778)
.L_778:
        /*000c*/ 	.word	0x00000000
        /*0010*/ 	.short	0x0000
        /*0012*/ 	.short	0x0000
        /*0014*/ 	.byte	0x00, 0xf0, 0x81, 0x01


	//----- nvinfo : EIATTR_SPARSE_MMA_MASK
	.align		4
.L_779:
        /*0018*/ 	.byte	0x03, 0x50
        /*001a*/ 	.short	0x0000


	//----- nvinfo : EIATTR_MAXREG_COUNT
	.align		4
        /*001c*/ 	.byte	0x03, 0x1b
        /*001e*/ 	.short	0x00ff


	//----- nvinfo : EIATTR_MERCURY_ISA_VERSION
	.align		4
        /*0020*/ 	.byte	0x03, 0x5f
        /*0022*/ 	.short	0x0101


	//----- nvinfo : EIATTR_VRC_CTA_INIT_COUNT
	.align		4
        /*0024*/ 	.byte	0x02, 0x4a
	.zero		1
	.zero		1


	//----- nvinfo : EIATTR_EXIT_INSTR_OFFSETS
	.align		4
        /*0028*/ 	.byte	0x04, 0x1c
        /*002a*/ 	.short	(.L_781 - .L_780)


	//   ....[0]....
.L_780:
        /*002c*/ 	.word	0x000000d0


	//   ....[1]....
        /*0030*/ 	.word	0x00001220


	//   ....[2]....
        /*0034*/ 	.word	0x000021b0


	//   ....[3]....
        /*0038*/ 	.word	0x00002cb0


	//   ....[4]....
        /*003c*/ 	.word	0x00003680


	//----- nvinfo : EIATTR_CRS_STACK_SIZE
	.align		4
.L_781:
        /*0040*/ 	.byte	0x04, 0x1e
        /*0042*/ 	.short	(.L_783 - .L_782)
.L_782:
        /*0044*/ 	.word	0x00000000


	//----- nvinfo : EIATTR_CBANK_PARAM_SIZE
	.align		4
.L_783:
        /*0048*/ 	.byte	0x03, 0x19
        /*004a*/ 	.short	0x0060


	//----- nvinfo : EIATTR_PARAM_CBANK
	.align		4
        /*004c*/ 	.byte	0x04, 0x0a
        /*004e*/ 	.short	(.L_785 - .L_784)
	.align		4
.L_784:
        /*0050*/ 	.word	index@(.nv.constant0._ZN17fastertransformer44inputIdsEmbeddingLookupPosEncodingSoftPromptIfEEvNS_49inputIdsEmbeddingLookupPosEncodingSoftPromptParamIT_EE)
        /*0054*/ 	.short	0x0380
        /*0056*/ 	.short	0x0060


	//----- nvinfo : EIATTR_SW_WAR
	.align		4
.L_785:
        /*0058*/ 	.byte	0x04, 0x36
        /*005a*/ 	.short	(.L_787 - .L_786)
.L_786:
        /*005c*/ 	.word	0x00000008
.L_787:


//--------------------- .nv.info._ZN17fastertransformer42start_id_embedding_position_lookups_kernelI6__halfLb0ELi0EEEvPT_PiPKS2_S6_NS_18pPromptTuningParamIS2_EEPKiiiiil --------------------------
	.section	.nv.info._ZN17fastertransformer42start_id_embedding_position_lookups_kernelI6__halfLb0ELi0EEEvPT_PiPKS2_S6_NS_18pPromptTuningParamIS2_EEPKiiiiil,"",@"SHT_CUDA_INFO"
	.sectionflags	@""
	.align	4


	//----- nvinfo : EIATTR_CUDA_API_VERSION
	.align		4
        /*0000*/ 	.byte	0x04, 0x37
        /*0002*/ 	.short	(.L_789 - .L_788)
.L_788:
        /*0004*/ 	.word	0x00000082


	//----- nvinfo : EIATTR_KPARAM_INFO
	.align		4
.L_789:
        /*0008*/ 	.byte	0x04, 0x17
        /*000a*/ 	.short	(.L_791 - .L_790)
.L_790:
        /*000c*/ 	.word	0x00000000
        /*0010*/ 	.short	0x000a
        /*0012*/ 	.short	0x0058
        /*0014*/ 	.byte	0x00, 0xf0, 0x21, 0x00


	//----- nvinfo : EIATTR_KPARAM_INFO
	.align		4
.L_791:
        /*0018*/ 	.byte	0x04, 0x17
        /*001a*/ 	.short	(.L_793 - .L_792)
.L_792:
        /*001c*/ 	.word	0x00000000
        /*0020*/ 	.short	0x0009
        /*0022*/ 	.short	0x0054
        /*0024*/ 	.byte	0x00, 0xf0, 0x11, 0x00


	//----- nvinfo : EIATTR_KPARAM_INFO
	.align		4
.L_793:
        /*0028*/ 	.byte	0x04, 0x17
        /*002a*/ 	.short	(.L_795 - .L_794)
.L_794:
        /*002c*/ 	.word	0x00000000
        /*0030*/ 	.short	0x0008
        /*0032*/ 	.short	0x0050
        /*0034*/ 	.byte	0x00, 0xf0, 0x11, 0x00


	//----- nvinfo : EIATTR_KPARAM_INFO
	.align		4
.L_795:
        /*0038*/ 	.byte	0x04, 0x17
        /*003a*/ 	.short	(.L_797 - .L_796)
.L_796:
        /*003c*/ 	.word	0x00000000
        /*0040*/ 	.short	0x0007
        /*0042*/ 	.short	0x004c
        /*0044*/ 	.byte	0x00, 0xf0, 0x11, 0x00


	//----- nvinfo : EIATTR_KPARAM_INFO
	.align		4
.L_797:
        /*0048*/ 	.byte	0x04, 0x17
        /*004a*/ 	.short	(.L_799 - .L_798)
.L_798:
        /*004c*/ 	.word	0x00000000
        /*0050*/ 	.short	0x0006
        /*0052*/ 	.short	0x0048
        /*0054*/ 	.byte	0x00, 0xf0, 0x11, 0x00


	//----- nvinfo : EIATTR_KPARAM_INFO
	.align		4
.L_799:
        /*0058*/ 	.byte	0x04, 0x17
        /*005a*/ 	.short	(.L_801 - .L_800)
.L_800:
        /*005c*/ 	.word	0x00000000
        /*0060*/ 	.short	0x0005
        /*0062*/ 	.short	0x0040
        /*0064*/ 	.byte	0x00, 0xf5, 0x21, 0x00


	//----- nvinfo : EIATTR_KPARAM_INFO
	.align		4
.L_801:
        /*0068*/ 	.byte	0x04, 0x17
        /*006a*/ 	.short	(.L_803 - .L_802)
.L_802:
        /*006c*/ 	.word	0x00000000
        /*0070*/ 	.short	0x0004
        /*0072*/ 	.short	0x0020
        /*0074*/ 	.byte	0x00, 0xf0, 0x81, 0x00


	//----- nvinfo : EIATTR_KPARAM_INFO
	.align		4
.L_803:
        /*0078*/ 	.byte	0x04, 0x17
        /*007a*/ 	.short	(.L_805 - .L_804)
.L_804:
        /*007c*/ 	.word	0x00000000
        /*0080*/ 	.short	0x0003
        /*0082*/ 	.short	0x0018
        /*0084*/ 	.byte	0x00, 0xf5, 0x21, 0x00


	//----- nvinfo : EIATTR_KPARAM_INFO
	.align		4
.L_805:
        /*0088*/ 	.byte	0x04, 0x17
        /*008a*/ 	.short	(.L_807 - .L_806)
.L_806:
        /*008c*/ 	.word	0x00000000
        /*0090*/ 	.short	0x0002
        /*0092*/ 	.short	0x0010
        /*0094*/ 	.byte	0x00, 0xf5, 0x21, 0x00


	//----- nvinfo : EIATTR_KPARAM_INFO
	.align		4
.L_807:
        /*0098*/ 	.byte	0x04, 0x17
        /*009a*/ 	.short	(.L_809 - .L_808)
.L_808:
        /*009c*/ 	.word	0x00000000
        /*00a0*/ 	.short	0x0001
        /*00a2*/ 	.short	0x0008
        /*00a4*/ 	.byte	0x00, 0xf5, 0x21, 0x00


	//----- nvinfo : EIATTR_KPARAM_INFO
	.align		4
.L_809:
        /*00a8*/ 	.byte	0x04, 0x17
        /*00aa*/ 	.short	(.L_811 - .L_810)
.L_810:
        /*00ac*/ 	.word	0x00000000
        /*00b0*/ 	.short	0x0000
        /*00b2*/ 	.short	0x0000
        /*00b4*/ 	.byte	0x00, 0xf5, 0x21, 0x00


	//----- nvinfo : EIATTR_SPARSE_MMA_MASK
	.align		4
.L_811:
        /*00b8*/ 	.byte	0x03, 0x50
        /*00ba*/ 	.short	0x0000


	//----- nvinfo : EIATTR_MAXREG_COUNT
	.align		4
        /*00bc*/ 	.byte	0x03, 0x1b
        /*00be*/ 	.short	0x00ff


	//----- nvinfo : EIATTR_MERCURY_ISA_VERSION
	.align		4
        /*00c0*/ 	.byte	0x03, 0x5f
        /*00c2*/ 	.short	0x0101


	//----- nvinfo : EIATTR_VRC_CTA_INIT_COUNT
	.align		4
        /*00c4*/ 	.byte	0x02, 0x4a
	.zero		1
	.zero		1


	//----- nvinfo : EIATTR_EXIT_INSTR_OFFSETS
	.align		4
        /*00c8*/ 	.byte	0x04, 0x1c
        /*00ca*/ 	.short	(.L_813 - .L_812)


	//   ....[0]....
.L_812:
        /*00cc*/ 	.word	0x00000120


	//   ....[1]....
        /*00d0*/ 	.word	0x000008a0


	//   ....[2]....
        /*00d4*/ 	.word	0x00000e90


	//   ....[3]....
        /*00d8*/ 	.word	0x00001600


	//   ....[4]....
        /*00dc*/ 	.word	0x00001c30


	//----- nvinfo : EIATTR_CRS_STACK_SIZE
	.align		4
.L_813:
        /*00e0*/ 	.byte	0x04, 0x1e
        /*00e2*/ 	.short	(.L_815 - .L_814)
.L_814:
        /*00e4*/ 	.word	0x00000000


	//----- nvinfo : EIATTR_CBANK_PARAM_SIZE
	.align		4
.L_815:
        /*00e8*/ 	.byte	0x03, 0x19
        /*00ea*/ 	.short	0x0060


	//----- nvinfo : EIATTR_PARAM_CBANK
	.align		4
        /*00ec*/ 	.byte	0x04, 0x0a
        /*00ee*/ 	.short	(.L_817 - .L_816)
	.align		4
.L_816:
        /*00f0*/ 	.word	index@(.nv.constant0._ZN17fastertransformer42start_id_embedding_position_lookups_kernelI6__halfLb0ELi0EEEvPT_PiPKS2_S6_NS_18pPromptTuningParamIS2_EEPKiiiiil)
        /*00f4*/ 	.short	0x0380
        /*00f6*/ 	.short	0x0060


	//----- nvinfo : EIATTR_SW_WAR
	.align		4
.L_817:
        /*00f8*/ 	.byte	0x04, 0x36
        /*00fa*/ 	.short	(.L_819 - .L_818)
.L_818:
        /*00fc*/ 	.word	0x00000008
.L_819:


//--------------------- .nv.info._ZN17fastertransformer42start_id_embedding_position_lookups_kernelI6__halfLb0ELi1EEEvPT_PiPKS2_S6_NS_18pPromptTuningParamIS2_EEPKiiiiil --------------------------
	.section	.nv.info._ZN17fastertransformer42start_id_embedding_position_lookups_kernelI6__halfLb0ELi1EEEvPT_PiPKS2_S6_NS_18pPromptTuningParamIS2_EEPKiiiiil,"",@"SHT_CUDA_INFO"
	.sectionflags	@""
	.align	4


	//----- nvinfo : EIATTR_CUDA_API_VERSION
	.align		4
        /*0000*/ 	.byte	0x04, 0x37
        /*0002*/ 	.short	(.L_821 - .L_820)
.L_820:
        /*0004*/ 	.word	0x00000082


	//----- nvinfo : EIATTR_KPARAM_INFO
	.align		4
.L_821:
        /*0008*/ 	.byte	0x04, 0x17
        /*000a*/ 	.short	(.L_823 - .L_822)
.L_822:
        /*000c*/ 	.word	0x00000000
        /*0010*/ 	.short	0x000a
        /*0012*/ 	.short	0x0058
        /*0014*/ 	.byte	0x00, 0xf0, 0x21, 0x00


	//----- nvinfo : EIATTR_KPARAM_INFO
	.align		4
.L_823:
        /*0018*/ 	.byte	0x04, 0x17
        /*001a*/ 	.short	(.L_825 - .L_824)
.L_824:
        /*001c*/ 	.word	0x00000000
        /*0020*/ 	.short	0x0009
        /*0022*/ 	.short	0x0054
        /*0024*/ 	.byte	0x00, 0xf0, 0x11, 0x00


	//----- nvinfo : EIATTR_KPARAM_INFO
	.align		4
.L_825:
        /*0028*/ 	.byte	0x04, 0x17
        /*002a*/ 	.short	(.L_827 - .L_826)
.L_826:
        /*002c*/ 	.word	0x00000000
        /*0030*/ 	.short	0x0008
        /*0032*/ 	.short	0x0050
        /*0034*/ 	.byte	0x00, 0xf0, 0x11, 0x00


	//----- nvinfo : EIATTR_KPARAM_INFO
	.align		4
.L_827:
        /*0038*/ 	.byte	0x04, 0x17
        /*003a*/ 	.short	(.L_829 - .L_828)
.L_828:
        /*003c*/ 	.word	0x00000000
        /*0040*/ 	.short	0x0007
        /*0042*/ 	.short	0x004c
        /*0044*/ 	.byte	0x00, 0xf0, 0x11, 0x00


	//----- nvinfo : EIATTR_KPARAM_INFO
	.align		4
.L_829:
        /*0048*/ 	.byte	0x04, 0x17
        /*004a*/ 	.short	(.L_831 - .L_830)
.L_830:
        /*004c*/ 	.word	0x00000000
        /*0050*/ 	.short	0x0006
        /*0052*/ 	.short	0x0048
        /*0054*/ 	.byte	0x00, 0xf0, 0x11, 0x00


	//----- nvinfo : EIATTR_KPARAM_INFO
	.align		4
.L_831:
        /*0058*/ 	.byte	0x04, 0x17
        /*005a*/ 	.short	(.L_833 - .L_832)
.L_832:
        /*005c*/ 	.word	0x00000000
        /*0060*/ 	.short	0x0005
        /*0062*/ 	.short	0x0040
        /*0064*/ 	.byte	0x00, 0xf5, 0x21, 0x00


	//----- nvinfo : EIATTR_KPARAM_INFO
	.align		4
.L_833:
        /*0068*/ 	.byte	0x04, 0x17
        /*006a*/ 	.short	(.L_835 - .L_834)
.L_834:
        /*006c*/ 	.word	0x00000000
        /*0070*/ 	.short	0x0004
        /*0072*/ 	.short	0x0020
        /*0074*/ 	.byte	0x00, 0xf0, 0x81, 0x00


	//----- nvinfo : EIATTR_KPARAM_INFO
	.align		4
.L_835:
        /*0078*/ 	.byte	0x04, 0x17
        /*007a*/ 	.short	(.L_837 - .L_836)
.L_836:
        /*007c*/ 	.word	0x00000000
        /*0080*/ 	.short	0x0003
        /*0082*/ 	.short	0x0018
        /*0084*/ 	.byte	0x00, 0xf5, 0x21, 0x00


	//----- nvinfo : EIATTR_KPARAM_INFO
	.align		4
.L_837:
        /*0088*/ 	.byte	0x04, 0x17
        /*008a*/ 	.short	(.L_839 - .L_838)
.L_838:
        /*008c*/ 	.word	0x00000000
        /*0090*/ 	.short	0x0002
        /*0092*/ 	.short	0x0010
        /*0094*/ 	.byte	0x00, 0xf5, 0x21, 0x00


	//----- nvinfo : EIATTR_KPARAM_INFO
	.align		4
.L_839:
        /*0098*/ 	.byte	0x04, 0x17
        /*009a*/ 	.short	(.L_841 - .L_840)
.L_840:
        /*009c*/ 	.word	0x00000000
        /*00a0*/ 	.short	0x0001
        /*00a2*/ 	.short	0x0008
        /*00a4*/ 	.byte	0x00, 0xf5, 0x21, 0x00


	//----- nvinfo : EIATTR_KPARAM_INFO
	.align		4
.L_841:
        /*00a8*/ 	.byte	0x04, 0x17
        /*00aa*/ 	.short	(.L_843 - .L_842)
.L_842:
        /*00ac*/ 	.word	0x00000000
        /*00b0*/ 	.short	0x0000
        /*00b2*/ 	.short	0x0000
        /*00b4*/ 	.byte	0x00, 0xf5, 0x21, 0x00


	//----- nvinfo : EIATTR_SPARSE_MMA_MASK
	.align		4
.L_843:
        /*00b8*/ 	.byte	0x03, 0x50
        /*00ba*/ 	.short	0x0000


	//----- nvinfo : EIATTR_MAXREG_COUNT
	.align		4
        /*00bc*/ 	.byte	0x03, 0x1b
        /*00be*/ 	.short	0x00ff


	//----- nvinfo : EIATTR_MERCURY_ISA_VERSION
	.align		4
        /*00c0*/ 	.byte	0x03, 0x5f
        /*00c2*/ 	.short	0x0101


	//----- nvinfo : EIATTR_VRC_CTA_INIT_COUNT
	.align		4
        /*00c4*/ 	.byte	0x02, 0x4a
	.zero		1
	.zero		1


	//----- nvinfo : EIATTR_EXIT_INSTR_OFFSETS
	.align		4
        /*00c8*/ 	.byte	0x04, 0x1c
        /*00ca*/ 	.short	(.L_845 - .L_844)


	//   ....[0]....
.L_844:
        /*00cc*/ 	.word	0x00000120


	//   ....[1]....
        /*00d0*/ 	.word	0x00000950


	//   ....[2]....
        /*00d4*/ 	.word	0x00000fb0


	//   ....[3]....
        /*00d8*/ 	.word	0x00001850


	//   ....[4]....
        /*00dc*/ 	.word	0x00001f70


	//----- nvinfo : EIATTR_CRS_STACK_SIZE
	.align		4
.L_845:
        /*00e0*/ 	.byte	0x04, 0x1e
        /*00e2*/ 	.short	(.L_847 - .L_846)
.L_846:
        /*00e4*/ 	.word	0x00000000


	//----- nvinfo : EIATTR_CBANK_PARAM_SIZE
	.align		4
.L_847:
        /*00e8*/ 	.byte	0x03, 0x19
        /*00ea*/ 	.short	0x0060


	//----- nvinfo : EIATTR_PARAM_CBANK
	.align		4
        /*00ec*/ 	.byte	0x04, 0x0a
        /*00ee*/ 	.short	(.L_849 - .L_848)
	.align		4
.L_848:
        /*00f0*/ 	.word	index@(.nv.constant0._ZN17fastertransformer42start_id_embedding_position_lookups_kernelI6__halfLb0ELi1EEEvPT_PiPKS2_S6_NS_18pPromptTuningParamIS2_EEPKiiiiil)
        /*00f4*/ 	.short	0x0380
        /*00f6*/ 	.short	0x0060


	//----- nvinfo : EIATTR_SW_WAR
	.align		4
.L_849:
        /*00f8*/ 	.byte	0x04, 0x36
        /*00fa*/ 	.short	(.L_851 - .L_850)
.L_850:
        /*00fc*/ 	.word	0x00000008
.L_851:


//--------------------- .nv.info._ZN17fastertransformer42start_id_embedding_position_lookups_kernelI6__halfLb0ELi2EEEvPT_PiPKS2_S6_NS_18pPromptTuningParamIS2_EEPKiiiiil --------------------------
	.section	.nv.info._ZN17fastertransformer42start_id_embedding_position_lookups_kernelI6__halfLb0ELi2EEEvPT_PiPKS2_S6_NS_18pPromptTuningParamIS2_EEPKiiiiil,"",@"SHT_CUDA_INFO"
	.sectionflags	@""
	.align	4


	//----- nvinfo : EIATTR_CUDA_API_VERSION
	.align		4
        /*0000*/ 	.byte	0x04, 0x37
        /*0002*/ 	.short	(.L_853 - .L_852)
.L_852:
        /*0004*/ 	.word	0x00000082


	//----- nvinfo : EIATTR_KPARAM_INFO
	.align		4
.L_853:
        /*0008*/ 	.byte	0x04, 0x17
        /*000a*/ 	.short	(.L_855 - .L_854)
.L_854:
        /*000c*/ 	.word	0x00000000
        /*0010*/ 	.short	0x000a
        /*0012*/ 	.short	0x0058
        /*0014*/ 	.byte	0x00, 0xf0, 0x21, 0x00


	//----- nvinfo : EIATTR_KPARAM_INFO
	.align		4
.L_855:
        /*0018*/ 	.byte	0x04, 0x17
        /*001a*/ 	.short	(.L_857 - .L_856)
.L_856:
        /*001c*/ 	.word	0x00000000
        /*0020*/ 	.short	0x0009
        /*0022*/ 	.short	0x0054
        /*0024*/ 	.byte	0x00, 0xf0, 0x11, 0x00


	//----- nvinfo : EIATTR_KPARAM_INFO
	.align		4
.L_857:
        /*0028*/ 	.byte	0x04, 0x17
        /*002a*/ 	.short	(.L_859 - .L_858)
.L_858:
        /*002c*/ 	.word	0x00000000
        /*0030*/ 	.short	0x0008
        /*0032*/ 	.short	0x0050
        /*0034*/ 	.byte	0x00, 0xf0, 0x11, 0x00


	//----- nvinfo : EIATTR_KPARAM_INFO
	.align		4
.L_859:
        /*0038*/ 	.byte	0x04, 0x17
        /*003a*/ 	.short	(.L_861 - .L_860)
.L_860:
        /*003c*/ 	.word	0x00000000
        /*0040*/ 	.short	0x0007
        /*0042*/ 	.short	0x004c
        /*0044*/ 	.byte	0x00, 0xf0, 0x11, 0x00


	//----- nvinfo : EIATTR_KPARAM_INFO
	.align		4
.L_861:
        /*0048*/ 	.byte	0x04, 0x17
        /*004a*/ 	.short	(.L_863 - .L_862)
.L_862:
        /*004c*/ 	.word	0x00000000
        /*0050*/ 	.short	0x0006
        /*0052*/ 	.short	0x0048
        /*0054*/ 	.byte	0x00, 0xf0, 0x11, 0x00


	//----- nvinfo : EIATTR_KPARAM_INFO
	.align		4
.L_863:
        /*0058*/ 	.byte	0x04, 0x17
        /*005a*/ 	.short	(.L_865 - .L_864)
.L_864:
        /*005c*/ 	.word	0x00000000
        /*0060*/ 	.short	0x0005
        /*0062*/ 	.short	0x0040
        /*0064*/ 	.byte	0x00, 0xf5, 0x21, 0x00


	//----- nvinfo : EIATTR_KPARAM_INFO
	.align		4
.L_865:
        /*0068*/ 	.byte	0x04, 0x17
        /*006a*/ 	.short	(.L_867 - .L_866)
.L_866:
        /*006c*/ 	.word	0x00000000
        /*0070*/ 	.short	0x0004
        /*0072*/ 	.short	0x0020
        /*0074*/ 	.byte	0x00, 0xf0, 0x81, 0x00


	//----- nvinfo : EIATTR_KPARAM_INFO
	.align		4
.L_867:
        /*0078*/ 	.byte	0x04, 0x17
        /*007a*/ 	.short	(.L_869 - .L_868)
.L_868:
        /*007c*/ 	.word	0x00000000
        /*0080*/ 	.short	0x0003
        /*0082*/ 	.short	0x0018
        /*0084*/ 	.byte	0x00, 0xf5, 0x21, 0x00


	//----- nvinfo : EIATTR_KPARAM_INFO
	.align		4
.L_869:
        /*0088*/ 	.byte	0x04, 0x17
        /*008a*/ 	.short	(.L_871 - .L_870)
.L_870:
        /*008c*/ 	.word	0x00000000
        /*0090*/ 	.short	0x0002
        /*0092*/ 	.short	0x0010
        /*0094*/ 	.byte	0x00, 0xf5, 0x21, 0x00


	//----- nvinfo : EIATTR_KPARAM_INFO
	.align		4
.L_871:
        /*0098*/ 	.byte	0x04, 0x17
        /*009a*/ 	.short	(.L_873 - .L_872)
.L_872:
        /*009c*/ 	.word	0x00000000
        /*00a0*/ 	.short	0x0001
        /*00a2*/ 	.short	0x0008
        /*00a4*/ 	.byte	0x00, 0xf5, 0x21, 0x00


	//----- nvinfo : EIATTR_KPARAM_INFO
	.align		4
.L_873:
        /*00a8*/ 	.byte	0x04, 0x17
        /*00aa*/ 	.short	(.L_875 - .L_874)
.L_874:
        /*00ac*/ 	.word	0x00000000
        /*00b0*/ 	.short	0x0000
        /*00b2*/ 	.short	0x0000
        /*00b4*/ 	.byte	0x00, 0xf5, 0x21, 0x00


	//----- nvinfo : EIATTR_SPARSE_MMA_MASK
	.align		4
.L_875:
        /*00b8*/ 	.byte	0x03, 0x50
        /*00ba*/ 	.short	0x0000


	//----- nvinfo : EIATTR_MAXREG_COUNT
	.align		4
        /*00bc*/ 	.byte	0x03, 0x1b
        /*00be*/ 	.short	0x00ff


	//----- nvinfo : EIATTR_MERCURY_ISA_VERSION
	.align		4
        /*00c0*/ 	.byte	0x03, 0x5f
        /*00c2*/ 	.short	0x0101


	//----- nvinfo : EIATTR_VRC_CTA_INIT_COUNT
	.align		4
        /*00c4*/ 	.byte	0x02, 0x4a
	.zero		1
	.zero		1


	//----- nvinfo : EIATTR_EXIT_INSTR_OFFSETS
	.align		4
        /*00c8*/ 	.byte	0x04, 0x1c
        /*00ca*/ 	.short	(.L_877 - .L_876)


	//   ....[0]....
.L_876:
        /*00cc*/ 	.word	0x00000120


	//   ....[1]....
        /*00d0*/ 	.word	0x00000990


	//   ....[2]....
        /*00d4*/ 	.word	0x00001020


	//   ....[3]....
        /*00d8*/ 	.word	0x00001900


	//   ....[4]....
        /*00dc*/ 	.word	0x00002040


	//----- nvinfo : EIATTR_CRS_STACK_SIZE
	.align		4
.L_877:
        /*00e0*/ 	.byte	0x04, 0x1e
        /*00e2*/ 	.short	(.L_879 - .L_878)
.L_878:
        /*00e4*/ 	.word	0x00000000


	//----- nvinfo : EIATTR_CBANK_PARAM_SIZE
	.align		4
.L_879:
        /*00e8*/ 	.byte	0x03, 0x19
        /*00ea*/ 	.short	0x0060


	//----- nvinfo : EIATTR_PARAM_CBANK
	.align		4
        /*00ec*/ 	.byte	0x04, 0x0a
        /*00ee*/ 	.short	(.L_881 - .L_880)
	.align		4
.L_880:
        /*00f0*/ 	.word	index@(.nv.constant0._ZN17fastertransformer42start_id_embedding_position_lookups_kernelI6__halfLb0ELi2EEEvPT_PiPKS2_S6_NS_18pPromptTuningParamIS2_EEPKiiiiil)
        /*00f4*/ 	.short	0x0380
        /*00f6*/ 	.short	0x0060


	//----- nvinfo : EIATTR_SW_WAR
	.align		4
.L_881:
        /*00f8*/ 	.byte	0x04, 0x36
        /*00fa*/ 	.short	(.L_883 - .L_882)
.L_882:
        /*00fc*/ 	.word	0x00000008
.L_883:


//--------------------- .nv.info._ZN17fastertransformer42start_id_embedding_position_lookups_kernelI6__halfLb1ELi0EEEvPT_PiPKS2_S6_NS_18pPromptTuningParamIS2_EEPKiiiiil --------------------------
	.section	.nv.info._ZN17fastertransformer42start_id_embedding_position_lookups_kernelI6__halfLb1ELi0EEEvPT_PiPKS2_S6_NS_18pPromptTuningParamIS2_EEPKiiiiil,"",@"SHT_CUDA_INFO"
	.sectionflags	@""
	.align	4


	//----- nvinfo : EIATTR_CUDA_API_VERSION
	.align		4
        /*0000*/ 	.byte	0x04, 0x37
        /*0002*/ 	.short	(.L_885 - .L_884)
.L_884:
        /*0004*/ 	.word	0x00000082


	//----- nvinfo : EIATTR_KPARAM_INFO
	.align		4
.L_885:
        /*0008*/ 	.byte	0x04, 0x17
        /*000a*/ 	.short	(.L_887 - .L_886)
.L_886:
        /*000c*/ 	.word	0x00000000
        /*0010*/ 	.short	0x000a
        /*0012*/ 	.short	0x0058
        /*0014*/ 	.byte	0x00, 0xf0, 0x21, 0x00


	//----- nvinfo : EIATTR_KPARAM_INFO
	.align		4
.L_887:
        /*0018*/ 	.byte	0x04, 0x17
        /*001a*/ 	.short	(.L_889 - .L_888)
.L_888:
        /*001c*/ 	.word	0x00000000
        /*0020*/ 	.short	0x0009
        /*0022*/ 	.short	0x0054
        /*0024*/ 	.byte	0x00, 0xf0, 0x11, 0x00


	//----- nvinfo : EIATTR_KPARAM_INFO
	.align		4
.L_889:
        /*0028*/ 	.byte	0x04, 0x17
        /*002a*/ 	.short	(.L_891 - .L_890)
.L_890:
        /*002c*/ 	.word	0x00000000
        /*0030*/ 	.short	0x0008
        /*0032*/ 	.short	0x0050
        /*0034*/ 	.byte	0x00, 0xf0, 0x11, 0x00


	//----- nvinfo : EIATTR_KPARAM_INFO
	.align		4
.L_891:
        /*0038*/ 	.byte	0x04, 0x17
        /*003a*/ 	.short	(.L_893 - .L_892)
.L_892:
        /*003c*/ 	.word	0x00000000
        /*0040*/ 	.short	0x0007
        /*0042*/ 	.short	0x004c
        /*0044*/ 	.byte	0x00, 0xf0, 0x11, 0x00


	//----- nvinfo : EIATTR_KPARAM_INFO
	.align		4
.L_893:
        /*0048*/ 	.byte	0x04, 0x17
        /*004a*/ 	.short	(.L_895 - .L_894)
.L_894:
        /*004c*/ 	.word	0x00000000
        /*0050*/ 	.short	0x0006
        /*0052*/ 	.short	0x0048
        /*0054*/ 	.byte	0x00, 0xf0, 0x11, 0x00


	//----- nvinfo : EIATTR_KPARAM_INFO
	.align		4
.L_895:
        /*0058*/ 	.byte	0x04, 0x17
        /*005a*/ 	.short	(.L_897 - .L_896)
.L_896:
        /*005c*/ 	.word	0x00000000
        /*0060*/ 	.short	0x0005
        /*0062*/ 	.short	0x0040
        /*0064*/ 	.byte	0x00, 0xf5, 0x21, 0x00


	//----- nvinfo : EIATTR_KPARAM_INFO
	.align		4
.L_897:
        /*0068*/ 	.byte	0x04, 0x17
        /*006a*/ 	.short	(.L_899 - .L_898)
.L_898:
        /*006c*/ 	.word	0x00000000
        /*0070*/ 	.short	0x0004
        /*0072*/ 	.short	0x0020
        /*0074*/ 	.byte	0x00, 0xf0, 0x81, 0x00


	//----- nvinfo : EIATTR_KPARAM_INFO
	.align		4
.L_899:
        /*0078*/ 	.byte	0x04, 0x17
        /*007a*/ 	.short	(.L_901 - .L_900)
.L_900:
        /*007c*/ 	.word	0x00000000
        /*0080*/ 	.short	0x0003
        /*0082*/ 	.short	0x0018
        /*0084*/ 	.byte	0x00, 0xf5, 0x21, 0x00


	//----- nvinfo : EIATTR_KPARAM_INFO
	.align		4
.L_901:
        /*0088*/ 	.byte	0x04, 0x17
        /*008a*/ 	.short	(.L_903 - .L_902)
.L_902:
        /*008c*/ 	.word	0x00000000
        /*0090*/ 	.short	0x0002
        /*0092*/ 	.short	0x0010
        /*0094*/ 	.byte	0x00, 0xf5, 0x21, 0x00


	//----- nvinfo : EIATTR_KPARAM_INFO
	.align		4
.L_903:
        /*0098*/ 	.byte	0x04, 0x17
        /*009a*/ 	.short	(.L_905 - .L_904)
.L_904:
        /*009c*/ 	.word	0x00000000
        /*00a0*/ 	.short	0x0001
        /*00a2*/ 	.short	0x0008
        /*00a4*/ 	.byte	0x00, 0xf5, 0x21, 0x00


	//----- nvinfo : EIATTR_KPARAM_INFO
	.align		4
.L_905:
        /*00a8*/ 	.byte	0x04, 0x17
        /*00aa*/ 	.short	(.L_907 - .L_906)
.L_906:
        /*00ac*/ 	.word	0x00000000
        /*00b0*/ 	.short	0x0000
        /*00b2*/ 	.short	0x0000
        /*00b4*/ 	.byte	0x00, 0xf5, 0x21, 0x00


	//----- nvinfo : EIATTR_SPARSE_MMA_MASK
	.align		4
.L_907:
        /*00b8*/ 	.byte	0x03, 0x50
        /*00ba*/ 	.short	0x0000


	//----- nvinfo : EIATTR_MAXREG_COUNT
	.align		4
        /*00bc*/ 	.byte	0x03, 0x1b
        /*00be*/ 	.short	0x00ff


	//----- nvinfo : EIATTR_MERCURY_ISA_VERSION
	.align		4
        /*00c0*/ 	.byte	0x03, 0x5f
        /*00c2*/ 	.short	0x0101


	//----- nvinfo : EIATTR_VRC_CTA_INIT_COUNT
	.align		4
        /*00c4*/ 	.byte	0x02, 0x4a
	.zero		1
	.zero		1


	//----- nvinfo : EIATTR_EXIT_INSTR_OFFSETS
	.align		4
        /*00c8*/ 	.byte	0x04, 0x1c
        /*00ca*/ 	.short	(.L_909 - .L_908)


	//   ....[0]....
.L_908:
        /*00cc*/ 	.word	0x00000120


	//   ....[1]....
        /*00d0*/ 	.word	0x00000bd0


	//   ....[2]....
        /*00d4*/ 	.word	0x00001470


	//   ....[3]....
        /*00d8*/ 	.word	0x00001f50


	//   ....[4]....
        /*00dc*/ 	.word	0x00002870


	//----- nvinfo : EIATTR_CRS_STACK_SIZE
	.align		4
.L_909:
        /*00e0*/ 	.byte	0x04, 0x1e
        /*00e2*/ 	.short	(.L_911 - .L_910)
.L_910:
        /*00e4*/ 	.word	0x00000000


	//----- nvinfo : EIATTR_CBANK_PARAM_SIZE
	.align		4
.L_911:
        /*00e8*/ 	.byte	0x03, 0x19
        /*00ea*/ 	.short	0x0060


	//----- nvinfo : EIATTR_PARAM_CBANK
	.align		4
        /*00ec*/ 	.byte	0x04, 0x0a
        /*00ee*/ 	.short	(.L_913 - .L_912)
	.align		4
.L_912:
        /*00f0*/ 	.word	index@(.nv.constant0._ZN17fastertransformer42start_id_embedding_position_lookups_kernelI6__halfLb1ELi0EEEvPT_PiPKS2_S6_NS_18pPromptTuningParamIS2_EEPKiiiiil)
        /*00f4*/ 	.short	0x0380
        /*00f6*/ 	.short	0x0060


	//----- nvinfo : EIATTR_SW_WAR
	.align		4
.L_913:
        /*00f8*/ 	.byte	0x04, 0x36
        /*00fa*/ 	.short	(.L_915 - .L_914)
.L_914:
        /*00fc*/ 	.word	0x00000008
.L_915:


//--------------------- .nv.info._ZN17fastertransformer42start_id_embedding_position_lookups_kernelI6__halfLb1ELi1EEEvPT_PiPKS2_S6_NS_18pPromptTuningParamIS2_EEPKiiiiil --------------------------
	.section	.nv.info._ZN17fastertransformer42start_id_embedding_position_lookups_kernelI6__halfLb1ELi1EEEvPT_PiPKS2_S6_NS_18pPromptTuningParamIS2_EEPKiiiiil,"",@"SHT_CUDA_INFO"
	.sectionflags	@""
	.align	4


	//----- nvinfo : EIATTR_CUDA_API_VERSION
	.align		4
        /*0000*/ 	.byte	0x04, 0x37
        /*0002*/ 	.short	(.L_917 - .L_916)
.L_916:
        /*0004*/ 	.word	0x00000082


	//----- nvinfo : EIATTR_KPARAM_INFO
	.align		4
.L_917:
        /*0008*/ 	.byte	0x04, 0x17
        /*000a*/ 	.short	(.L_919 - .L_918)
.L_918:
        /*000c*/ 	.word	0x00000000
        /*0010*/ 	.short	0x000a
        /*0012*/ 	.short	0x0058
        /*0014*/ 	.byte	0x00, 0xf0, 0x21, 0x00


	//----- nvinfo : EIATTR_KPARAM_INFO
	.align		4
.L_919:
        /*0018*/ 	.byte	0x04, 0x17
        /*001a*/ 	.short	(.L_921 - .L_920)
.L_920:
        /*001c*/ 	.word	0x00000000
        /*0020*/ 	.short	0x0009
        /*0022*/ 	.short	0x0054
        /*0024*/ 	.byte	0x00, 0xf0, 0x11, 0x00


	//----- nvinfo : EIATTR_KPARAM_INFO
	.align		4
.L_921:
        /*0028*/ 	.byte	0x04, 0x17
        /*002a*/ 	.short	(.L_923 - .L_922)
.L_922:
        /*002c*/ 	.word	0x00000000
        /*0030*/ 	.short	0x0008
        /*0032*/ 	.short	0x0050
        /*0034*/ 	.byte	0x00, 0xf0, 0x11, 0x00


	//----- nvinfo : EIATTR_KPARAM_INFO
	.align		4
.L_923:
        /*0038*/ 	.byte	0x04, 0x17
        /*003a*/ 	.short	(.L_925 - .L_924)
.L_924:
        /*003c*/ 	.word	0x00000000
        /*0040*/ 	.short	0x0007
        /*0042*/ 	.short	0x004c
        /*0044*/ 	.byte	0x00, 0xf0, 0x11, 0x00


	//----- nvinfo : EIATTR_KPARAM_INFO
	.align		4
.L_925:
        /*0048*/ 	.byte	0x04, 0x17
        /*004a*/ 	.short	(.L_927 - .L_926)
.L_926:
        /*004c*/ 	.word	0x00000000
        /*0050*/ 	.short	0x0006
        /*0052*/ 	.short	0x0048
        /*0054*/ 	.byte	0x00, 0xf0, 0x11, 0x00


	//----- nvinfo : EIATTR_KPARAM_INFO
	.align		4
.L_927:
        /*0058*/ 	.byte	0x04, 0x17
        /*005a*/ 	.short	(.L_929 - .L_928)
.L_928:
        /*005c*/ 	.word	0x00000000
        /*0060*/ 	.short	0x0005
        /*0062*/ 	.short	0x0040
        /*0064*/ 	.byte	0x00, 0xf5, 0x21, 0x00


	//----- nvinfo : EIATTR_KPARAM_INFO
	.align		4
.L_929:
        /*0068*/ 	.byte	0x04, 0x17
        /*006a*/ 	.short	(.L_931 - .L_930)
.L_930:
        /*006c*/ 	.word	0x00000000
        /*0070*/ 	.short	0x0004
        /*0072*/ 	.short	0x0020
        /*0074*/ 	.byte	0x00, 0xf0, 0x81, 0x00


	//----- nvinfo : EIATTR_KPARAM_INFO
	.align		4
.L_931:
        /*0078*/ 	.byte	0x04, 0x17
        /*007a*/ 	.short	(.L_933 - .L_932)
.L_932:
        /*007c*/ 	.word	0x00000000
        /*0080*/ 	.short	0x0003
        /*0082*/ 	.short	0x0018
        /*0084*/ 	.byte	0x00, 0xf5, 0x21, 0x00


	//----- nvinfo : EIATTR_KPARAM_INFO
	.align		4
.L_933:
        /*0088*/ 	.byte	0x04, 0x17
        /*008a*/ 	.short	(.L_935 - .L_934)
.L_934:
        /*008c*/ 	.word	0x00000000
        /*0090*/ 	.short	0x0002
        /*0092*/ 	.short	0x0010
        /*0094*/ 	.byte	0x00, 0xf5, 0x21, 0x00


	//----- nvinfo : EIATTR_KPARAM_INFO
	.align		4
.L_935:
        /*0098*/ 	.byte	0x04, 0x17
        /*009a*/ 	.short	(.L_937 - .L_936)
.L_936:
        /*009c*/ 	.word	0x00000000
        /*00a0*/ 	.short	0x0001
        /*00a2*/ 	.short	0x0008
        /*00a4*/ 	.byte	0x00, 0xf5, 0x21, 0x00


	//----- nvinfo : EIATTR_KPARAM_INFO
	.align		4
.L_937:
        /*00a8*/ 	.byte	0x04, 0x17
        /*00aa*/ 	.short	(.L_939 - .L_938)
.L_938:
        /*00ac*/ 	.word	0x00000000
        /*00b0*/ 	.short	0x0000
        /*00b2*/ 	.short	0x0000
        /*00b4*/ 	.byte	0x00, 0xf5, 0x21, 0x00


	//----- nvinfo : EIATTR_SPARSE_MMA_MASK
	.align		4
.L_939:
        /*00b8*/ 	.byte	0x03, 0x50
        /*00ba*/ 	.short	0x0000


	//----- nvinfo : EIATTR_MAXREG_COUNT
	.align		4
        /*00bc*/ 	.byte	0x03, 0x1b
        /*00be*/ 	.short	0x00ff


	//----- nvinfo : EIATTR_MERCURY_ISA_VERSION
	.align		4
        /*00c0*/ 	.byte	0x03, 0x5f
        /*00c2*/ 	.short	0x0101


	//----- nvinfo : EIATTR_VRC_CTA_INIT_COUNT
	.align		4
        /*00c4*/ 	.byte	0x02, 0x4a
	.zero		1
	.zero		1


	//----- nvinfo : EIATTR_EXIT_INSTR_OFFSETS
	.align		4
        /*00c8*/ 	.byte	0x04, 0x1c
        /*00ca*/ 	.short	(.L_941 - .L_940)


	//   ....[0]....
.L_940:
        /*00cc*/ 	.word	0x00000120


	//   ....[1]....
        /*00d0*/ 	.word	0x00000a70


	//   ....[2]....
        /*00d4*/ 	.word	0x000012d0


	//   ....[3]....
        /*00d8*/ 	.word	0x00001c50


	//   ....[4]....
        /*00dc*/ 	.word	0x00002520


	//----- nvinfo : EIATTR_CRS_STACK_SIZE
	.align		4
.L_941:
        /*00e0*/ 	.byte	0x04, 0x1e
        /*00e2*/ 	.short	(.L_943 - .L_942)
.L_942:
        /*00e4*/ 	.word	0x00000000


	//----- nvinfo : EIATTR_CBANK_PARAM_SIZE
	.align		4
.L_943:
        /*00e8*/ 	.byte	0x03, 0x19
        /*00ea*/ 	.short	0x0060


	//----- nvinfo : EIATTR_PARAM_CBANK
	.align		4
        /*00ec*/ 	.byte	0x04, 0x0a
        /*00ee*/ 	.short	(.L_945 - .L_944)
	.align		4
.L_944:
        /*00f0*/ 	.word	index@(.nv.constant0._ZN17fastertransformer42start_id_embedding_position_lookups_kernelI6__halfLb1ELi1EEEvPT_PiPKS2_S6_NS_18pPromptTuningParamIS2_EEPKiiiiil)
        /*00f4*/ 	.short	0x0380
        /*00f6*/ 	.short	0x0060


	//----- nvinfo : EIATTR_SW_WAR
	.align		4
.L_945:
        /*00f8*/ 	.byte	0x04, 0x36
        /*00fa*/ 	.short	(.L_947 - .L_946)
.L_946:
        /*00fc*/ 	.word	0x00000008
.L_947:


//--------------------- .nv.info._ZN17fastertransformer42start_id_embedding_position_lookups_kernelI6__halfLb1ELi2EEEvPT_PiPKS2_S6_NS_18pPromptTuningParamIS2_EEPKiiiiil --------------------------
	.section	.nv.info._ZN17fastertransformer42start_id_embedding_position_lookups_kernelI6__halfLb1ELi2EEEvPT_PiPKS2_S6_NS_18pPromptTuningParamIS2_EEPKiiiiil,"",@"SHT_CUDA_INFO"
	.sectionflags	@""
	.align	4


	//----- nvinfo : EIATTR_CUDA_API_VERSION
	.align		4
        /*0000*/ 	.byte	0x04, 0x37
        /*0002*/ 	.short	(.L_949 - .L_948)
.L_948:
        /*0004*/ 	.word	0x00000082


	//----- nvinfo : EIATTR_KPARAM_INFO
	.align		4
.L_949:
        /*0008*/ 	.byte	0x04, 0x17
        /*000a*/ 	.short	(.L_951 - .L_950)
.L_950:
        /*000c*/ 	.word	0x00000000
        /*0010*/ 	.short	0x000a
        /*0012*/ 	.short	0x0058
        /*0014*/ 	.byte	0x00, 0xf0, 0x21, 0x00


	//----- nvinfo : EIATTR_KPARAM_INFO
	.align		4
.L_951:
        /*0018*/ 	.byte	0x04, 0x17
        /*001a*/ 	.short	(.L_953 - .L_952)
.L_952:
        /*001c*/ 	.word	0x00000000
        /*0020*/ 	.short	0x0009
        /*0022*/ 	.short	0x0054
        /*0024*/ 	.byte	0x00, 0xf0, 0x11, 0x00


	//----- nvinfo : EIATTR_KPARAM_INFO
	.align		4
.L_953:
        /*0028*/ 	.byte	0x04, 0x17
        /*002a*/ 	.short	(.L_955 - .L_954)
.L_954:
        /*002c*/ 	.word	0x00000000
        /*0030*/ 	.short	0x0008
        /*0032*/ 	.short	0x0050
        /*0034*/ 	.byte	0x00, 0xf0, 0x11, 0x00


	//----- nvinfo : EIATTR_KPARAM_INFO
	.align		4
.L_955:
        /*0038*/ 	.byte	0x04, 0x17
        /*003a*/ 	.short	(.L_957 - .L_956)
.L_956:
        /*003c*/ 	.word	0x00000000
        /*0040*/ 	.short	0x0007
        /*0042*/ 	.short	0x004c
        /*0044*/ 	.byte	0x00, 0xf0, 0x11, 0x00


	//----- nvinfo : EIATTR_KPARAM_INFO
	.align		4
.L_957:
        /*0048*/ 	.byte	0x04, 0x17
        /*004a*/ 	.short	(.L_959 - .L_958)
.L_958:
        /*004c*/ 	.word	0x00000000
        /*0050*/ 	.short	0x0006
        /*0052*/ 	.short	0x0048
        /*0054*/ 	.byte	0x00, 0xf0, 0x11, 0x00


	//----- nvinfo : EIATTR_KPARAM_INFO
	.align		4
.L_959:
        /*0058*/ 	.byte	0x04, 0x17
        /*005a*/ 	.short	(.L_961 - .L_960)
.L_960:
        /*005c*/ 	.word	0x00000000
        /*0060*/ 	.short	0x0005
        /*0062*/ 	.short	0x0040
        /*0064*/ 	.byte	0x00, 0xf5, 0x21, 0x00


	//----- nvinfo : EIATTR_KPARAM_INFO
	.align		4
.L_961:
        /*0068*/ 	.byte	0x04, 0x17
        /*006a*/ 	.short	(.L_963 - .L_962)
.L_962:
        /*006c*/ 	.word	0x00000000
        /*0070*/ 	.short	0x0004
        /*0072*/ 	.short	0x0020
        /*0074*/ 	.byte	0x00, 0xf0, 0x81, 0x00


	//----- nvinfo : EIATTR_KPARAM_INFO
	.align		4
.L_963:
        /*0078*/ 	.byte	0x04, 0x17
        /*007a*/ 	.short	(.L_965 - .L_964)
.L_964:
        /*007c*/ 	.word	0x00000000
        /*0080*/ 	.short	0x0003
        /*0082*/ 	.short	0x0018
        /*0084*/ 	.byte	0x00, 0xf5, 0x21, 0x00


	//----- nvinfo : EIATTR_KPARAM_INFO
	.align		4
.L_965:
        /*0088*/ 	.byte	0x04, 0x17
        /*008a*/ 	.short	(.L_967 - .L_966)
.L_966:
        /*008c*/ 	.word	0x00000000
        /*0090*/ 	.short	0x0002
        /*0092*/ 	.short	0x0010
        /*0094*/ 	.byte	0x00, 0xf5, 0x21, 0x00


	//----- nvinfo : EIATTR_KPARAM_INFO
	.align		4
.L_967:
        /*0098*/ 	.byte	0x04, 0x17
        /*009a*/ 	.short	(.L_969 - .L_968)
.L_968:
        /*009c*/ 	.word	0x00000000
        /*00a0*/ 	.short	0x0001
        /*00a2*/ 	.short	0x0008
        /*00a4*/ 	.byte	0x00, 0xf5, 0x21, 0x00


	//----- nvinfo : EIATTR_KPARAM_INFO
	.align		4
.L_969:
        /*00a8*/ 	.byte	0x04, 0x17
        /*00aa*/ 	.short	(.L_971 - .L_970)
.L_970:
        /*00ac*/ 	.word	0x00000000
        /*00b0*/ 	.short	0x0000
        /*00b2*/ 	.short	0x0000
        /*00b4*/ 	.byte	0x00, 0xf5, 0x21, 0x00


	//----- nvinfo : EIATTR_SPARSE_MMA_MASK
	.align		4
.L_971:
        /*00b8*/ 	.byte	0x03, 0x50
        /*00ba*/ 	.short	0x0000


	//----- nvinfo : EIATTR_MAXREG_COUNT
	.align		4
        /*00bc*/ 	.byte	0x03, 0x1b
        /*00be*/ 	.short	0x00ff


	//----- nvinfo : EIATTR_MERCURY_ISA_VERSION
	.align		4
        /*00c0*/ 	.byte	0x03, 0x5f
        /*00c2*/ 	.short	0x0101


	//----- nvinfo : EIATTR_VRC_CTA_INIT_COUNT
	.align		4
        /*00c4*/ 	.byte	0x02, 0x4a
	.zero		1
	.zero		1


	//----- nvinfo : EIATTR_EXIT_INSTR_OFFSETS
	.align		4
        /*00c8*/ 	.byte	0x04, 0x1c
        /*00ca*/ 	.short	(.L_973 - .L_972)


	//   ....[0]....
.L_972:
        /*00cc*/ 	.word	0x00000120


	//   ....[1]....
        /*00d0*/ 	.word	0x00000ab0


	//   ....[2]....
        /*00d4*/ 	.word	0x00001330


	//   ....[3]....
        /*00d8*/ 	.word	0x00001cd0


	//   ....[4]....
        /*00dc*/ 	.word	0x000025d0


	//----- nvinfo : EIATTR_CRS_STACK_SIZE
	.align		4
.L_973:
        /*00e0*/ 	.byte	0x04, 0x1e
        /*00e2*/ 	.short	(.L_975 - .L_974)
.L_974:
        /*00e4*/ 	.word	0x00000000


	//----- nvinfo : EIATTR_CBANK_PARAM_SIZE
	.align		4
.L_975:
        /*00e8*/ 	.byte	0x03, 0x19
        /*00ea*/ 	.short	0x0060


	//----- nvinfo : EIATTR_PARAM_CBANK
	.align		4
        /*00ec*/ 	.byte	0x04, 0x0a
        /*00ee*/ 	.short	(.L_977 - .L_976)
	.align		4
.L_976:
        /*00f0*/ 	.word	index@(.nv.constant0._ZN17fastertransformer42start_id_embedding_position_lookups_kernelI6__halfLb1ELi2EEEvPT_PiPKS2_S6_NS_18pPromptTuningParamIS2_EEPKiiiiil)
        /*00f4*/ 	.short	0x0380
        /*00f6*/ 	.short	0x0060


	//----- nvinfo : EIATTR_SW_WAR
	.align		4
.L_977:
        /*00f8*/ 	.byte	0x04, 0x36
        /*00fa*/ 	.short	(.L_979 - .L_978)
.L_978:
        /*00fc*/ 	.word	0x00000008
.L_979:


//--------------------- .nv.info._ZN17fastertransformer42start_id_embedding_position_lookups_kernelIfLb0ELi0EEEvPT_PiPKS1_S5_NS_18pPromptTuningParamIS1_EEPKiiiiil --------------------------
	.section	.nv.info._ZN17fastertransformer42start_id_embedding_position_lookups_kernelIfLb0ELi0EEEvPT_PiPKS1_S5_NS_18pPromptTuningParamIS1_EEPKiiiiil,"",@"SHT_CUDA_INFO"
	.sectionflags	@""
	.align	4


	//----- nvinfo : EIATTR_CUDA_API_VERSION
	.align		4
        /*0000*/ 	.byte	0x04, 0x37
        /*0002*/ 	.short	(.L_981 - .L_980)
.L_980:
        /*0004*/ 	.word	0x00000082


	//----- nvinfo : EIATTR_KPARAM_INFO
	.align		4
.L_981:
        /*0008*/ 	.byte	0x04, 0x17
        /*000a*/ 	.short	(.L_983 - .L_982)
.L_982:
        /*000c*/ 	.word	0x00000000
        /*0010*/ 	.short	0x000a
        /*0012*/ 	.short	0x0058
        /*0014*/ 	.byte	0x00, 0xf0, 0x21, 0x00


	//----- nvinfo : EIATTR_KPARAM_INFO
	.align		4
.L_983:
        /*0018*/ 	.byte	0x04, 0x17
        /*001a*/ 	.short	(.L_985 - .L_984)
.L_984:
        /*001c*/ 	.word	0x00000000
        /*0020*/ 	.short	0x0009
        /*0022*/ 	.short	0x0054
        /*0024*/ 	.byte	0x00, 0xf0, 0x11, 0x00


	//----- nvinfo : EIATTR_KPARAM_INFO
	.align		4
.L_985:
        /*0028*/ 	.byte	0x04, 0x17
        /*002a*/ 	.short	(.L_987 - .L_986)
.L_986:
        /*002c*/ 	.word	0x00000000
        /*0030*/ 	.short	0x0008
        /*0032*/ 	.short	0x0050
        /*0034*/ 	.byte	0x00, 0xf0, 0x11, 0x00


	//----- nvinfo : EIATTR_KPARAM_INFO
	.align		4
.L_987:
        /*0038*/ 	.byte	0x04, 0x17
        /*003a*/ 	.short	(.L_989 - .L_988)
.L_988:
        /*003c*/ 	.word	0x00000000
        /*0040*/ 	.short	0x0007
        /*0042*/ 	.short	0x004c
        /*0044*/ 	.byte	0x00, 0xf0, 0x11, 0x00


	//----- nvinfo : EIATTR_KPARAM_INFO
	.align		4
.L_989:
        /*0048*/ 	.byte	0x04, 0x17
        /*004a*/ 	.short	(.L_991 - .L_990)
.L_990:
        /*004c*/ 	.word	0x00000000
        /*0050*/ 	.short	0x0006
        /*0052*/ 	.short	0x0048
        /*0054*/ 	.byte	0x00, 0xf0, 0x11, 0x00


	//----- nvinfo : EIATTR_KPARAM_INFO
	.align		4
.L_991:
        /*0058*/ 	.byte	0x04, 0x17
        /*005a*/ 	.short	(.L_993 - .L_992)
.L_992:
        /*005c*/ 	.word	0x00000000
        /*0060*/ 	.short	0x0005
        /*0062*/ 	.short	0x0040
        /*0064*/ 	.byte	0x00, 0xf5, 0x21, 0x00


	//----- nvinfo : EIATTR_KPARAM_INFO
	.align		4
.L_993:
        /*0068*/ 	.byte	0x04, 0x17
        /*006a*/ 	.short	(.L_995 - .L_994)
.L_994:
        /*006c*/ 	.word	0x00000000
        /*0070*/ 	.short	0x0004
        /*0072*/ 	.short	0x0020
        /*0074*/ 	.byte	0x00, 0xf0, 0x81, 0x00


	//----- nvinfo : EIATTR_KPARAM_INFO
	.align		4
.L_995:
        /*0078*/ 	.byte	0x04, 0x17
        /*007a*/ 	.short	(.L_997 - .L_996)
.L_996:
        /*007c*/ 	.word	0x00000000
        /*0080*/ 	.short	0x0003
        /*0082*/ 	.short	0x0018
        /*0084*/ 	.byte	0x00, 0xf5, 0x21, 0x00


	//----- nvinfo : EIATTR_KPARAM_INFO
	.align		4
.L_997:
        /*0088*/ 	.byte	0x04, 0x17
        /*008a*/ 	.short	(.L_999 - .L_998)
.L_998:
        /*008c*/ 	.word	0x00000000
        /*0090*/ 	.short	0x0002
        /*0092*/ 	.short	0x0010
        /*0094*/ 	.byte	0x00, 0xf5, 0x21, 0x00


	//----- nvinfo : EIATTR_KPARAM_INFO
	.align		4
.L_999:
        /*0098*/ 	.byte	0x04, 0x17
        /*009a*/ 	.short	(.L_1001 - .L_1000)
.L_1000:
        /*009c*/ 	.word	0x00000000
        /*00a0*/ 	.short	0x0001
        /*00a2*/ 	.short	0x0008
        /*00a4*/ 	.byte	0x00, 0xf5, 0x21, 0x00


	//----- nvinfo : EIATTR_KPARAM_INFO
	.align		4
.L_1001:
        /*00a8*/ 	.byte	0x04, 0x17
        /*00aa*/ 	.short	(.L_1003 - .L_1002)
.L_1002:
        /*00ac*/ 	.word	0x00000000
        /*00b0*/ 	.short	0x0000
        /*00b2*/ 	.short	0x0000
        /*00b4*/ 	.byte	0x00, 0xf5, 0x21, 0x00


	//----- nvinfo : EIATTR_SPARSE_MMA_MASK
	.align		4
.L_1003:
        /*00b8*/ 	.byte	0x03, 0x50
        /*00ba*/ 	.short	0x0000


	//----- nvinfo : EIATTR_MAXREG_COUNT
	.align		4
        /*00bc*/ 	.byte	0x03, 0x1b
        /*00be*/ 	.short	0x00ff


	//----- nvinfo : EIATTR_MERCURY_ISA_VERSION
	.align		4
        /*00c0*/ 	.byte	0x03, 0x5f
        /*00c2*/ 	.short	0x0101


	//----- nvinfo : EIATTR_VRC_CTA_INIT_COUNT
	.align		4
        /*00c4*/ 	.byte	0x02, 0x4a
	.zero		1
	.zero		1


	//----- nvinfo : EIATTR_EXIT_INSTR_OFFSETS
	.align		4
        /*00c8*/ 	.byte	0x04, 0x1c
        /*00ca*/ 	.short	(.L_1005 - .L_1004)


	//   ....[0]....
.L_1004:
        /*00cc*/ 	.word	0x00000120


	//   ....[1]....
        /*00d0*/ 	.word	0x000008a0


	//   ....[2]....
        /*00d4*/ 	.word	0x00000e90


	//   ....[3]....
        /*00d8*/ 	.word	0x00001600


	//   ....[4]....
        /*00dc*/ 	.word	0x00001c30


	//----- nvinfo : EIATTR_CRS_STACK_SIZE
	.align		4
.L_1005:
        /*00e0*/ 	.byte	0x04, 0x1e
        /*00e2*/ 	.short	(.L_1007 - .L_1006)
.L_1006:
        /*00e4*/ 	.word	0x00000000


	//----- nvinfo : EIATTR_CBANK_PARAM_SIZE
	.align		4
.L_1007:
        /*00e8*/ 	.byte	0x03, 0x19
        /*00ea*/ 	.short	0x0060


	//----- nvinfo : EIATTR_PARAM_CBANK
	.align		4
        /*00ec*/ 	.byte	0x04, 0x0a
        /*00ee*/ 	.short	(.L_1009 - .L_1008)
	.align		4
.L_1008:
        /*00f0*/ 	.word	index@(.nv.constant0._ZN17fastertransformer42start_id_embedding_position_lookups_kernelIfLb0ELi0EEEvPT_PiPKS1_S5_NS_18pPromptTuningParamIS1_EEPKiiiiil)
        /*00f4*/ 	.short	0x0380
        /*00f6*/ 	.short	0x0060


	//----- nvinfo : EIATTR_SW_WAR
	.align		4
.L_1009:
        /*00f8*/ 	.byte	0x04, 0x36
        /*00fa*/ 	.short	(.L_1011 - .L_1010)
.L_1010:
        /*00fc*/ 	.word	0x00000008
.L_1011:


//--------------------- .nv.info._ZN17fastertransformer42start_id_embedding_position_lookups_kernelIfLb0ELi1EEEvPT_PiPKS1_S5_NS_18pPromptTuningParamIS1_EEPKiiiiil --------------------------
	.section	.nv.info._ZN17fastertransformer42start_id_embedding_position_lookups_kernelIfLb0ELi1EEEvPT_PiPKS1_S5_NS_18pPromptTuningParamIS1_EEPKiiiiil,"",@"SHT_CUDA_INFO"
	.sectionflags	@""
	.align	4


	//----- nvinfo : EIATTR_CUDA_API_VERSION
	.align		4
        /*0000*/ 	.byte	0x04, 0x37
        /*0002*/ 	.short	(.L_1013 - .L_1012)
.L_1012:
        /*0004*/ 	.word	0x00000082


	//----- nvinfo : EIATTR_KPARAM_INFO
	.align		4
.L_1013:
        /*0008*/ 	.byte	0x04, 0x17
        /*000a*/ 	.short	(.L_1015 - .L_1014)
.L_1014:
        /*000c*/ 	.word	0x00000000
        /*0010*/ 	.short	0x000a
        /*0012*/ 	.short	0x0058
        /*0014*/ 	.byte	0x00, 0xf0, 0x21, 0x00


	//----- nvinfo : EIATTR_KPARAM_INFO
	.align		4
.L_1015:
        /*0018*/ 	.byte	0x04, 0x17
        /*001a*/ 	.short	(.L_1017 - .L_1016)
.L_1016:
        /*001c*/ 	.word	0x00000000
        /*0020*/ 	.short	0x0009
        /*0022*/ 	.short	0x0054
        /*0024*/ 	.byte	0x00, 0xf0, 0x11, 0x00


	//----- nvinfo : EIATTR_KPARAM_INFO
	.align		4
.L_1017:
        /*0028*/ 	.byte	0x04, 0x17
        /*002a*/ 	.short	(.L_1019 - .L_1018)
.L_1018:
        /*002c*/ 	.word	0x00000000
        /*0030*/ 	.short	0x0008
        /*0032*/ 	.short	0x0050
        /*0034*/ 	.byte	0x00, 0xf0, 0x11, 0x00


	//----- nvinfo : EIATTR_KPARAM_INFO
	.align		4
.L_1019:
        /*0038*/ 	.byte	0x04, 0x17
        /*003a*/ 	.short	(.L_1021 - .L_1020)
.L_1020:
        /*003c*/ 	.word	0x00000000
        /*0040*/ 	.short	0x0007
        /*0042*/ 	.short	0x004c
        /*0044*/ 	.byte	0x00, 0xf0, 0x11, 0x00


	//----- nvinfo : EIATTR_KPARAM_INFO
	.align		4
.L_1021:
        /*0048*/ 	.byte	0x04, 0x17
        /*004a*/ 	.short	(.L_1023 - .L_1022)
.L_1022:
        /*004c*/ 	.word	0x00000000
        /*0050*/ 	.short	0x0006
        /*0052*/ 	.short	0x0048
        /*0054*/ 	.byte	0x00, 0xf0, 0x11, 0x00


	//----- nvinfo : EIATTR_KPARAM_INFO
	.align		4
.L_1023:
        /*0058*/ 	.byte	0x04, 0x17
        /*005a*/ 	.short	(.L_1025 - .L_1024)
.L_1024:
        /*005c*/ 	.word	0x00000000
        /*0060*/ 	.short	0x0005
        /*0062*/ 	.short	0x0040
        /*0064*/ 	.byte	0x00, 0xf5, 0x21, 0x00


	//----- nvinfo : EIATTR_KPARAM_INFO
	.align		4
.L_1025:
        /*0068*/ 	.byte	0x04, 0x17
        /*006a*/ 	.short	(.L_1027 - .L_1026)
.L_1026:
        /*006c*/ 	.word	0x00000000
        /*0070*/ 	.short	0x0004
        /*0072*/ 	.short	0x0020
        /*0074*/ 	.byte	0x00, 0xf0, 0x81, 0x00


	//----- nvinfo : EIATTR_KPARAM_INFO
	.align		4
.L_1027:
        /*0078*/ 	.byte	0x04, 0x17
        /*007a*/ 	.short	(.L_1029 - .L_1028)
.L_1028:
        /*007c*/ 	.word	0x00000000
        /*0080*/ 	.short	0x0003
        /*0082*/ 	.short	0x0018
        /*0084*/ 	.byte	0x00, 0xf5, 0x21, 0x00


	//----- nvinfo : EIATTR_KPARAM_INFO
	.align		4
.L_1029:
        /*0088*/ 	.byte	0x04, 0x17
        /*008a*/ 	.short	(.L_1031 - .L_1030)
.L_1030:
        /*008c*/ 	.word	0x00000000
        /*0090*/ 	.short	0x0002
        /*0092*/ 	.short	0x0010
        /*0094*/ 	.byte	0x00, 0xf5, 0x21, 0x00


	//----- nvinfo : EIATTR_KPARAM_INFO
	.align		4
.L_1031:
        /*0098*/ 	.byte	0x04, 0x17
        /*009a*/ 	.short	(.L_1033 - .L_1032)
.L_1032:
        /*009c*/ 	.word	0x00000000
        /*00a0*/ 	.short	0x0001
        /*00a2*/ 	.short	0x0008
        /*00a4*/ 	.byte	0x00, 0xf5, 0x21, 0x00


	//----- nvinfo : EIATTR_KPARAM_INFO
	.align		4
.L_1033:
        /*00a8*/ 	.byte	0x04, 0x17
        /*00aa*/ 	.short	(.L_1035 - .L_1034)
.L_1034:
        /*00ac*/ 	.word	0x00000000
        /*00b0*/ 	.short	0x0000
        /*00b2*/ 	.short	0x0000
        /*00b4*/ 	.byte	0x00, 0xf5, 0x21, 0x00


	//----- nvinfo : EIATTR_SPARSE_MMA_MASK
	.align		4
.L_1035:
        /*00b8*/ 	.byte	0x03, 0x50
        /*00ba*/ 	.short	0x0000


	//----- nvinfo : EIATTR_MAXREG_COUNT
	.align		4
        /*00bc*/ 	.byte	0x03, 0x1b
        /*00be*/ 	.short	0x00ff


	//----- nvinfo : EIATTR_MERCURY_ISA_VERSION
	.align		4
        /*00c0*/ 	.byte	0x03, 0x5f
        /*00c2*/ 	.short	0x0101


	//----- nvinfo : EIATTR_VRC_CTA_INIT_COUNT
	.align		4
        /*00c4*/ 	.byte	0x02, 0x4a
	.zero		1
	.zero		1


	//----- nvinfo : EIATTR_EXIT_INSTR_OFFSETS
	.align		4
        /*00c8*/ 	.byte	0x04, 0x1c
        /*00ca*/ 	.short	(.L_1037 - .L_1036)


	//   ....[0]....
.L_1036:
        /*00cc*/ 	.word	0x00000120


	//   ....[1]....
        /*00d0*/ 	.word	0x00000950


	//   ....[2]....
        /*00d4*/ 	.word	0x00000fb0


	//   ....[3]....
        /*00d8*/ 	.word	0x00001850


	//   ....[4]....
        /*00dc*/ 	.word	0x00001f60


	//----- nvinfo : EIATTR_CRS_STACK_SIZE
	.align		4
.L_1037:
        /*00e0*/ 	.byte	0x04, 0x1e
        /*00e2*/ 	.short	(.L_1039 - .L_1038)
.L_1038:
        /*00e4*/ 	.word	0x00000000


	//----- nvinfo : EIATTR_CBANK_PARAM_SIZE
	.align		4
.L_1039:
        /*00e8*/ 	.byte	0x03, 0x19
        /*00ea*/ 	.short	0x0060


	//----- nvinfo : EIATTR_PARAM_CBANK
	.align		4
        /*00ec*/ 	.byte	0x04, 0x0a
        /*00ee*/ 	.short	(.L_1041 - .L_1040)
	.align		4
.L_1040:
        /*00f0*/ 	.word	index@(.nv.constant0._ZN17fastertransformer42start_id_embedding_position_lookups_kernelIfLb0ELi1EEEvPT_PiPKS1_S5_NS_18pPromptTuningParamIS1_EEPKiiiiil)
        /*00f4*/ 	.short	0x0380
        /*00f6*/ 	.short	0x0060


	//----- nvinfo : EIATTR_SW_WAR
	.align		4
.L_1041:
        /*00f8*/ 	.byte	0x04, 0x36
        /*00fa*/ 	.short	(.L_1043 - .L_1042)
.L_1042:
        /*00fc*/ 	.word	0x00000008
.L_1043:


//--------------------- .nv.info._ZN17fastertransformer42start_id_embedding_position_lookups_kernelIfLb0ELi2EEEvPT_PiPKS1_S5_NS_18pPromptTuningParamIS1_EEPKiiiiil --------------------------
	.section	.nv.info._ZN17fastertransformer42start_id_embedding_position_lookups_kernelIfLb0ELi2EEEvPT_PiPKS1_S5_NS_18pPromptTuningParamIS1_EEPKiiiiil,"",@"SHT_CUDA_INFO"
	.sectionflags	@""
	.align	4


	//----- nvinfo : EIATTR_CUDA_API_VERSION
	.align		4
        /*0000*/ 	.byte	0x04, 0x37
        /*0002*/ 	.short	(.L_1045 - .L_1044)
.L_1044:
        /*0004*/ 	.word	0x00000082


	//----- nvinfo : EIATTR_KPARAM_INFO
	.align		4
.L_1045:
        /*0008*/ 	.byte	0x04, 0x17
        /*000a*/ 	.short	(.L_1047 - .L_1046)
.L_1046:
        /*000c*/ 	.word	0x00000000
        /*0010*/ 	.short	0x000a
        /*0012*/ 	.short	0x0058
        /*0014*/ 	.byte	0x00, 0xf0, 0x21, 0x00


	//----- nvinfo : EIATTR_KPARAM_INFO
	.align		4
.L_1047:
        /*0018*/ 	.byte	0x04, 0x17
        /*001a*/ 	.short	(.L_1049 - .L_1048)
.L_1048:
        /*001c*/ 	.word	0x00000000
        /*0020*/ 	.short	0x0009
        /*0022*/ 	.short	0x0054
        /*0024*/ 	.byte	0x00, 0xf0, 0x11, 0x00


	//----- nvinfo : EIATTR_KPARAM_INFO
	.align		4
.L_1049:
        /*0028*/ 	.byte	0x04, 0x17
        /*002a*/ 	.short	(.L_1051 - .L_1050)
.L_1050:
        /*002c*/ 	.word	0x00000000
        /*0030*/ 	.short	0x0008
        /*0032*/ 	.short	0x0050
        /*0034*/ 	.byte	0x00, 0xf0, 0x11, 0x00


	//----- nvinfo : EIATTR_KPARAM_INFO
	.align		4
.L_1051:
        /*0038*/ 	.byte	0x04, 0x17
        /*003a*/ 	.short	(.L_1053 - .L_1052)
.L_1052:
        /*003c*/ 	.word	0x00000000
        /*0040*/ 	.short	0x0007
        /*0042*/ 	.short	0x004c
        /*0044*/ 	.byte	0x00, 0xf0, 0x11, 0x00


	//----- nvinfo : EIATTR_KPARAM_INFO
	.align		4
.L_1053:
        /*0048*/ 	.byte	0x04, 0x17
        /*004a*/ 	.short	(.L_1055 - .L_1054)
.L_1054:
        /*004c*/ 	.word	0x00000000
        /*0050*/ 	.short	0x0006
        /*0052*/ 	.short	0x0048
        /*0054*/ 	.byte	0x00, 0xf0, 0x11, 0x00


	//----- nvinfo : EIATTR_KPARAM_INFO
	.align		4
.L_1055:
        /*0058*/ 	.byte	0x04, 0x17
        /*005a*/ 	.short	(.L_1057 - .L_1056)
.L_1056:
        /*005c*/ 	.word	0x00000000
        /*0060*/ 	.short	0x0005
        /*0062*/ 	.short	0x0040
        /*0064*/ 	.byte	0x00, 0xf5, 0x21, 0x00


	//----- nvinfo : EIATTR_KPARAM_INFO
	.align		4
.L_1057:
        /*0068*/ 	.byte	0x04, 0x17
        /*006a*/ 	.short	(.L_1059 - .L_1058)
.L_1058:
        /*006c*/ 	.word	0x00000000
        /*0070*/ 	.short	0x0004
        /*0072*/ 	.short	0x0020
        /*0074*/ 	.byte	0x00, 0xf0, 0x81, 0x00


	//----- nvinfo : EIATTR_KPARAM_INFO
	.align		4
.L_1059:
        /*0078*/ 	.byte	0x04, 0x17
        /*007a*/ 	.short	(.L_1061 - .L_1060)
.L_1060:
        /*007c*/ 	.word	0x00000000
        /*0080*/ 	.short	0x0003
        /*0082*/ 	.short	0x0018
        /*0084*/ 	.byte	0x00, 0xf5, 0x21, 0x00


	//----- nvinfo : EIATTR_KPARAM_INFO
	.align		4
.L_1061:
        /*0088*/ 	.byte	0x04, 0x17
        /*008a*/ 	.short	(.L_1063 - .L_1062)
.L_1062:
        /*008c*/ 	.word	0x00000000
        /*0090*/ 	.short	0x0002
        /*0092*/ 	.short	0x0010
        /*0094*/ 	.byte	0x00, 0xf5, 0x21, 0x00


	//----- nvinfo : EIATTR_KPARAM_INFO
	.align		4
.L_1063:
        /*0098*/ 	.byte	0x04, 0x17
        /*009a*/ 	.short	(.L_1065 - .L_1064)
.L_1064:
        /*009c*/ 	.word	0x00000000
        /*00a0*/ 	.short	0x0001
        /*00a2*/ 	.short	0x0008
        /*00a4*/ 	.byte	0x00, 0xf5, 0x21, 0x00


	//----- nvinfo : EIATTR_KPARAM_INFO
	.align		4
.L_1065:
        /*00a8*/ 	.byte	0x04, 0x17
        /*00aa*/ 	.short	(.L_1067 - .L_1066)
.L_1066:
        /*00ac*/ 	.word	0x00000000
        /*00b0*/ 	.short	0x0000
        /*00b2*/ 	.short	0x0000
        /*00b4*/ 	.byte	0x00, 0xf5, 0x21, 0x00


	//----- nvinfo : EIATTR_SPARSE_MMA_MASK
	.align		4
.L_1067:
        /*00b8*/ 	.byte	0x03, 0x50
        /*00ba*/ 	.short	0x0000


	//----- nvinfo : EIATTR_MAXREG_COUNT
	.align		4
        /*00bc*/ 	.byte	0x03, 0x1b
        /*00be*/ 	.short	0x00ff


	//----- nvinfo : EIATTR_MERCURY_ISA_VERSION
	.align		4
        /*00c0*/ 	.byte	0x03, 0x5f
        /*00c2*/ 	.short	0x0101


	//----- nvinfo : EIATTR_VRC_CTA_INIT_COUNT
	.align		4
        /*00c4*/ 	.byte	0x02, 0x4a
	.zero		1
	.zero		1


	//----- nvinfo : EIATTR_EXIT_INSTR_OFFSETS
	.align		4
        /*00c8*/ 	.byte	0x04, 0x1c
        /*00ca*/ 	.short	(.L_1069 - .L_1068)


	//   ....[0]....
.L_1068:
        /*00cc*/ 	.word	0x00000120


	//   ....[1]....
        /*00d0*/ 	.word	0x00000990


	//   ....[2]....
        /*00d4*/ 	.word	0x00001020


	//   ....[3]....
        /*00d8*/ 	.word	0x00001900


	//   ....[4]....
        /*00dc*/ 	.word	0x00002040


	//----- nvinfo : EIATTR_CRS_STACK_SIZE
	.align		4
.L_1069:
        /*00e0*/ 	.byte	0x04, 0x1e
        /*00e2*/ 	.short	(.L_1071 - .L_1070)
.L_1070:
        /*00e4*/ 	.word	0x00000000


	//----- nvinfo : EIATTR_CBANK_PARAM_SIZE
	.align		4
.L_1071:
        /*00e8*/ 	.byte	0x03, 0x19
        /*00ea*/ 	.short	0x0060


	//----- nvinfo : EIATTR_PARAM_CBANK
	.align		4
        /*00ec*/ 	.byte	0x04, 0x0a
        /*00ee*/ 	.short	(.L_1073 - .L_1072)
	.align		4
.L_1072:
        /*00f0*/ 	.word	index@(.nv.constant0._ZN17fastertransformer42start_id_embedding_position_lookups_kernelIfLb0ELi2EEEvPT_PiPKS1_S5_NS_18pPromptTuningParamIS1_EEPKiiiiil)
        /*00f4*/ 	.short	0x0380
        /*00f6*/ 	.short	0x0060


	//----- nvinfo : EIATTR_SW_WAR
	.align		4
.L_1073:
        /*00f8*/ 	.byte	0x04, 0x36
        /*00fa*/ 	.short	(.L_1075 - .L_1074)
.L_1074:
        /*00fc*/ 	.word	0x00000008
.L_1075:


//--------------------- .nv.info._ZN17fastertransformer42start_id_embedding_position_lookups_kernelIfLb1ELi0EEEvPT_PiPKS1_S5_NS_18pPromptTuningParamIS1_EEPKiiiiil --------------------------
	.section	.nv.info._ZN17fastertransformer42start_id_embedding_position_lookups_kernelIfLb1ELi0EEEvPT_PiPKS1_S5_NS_18pPromptTuningParamIS1_EEPKiiiiil,"",@"SHT_CUDA_INFO"
	.sectionflags	@""
	.align	4


	//----- nvinfo : EIATTR_CUDA_API_VERSION
	.align		4
        /*0000*/ 	.byte	0x04, 0x37
        /*0002*/ 	.short	(.L_1077 - .L_1076)
.L_1076:
        /*0004*/ 	.word	0x00000082


	//----- nvinfo : EIATTR_KPARAM_INFO
	.align		4
.L_1077:
        /*0008*/ 	.byte	0x04, 0x17
        /*000a*/ 	.short	(.L_1079 - .L_1078)
.L_1078:
        /*000c*/ 	.word	0x00000000
        /*0010*/ 	.short	0x000a
        /*0012*/ 	.short	0x0058
        /*0014*/ 	.byte	0x00, 0xf0, 0x21, 0x00


	//----- nvinfo : EIATTR_KPARAM_INFO
	.align		4
.L_1079:
        /*0018*/ 	.byte	0x04, 0x17
        /*001a*/ 	.short	(.L_1081 - .L_1080)
.L_1080:
        /*001c*/ 	.word	0x00000000
        /*0020*/ 	.short	0x0009
        /*0022*/ 	.short	0x0054
        /*0024*/ 	.byte	0x00, 0xf0, 0x11, 0x00


	//----- nvinfo : EIATTR_KPARAM_INFO
	.align		4
.L_1081:
        /*0028*/ 	.byte	0x04, 0x17
        /*002a*/ 	.short	(.L_1083 - .L_1082)
.L_1082:
        /*002c*/ 	.word	0x00000000
        /*0030*/ 	.short	0x0008
        /*0032*/ 	.short	0x0050
        /*0034*/ 	.byte	0x00, 0xf0, 0x11, 0x00


	//----- nvinfo : EIATTR_KPARAM_INFO
	.align		4
.L_1083:
        /*0038*/ 	.byte	0x04, 0x17
        /*003a*/ 	.short	(.L_1085 - .L_1084)
.L_1084:
        /*003c*/ 	.word	0x00000000
        /*0040*/ 	.short	0x0007
        /*0042*/ 	.short	0x004c
        /*0044*/ 	.byte	0x00, 0xf0, 0x11, 0x00


	//----- nvinfo : EIATTR_KPARAM_INFO
	.align		4
.L_1085:
        /*0048*/ 	.byte	0x04, 0x17
        /*004a*/ 	.short	(.L_1087 - .L_1086)
.L_1086:
        /*004c*/ 	.word	0x00000000
        /*0050*/ 	.short	0x0006
        /*0052*/ 	.short	0x0048
        /*0054*/ 	.byte	0x00, 0xf0, 0x11, 0x00


	//----- nvinfo : EIATTR_KPARAM_INFO
	.align		4
.L_1087:
        /*0058*/ 	.byte	0x04, 0x17
        /*005a*/ 	.short	(.L_1089 - .L_1088)
.L_1088:
        /*005c*/ 	.word	0x00000000
        /*0060*/ 	.short	0x0005
        /*0062*/ 	.short	0x0040
        /*0064*/ 	.byte	0x00, 0xf5, 0x21, 0x00


	//----- nvinfo : EIATTR_KPARAM_INFO
	.align		4
.L_1089:
        /*0068*/ 	.byte	0x04, 0x17
        /*006a*/ 	.short	(.L_1091 - .L_1090)
.L_1090:
        /*006c*/ 	.word	0x00000000
        /*0070*/ 	.short	0x0004
        /*0072*/ 	.short	0x0020
        /*0074*/ 	.byte	0x00, 0xf0, 0x81, 0x00


	//----- nvinfo : EIATTR_KPARAM_INFO
	.align		4
.L_1091:
        /*0078*/ 	.byte	0x04, 0x17
        /*007a*/ 	.short	(.L_1093 - .L_1092)
.L_1092:
        /*007c*/ 	.word	0x00000000
        /*0080*/ 	.short	0x0003
        /*0082*/ 	.short	0x0018
        /*0084*/ 	.byte	0x00, 0xf5, 0x21, 0x00


	//----- nvinfo : EIATTR_KPARAM_INFO
	.align		4
.L_1093:
        /*0088*/ 	.byte	0x04, 0x17
        /*008a*/ 	.short	(.L_1095 - .L_1094)
.L_1094:
        /*008c*/ 	.word	0x00000000
        /*0090*/ 	.short	0x0002
        /*0092*/ 	.short	0x0010
        /*0094*/ 	.byte	0x00, 0xf5, 0x21, 0x00


	//----- nvinfo : EIATTR_KPARAM_INFO
	.align		4
.L_1095:
        /*0098*/ 	.byte	0x04, 0x17
        /*009a*/ 	.short	(.L_1097 - .L_1096)
.L_1096:
        /*009c*/ 	.word	0x00000000
        /*00a0*/ 	.short	0x0001
        /*00a2*/ 	.short	0x0008
        /*00a4*/ 	.byte	0x00, 0xf5, 0x21, 0x00


	//----- nvinfo : EIATTR_KPARAM_INFO
	.align		4
.L_1097:
        /*00a8*/ 	.byte	0x04, 0x17
        /*00aa*/ 	.short	(.L_1099 - .L_1098)
.L_1098:
        /*00ac*/ 	.word	0x00000000
        /*00b0*/ 	.short	0x0000
        /*00b2*/ 	.short	0x0000
        /*00b4*/ 	.byte	0x00, 0xf5, 0x21, 0x00


	//----- nvinfo : EIATTR_SPARSE_MMA_MASK
	.align		4
.L_1099:
        /*00b8*/ 	.byte	0x03, 0x50
        /*00ba*/ 	.short	0x0000


	//----- nvinfo : EIATTR_MAXREG_COUNT
	.align		4
        /*00bc*/ 	.byte	0x03, 0x1b
        /*00be*/ 	.short	0x00ff


	//----- nvinfo : EIATTR_MERCURY_ISA_VERSION
	.align		4
        /*00c0*/ 	.byte	0x03, 0x5f
        /*00c2*/ 	.short	0x0101


	//----- nvinfo : EIATTR_VRC_CTA_INIT_COUNT
	.align		4
        /*00c4*/ 	.byte	0x02, 0x4a
	.zero		1
	.zero		1


	//----- nvinfo : EIATTR_EXIT_INSTR_OFFSETS
	.align		4
        /*00c8*/ 	.byte	0x04, 0x1c
        /*00ca*/ 	.short	(.L_1101 - .L_1100)


	//   ....[0]....
.L_1100:
        /*00cc*/ 	.word	0x00000120


	//   ....[1]....
        /*00d0*/ 	.word	0x00000bd0


	//   ....[2]....
        /*00d4*/ 	.word	0x00001460


	//   ....[3]....
        /*00d8*/ 	.word	0x00001f40


	//   ....[4]....
        /*00dc*/ 	.word	0x00002860


	//----- nvinfo : EIATTR_CRS_STACK_SIZE
	.align		4
.L_1101:
        /*00e0*/ 	.byte	0x04, 0x1e
        /*00e2*/ 	.short	(.L_1103 - .L_1102)
.L_1102:
        /*00e4*/ 	.word	0x00000000


	//----- nvinfo : EIATTR_CBANK_PARAM_SIZE
	.align		4
.L_1103:
        /*00e8*/ 	.byte	0x03, 0x19
        /*00ea*/ 	.short	0x0060


	//----- nvinfo : EIATTR_PARAM_CBANK
	.align		4
        /*00ec*/ 	.byte	0x04, 0x0a
        /*00ee*/ 	.short	(.L_1105 - .L_1104)
	.align		4
.L_1104:
        /*00f0*/ 	.word	index@(.nv.constant0._ZN17fastertransformer42start_id_embedding_position_lookups_kernelIfLb1ELi0EEEvPT_PiPKS1_S5_NS_18pPromptTuningParamIS1_EEPKiiiiil)
        /*00f4*/ 	.short	0x0380
        /*00f6*/ 	.short	0x0060


	//----- nvinfo : EIATTR_SW_WAR
	.align		4
.L_1105:
        /*00f8*/ 	.byte	0x04, 0x36
        /*00fa*/ 	.short	(.L_1107 - .L_1106)
.L_1106:
        /*00fc*/ 	.word	0x00000008
.L_1107:


//--------------------- .nv.info._ZN17fastertransformer42start_id_embedding_position_lookups_kernelIfLb1ELi1EEEvPT_PiPKS1_S5_NS_18pPromptTuningParamIS1_EEPKiiiiil --------------------------
	.section	.nv.info._ZN17fastertransformer42start_id_embedding_position_lookups_kernelIfLb1ELi1EEEvPT_PiPKS1_S5_NS_18pPromptTuningParamIS1_EEPKiiiiil,"",@"SHT_CUDA_INFO"
	.sectionflags	@""
	.align	4


	//----- nvinfo : EIATTR_CUDA_API_VERSION
	.align		4
        /*0000*/ 	.byte	0x04, 0x37
        /*0002*/ 	.short	(.L_1109 - .L_1108)
.L_1108:
        /*0004*/ 	.word	0x00000082


	//----- nvinfo : EIATTR_KPARAM_INFO
	.align		4
.L_1109:
        /*0008*/ 	.byte	0x04, 0x17
        /*000a*/ 	.short	(.L_1111 - .L_1110)
.L_1110:
        /*000c*/ 	.word	0x00000000
        /*0010*/ 	.short	0x000a
        /*0012*/ 	.short	0x0058
        /*0014*/ 	.byte	0x00, 0xf0, 0x21, 0x00


	//----- nvinfo : EIATTR_KPARAM_INFO
	.align		4
.L_1111:
        /*0018*/ 	.byte	0x04, 0x17
        /*001a*/ 	.short	(.L_1113 - .L_1112)
.L_1112:
        /*001c*/ 	.word	0x00000000
        /*0020*/ 	.short	0x0009
        /*0022*/ 	.short	0x0054
        /*0024*/ 	.byte	0x00, 0xf0, 0x11, 0x00


	//----- nvinfo : EIATTR_KPARAM_INFO
	.align		4
.L_1113:
        /*0028*/ 	.byte	0x04, 0x17
        /*002a*/ 	.short	(.L_1115 - .L_1114)
.L_1114:
        /*002c*/ 	.word	0x00000000
        /*0030*/ 	.short	0x0008
        /*0032*/ 	.short	0x0050
        /*0034*/ 	.byte	0x00, 0xf0, 0x11, 0x00


	//----- nvinfo : EIATTR_KPARAM_INFO
	.align		4
.L_1115:
        /*0038*/ 	.byte	0x04, 0x17
        /*003a*/ 	.short	(.L_1117 - .L_1116)
.L_1116:
        /*003c*/ 	.word	0x00000000
        /*0040*/ 	.short	0x0007
        /*0042*/ 	.short	0x004c
        /*0044*/ 	.byte	0x00, 0xf0, 0x11, 0x00


	//----- nvinfo : EIATTR_KPARAM_INFO
	.align		4
.L_1117:
        /*0048*/ 	.byte	0x04, 0x17
        /*004a*/ 	.short	(.L_1119 - .L_1118)
.L_1118:
        /*004c*/ 	.word	0x00000000
        /*0050*/ 	.short	0x0006
        /*0052*/ 	.short	0x0048
        /*0054*/ 	.byte	0x00, 0xf0, 0x11, 0x00


	//----- nvinfo : EIATTR_KPARAM_INFO
	.align		4
.L_1119:
        /*0058*/ 	.byte	0x04, 0x17
        /*005a*/ 	.short	(.L_1121 - .L_1120)
.L_1120:
        /*005c*/ 	.word	0x00000000
        /*0060*/ 	.short	0x0005
        /*0062*/ 	.short	0x0040
        /*0064*/ 	.byte	0x00, 0xf5, 0x21, 0x00


	//----- nvinfo : EIATTR_KPARAM_INFO
	.align		4
.L_1121:
        /*0068*/ 	.byte	0x04, 0x17
        /*006a*/ 	.short	(.L_1123 - .L_1122)
.L_1122:
        /*006c*/ 	.word	0x00000000
        /*0070*/ 	.short	0x0004
        /*0072*/ 	.short	0x0020
        /*0074*/ 	.byte	0x00, 0xf0, 0x81, 0x00


	//----- nvinfo : EIATTR_KPARAM_INFO
	.align		4
.L_1123:
        /*0078*/ 	.byte	0x04, 0x17
        /*007a*/ 	.short	(.L_1125 - .L_1124)
.L_1124:
        /*007c*/ 	.word	0x00000000
        /*0080*/ 	.short	0x0003
        /*0082*/ 	.short	0x0018
        /*0084*/ 	.byte	0x00, 0xf5, 0x21, 0x00


	//----- nvinfo : EIATTR_KPARAM_INFO
	.align		4
.L_1125:
        /*0088*/ 	.byte	0x04, 0x17
        /*008a*/ 	.short	(.L_1127 - .L_1126)
.L_1126:
        /*008c*/ 	.word	0x00000000
        /*0090*/ 	.short	0x0002
        /*0092*/ 	.short	0x0010
        /*0094*/ 	.byte	0x00, 0xf5, 0x21, 0x00


	//----- nvinfo : EIATTR_KPARAM_INFO
	.align		4
.L_1127:
        /*0098*/ 	.byte	0x04, 0x17
        /*009a*/ 	.short	(.L_1129 - .L_1128)
.L_1128:
        /*009c*/ 	.word	0x00000000
        /*00a0*/ 	.short	0x0001
        /*00a2*/ 	.short	0x0008
        /*00a4*/ 	.byte	0x00, 0xf5, 0x21, 0x00


	//----- nvinfo : EIATTR_KPARAM_INFO
	.align		4
.L_1129:
        /*00a8*/ 	.byte	0x04, 0x17
        /*00aa*/ 	.short	(.L_1131 - .L_1130)
.L_1130:
        /*00ac*/ 	.word	0x00000000
        /*00b0*/ 	.short	0x0000
        /*00b2*/ 	.short	0x0000
        /*00b4*/ 	.byte	0x00, 0xf5, 0x21, 0x00


	//----- nvinfo : EIATTR_SPARSE_MMA_MASK
	.align		4
.L_1131:
        /*00b8*/ 	.byte	0x03, 0x50
        /*00ba*/ 	.short	0x0000


	//----- nvinfo : EIATTR_MAXREG_COUNT
	.align		4
        /*00bc*/ 	.byte	0x03, 0x1b
        /*00be*/ 	.short	0x00ff


	//----- nvinfo : EIATTR_MERCURY_ISA_VERSION
	.align		4
        /*00c0*/ 	.byte	0x03, 0x5f
        /*00c2*/ 	.short	0x0101


	//----- nvinfo : EIATTR_VRC_CTA_INIT_COUNT
	.align		4
        /*00c4*/ 	.byte	0x02, 0x4a
	.zero		1
	.zero		1


	//----- nvinfo : EIATTR_EXIT_INSTR_OFFSETS
	.align		4
        /*00c8*/ 	.byte	0x04, 0x1c
        /*00ca*/ 	.short	(.L_1133 - .L_1132)


	//   ....[0]....
.L_1132:
        /*00cc*/ 	.word	0x00000120


	//   ....[1]....
        /*00d0*/ 	.word	0x00000a70


	//   ....[2]....
        /*00d4*/ 	.word	0x000012d0


	//   ....[3]....
        /*00d8*/ 	.word	0x00001c50


	//   ....[4]....
        /*00dc*/ 	.word	0x00002520


	//----- nvinfo : EIATTR_CRS_STACK_SIZE
	.align		4
.L_1133:
        /*00e0*/ 	.byte	0x04, 0x1e
        /*00e2*/ 	.short	(.L_1135 - .L_1134)
.L_1134:
        /*00e4*/ 	.word	0x00000000


	//----- nvinfo : EIATTR_CBANK_PARAM_SIZE
	.align		4
.L_1135:
        /*00e8*/ 	.byte	0x03, 0x19
        /*00ea*/ 	.short	0x0060


	//----- nvinfo : EIATTR_PARAM_CBANK
	.align		4
        /*00ec*/ 	.byte	0x04, 0x0a
        /*00ee*/ 	.short	(.L_1137 - .L_1136)
	.align		4
.L_1136:
        /*00f0*/ 	.word	index@(.nv.constant0._ZN17fastertransformer42start_id_embedding_position_lookups_kernelIfLb1ELi1EEEvPT_PiPKS1_S5_NS_18pPromptTuningParamIS1_EEPKiiiiil)
        /*00f4*/ 	.short	0x0380
        /*00f6*/ 	.short	0x0060


	//----- nvinfo : EIATTR_SW_WAR
	.align		4
.L_1137:
        /*00f8*/ 	.byte	0x04, 0x36
        /*00fa*/ 	.short	(.L_1139 - .L_1138)
.L_1138:
        /*00fc*/ 	.word	0x00000008
.L_1139:


//--------------------- .nv.info._ZN17fastertransformer42start_id_embedding_position_lookups_kernelIfLb1ELi2EEEvPT_PiPKS1_S5_NS_18pPromptTuningParamIS1_EEPKiiiiil --------------------------
	.section	.nv.info._ZN17fastertransformer42start_id_embedding_position_lookups_kernelIfLb1ELi2EEEvPT_PiPKS1_S5_NS_18pPromptTuningParamIS1_EEPKiiiiil,"",@"SHT_CUDA_INFO"
	.sectionflags	@""
	.align	4


	//----- nvinfo : EIATTR_CUDA_API_VERSION
	.align		4
        /*0000*/ 	.byte	0x04, 0x37
        /*0002*/ 	.short	(.L_1141 - .L_1140)
.L_1140:
        /*0004*/ 	.word	0x00000082


	//----- nvinfo : EIATTR_KPARAM_INFO
	.align		4
.L_1141:
        /*0008*/ 	.byte	0x04, 0x17
        /*000a*/ 	.short	(.L_1143 - .L_1142)
.L_1142:
        /*000c*/ 	.word	0x00000000
        /*0010*/ 	.short	0x000a
        /*0012*/ 	.short	0x0058
        /*0014*/ 	.byte	0x00, 0xf0, 0x21, 0x00


	//----- nvinfo : EIATTR_KPARAM_INFO
	.align		4
.L_1143:
        /*0018*/ 	.byte	0x04, 0x17
        /*001a*/ 	.short	(.L_1145 - .L_1144)
.L_1144:
        /*001c*/ 	.word	0x00000000
        /*0020*/ 	.short	0x0009
        /*0022*/ 	.short	0x0054
        /*0024*/ 	.byte	0x00, 0xf0, 0x11, 0x00


	//----- nvinfo : EIATTR_KPARAM_INFO
	.align		4
.L_1145:
        /*0028*/ 	.byte	0x04, 0x17
        /*002a*/ 	.short	(.L_1147 - .L_1146)
.L_1146:
        /*002c*/ 	.word	0x00000000
        /*0030*/ 	.short	0x0008
        /*0032*/ 	.short	0x0050
        /*0034*/ 	.byte	0x00, 0xf0, 0x11, 0x00


	//----- nvinfo : EIATTR_KPARAM_INFO
	.align		4
.L_1147:
        /*0038*/ 	.byte	0x04, 0x17
        /*003a*/ 	.short	(.L_1149 - .L_1148)
.L_1148:
        /*003c*/ 	.word	0x00000000
        /*0040*/ 	.short	0x0007
        /*0042*/ 	.short	0x004c
        /*0044*/ 	.byte	0x00, 0xf0, 0x11, 0x00


	//----- nvinfo : EIATTR_KPARAM_INFO
	.align		4
.L_1149:
        /*0048*/ 	.byte	0x04, 0x17
        /*004a*/ 	.short	(.L_1151 - .L_1150)
.L_1150:
        /*004c*/ 	.word	0x00000000
        /*0050*/ 	.short	0x0006
        /*0052*/ 	.short	0x0048
        /*0054*/ 	.byte	0x00, 0xf0, 0x11, 0x00


	//----- nvinfo : EIATTR_KPARAM_INFO
	.align		4
.L_1151:
        /*0058*/ 	.byte	0x04, 0x17
        /*005a*/ 	.short	(.L_1153 - .L_1152)
.L_1152:
        /*005c*/ 	.word	0x00000000
        /*0060*/ 	.short	0x0005
        /*0062*/ 	.short	0x0040
        /*0064*/ 	.byte	0x00, 0xf5, 0x21, 0x00


	//----- nvinfo : EIATTR_KPARAM_INFO
	.align		4
.L_1153:
        /*0068*/ 	.byte	0x04, 0x17
        /*006a*/ 	.short	(.L_1155 - .L_1154)
.L_1154:
        /*006c*/ 	.word	0x00000000
        /*0070*/ 	.short	0x0004
        /*0072*/ 	.short	0x0020
        /*0074*/ 	.byte	0x00, 0xf0, 0x81, 0x00


	//----- nvinfo : EIATTR_KPARAM_INFO
	.align		4
.L_1155:
        /*0078*/ 	.byte	0x04, 0x17
        /*007a*/ 	.short	(.L_1157 - .L_1156)
.L_1156:
        /*007c*/ 	.word	0x00000000
        /*0080*/ 	.short	0x0003
        /*0082*/ 	.short	0x0018
        /*0084*/ 	.byte	0x00, 0xf5, 0x21, 0x00


	//----- nvinfo : EIATTR_KPARAM_INFO
	.align		4
.L_1157:
        /*0088*/ 	.byte	0x04, 0x17
        /*008a*/ 	.short	(.L_1159 - .L_1158)
.L_1158:
        /*008c*/ 	.word	0x00000000
        /*0090*/ 	.short	0x0002
        /*0092*/ 	.short	0x0010
        /*0094*/ 	.byte	0x00, 0xf5, 0x21, 0x00


	//----- nvinfo : EIATTR_KPARAM_INFO
	.align		4
.L_1159:
        /*0098*/ 	.byte	0x04, 0x17
        /*009a*/ 	.short	(.L_1161 - .L_1160)
.L_1160:
        /*009c*/ 	.word	0x00000000
        /*00a0*/ 	.short	0x0001
        /*00a2*/ 	.short	0x0008
        /*00a4*/ 	.byte	0x00, 0xf5, 0x21, 0x00


	//----- nvinfo : EIATTR_KPARAM_INFO
	.align		4
.L_1161:
        /*00a8*/ 	.byte	0x04, 0x17
        /*00aa*/ 	.short	(.L_1163 - .L_1162)
.L_1162:
        /*00ac*/ 	.word	0x00000000
        /*00b0*/ 	.short	0x0000
        /*00b2*/ 	.short	0x0000
        /*00b4*/ 	.byte	0x00, 0xf5, 0x21, 0x00


	//----- nvinfo : EIATTR_SPARSE_MMA_MASK
	.align		4
.L_1163:
        /*00b8*/ 	.byte	0x03, 0x50
        /*00ba*/ 	.short	0x0000


	//----- nvinfo : EIATTR_MAXREG_COUNT
	.align		4
        /*00bc*/ 	.byte	0x03, 0x1b
        /*00be*/ 	.short	0x00ff


	//----- nvinfo : EIATTR_MERCURY_ISA_VERSION
	.align		4
        /*00c0*/ 	.byte	0x03, 0x5f
        /*00c2*/ 	.short	0x0101


	//----- nvinfo : EIATTR_VRC_CTA_INIT_COUNT
	.align		4
        /*00c4*/ 	.byte	0x02, 0x4a
	.zero		1
	.zero		1


	//----- nvinfo : EIATTR_EXIT_INSTR_OFFSETS
	.align		4
        /*00c8*/ 	.byte	0x04, 0x1c
        /*00ca*/ 	.short	(.L_1165 - .L_1164)


	//   ....[0]....
.L_1164:
        /*00cc*/ 	.word	0x00000120


	//   ....[1]....
        /*00d0*/ 	.word	0x00000ab0


	//   ....[2]....
        /*00d4*/ 	.word	0x00001340


	//   ....[3]....
        /*00d8*/ 	.word	0x00001ce0


	//   ....[4]....
        /*00dc*/ 	.word	0x000025e0


	//----- nvinfo : EIATTR_CRS_STACK_SIZE
	.align		4
.L_1165:
        /*00e0*/ 	.byte	0x04, 0x1e
        /*00e2*/ 	.short	(.L_1167 - .L_1166)
.L_1166:
        /*00e4*/ 	.word	0x00000000


	//----- nvinfo : EIATTR_CBANK_PARAM_SIZE
	.align		4
.L_1167:
        /*00e8*/ 	.byte	0x03, 0x19
        /*00ea*/ 	.short	0x0060


	//----- nvinfo : EIATTR_PARAM_CBANK
	.align		4
        /*00ec*/ 	.byte	0x04, 0x0a
        /*00ee*/ 	.short	(.L_1169 - .L_1168)
	.align		4
.L_1168:
        /*00f0*/ 	.word	index@(.nv.constant0._ZN17fastertransformer42start_id_embedding_position_lookups_kernelIfLb1ELi2EEEvPT_PiPKS1_S5_NS_18pPromptTuningParamIS1_EEPKiiiiil)
        /*00f4*/ 	.short	0x0380
        /*00f6*/ 	.short	0x0060


	//----- nvinfo : EIATTR_SW_WAR
	.align		4
.L_1169:
        /*00f8*/ 	.byte	0x04, 0x36
        /*00fa*/ 	.short	(.L_1171 - .L_1170)
.L_1170:
        /*00fc*/ 	.word	0x00000008
.L_1171:


//--------------------- .nv.info._ZN17fastertransformer19mask_padding_tokensILb0EEEvPbPKiS3_mmmm --------------------------
	.section	.nv.info._ZN17fastertransformer19mask_padding_tokensILb0EEEvPbPKiS3_mmmm,"",@"SHT_CUDA_INFO"
	.sectionflags	@""
	.align	4


	//----- nvinfo : EIATTR_CUDA_API_VERSION
	.align		4
        /*0000*/ 	.byte	0x04, 0x37
        /*0002*/ 	.short	(.L_1173 - .L_1172)
.L_1172:
        /*0004*/ 	.word	0x00000082


	//----- nvinfo : EIATTR_KPARAM_INFO
	.align		4
.L_1173:
        /*0008*/ 	.byte	0x04, 0x17
        /*000a*/ 	.short	(.L_1175 - .L_1174)
.L_1174:
        /*000c*/ 	.word	0x00000000
        /*0010*/ 	.short	0x0006
        /*0012*/ 	.short	0x0030
        /*0014*/ 	.byte	0x00, 0xf0, 0x21, 0x00


	//----- nvinfo : EIATTR_KPARAM_INFO
	.align		4
.L_1175:
        /*0018*/ 	.byte	0x04, 0x17
        /*001a*/ 	.short	(.L_1177 - .L_1176)
.L_1176:
        /*001c*/ 	.word	0x00000000
        /*0020*/ 	.short	0x0005
        /*0022*/ 	.short	0x0028
        /*0024*/ 	.byte	0x00, 0xf0, 0x21, 0x00


	//----- nvinfo : EIATTR_KPARAM_INFO
	.align		4
.L_1177:
        /*0028*/ 	.byte	0x04, 0x17
        /*002a*/ 	.short	(.L_1179 - .L_1178)
.L_1178:
        /*002c*/ 	.word	0x00000000
        /*0030*/ 	.short	0x0004
        /*0032*/ 	.short	0x0020
        /*0034*/ 	.byte	0x00, 0xf0, 0x21, 0x00


	//----- nvinfo : EIATTR_KPARAM_INFO
	.align		4
.L_1179:
        /*0038*/ 	.byte	0x04, 0x17
        /*003a*/ 	.short	(.L_1181 - .L_1180)
.L_1180:
        /*003c*/ 	.word	0x00000000
        /*0040*/ 	.short	0x0003
        /*0042*/ 	.short	0x0018
        /*0044*/ 	.byte	0x00, 0xf0, 0x21, 0x00


	//----- nvinfo : EIATTR_KPARAM_INFO
	.align		4
.L_1181:
        /*0048*/ 	.byte	0x04, 0x17
        /*004a*/ 	.short	(.L_1183 - .L_1182)
.L_1182:
        /*004c*/ 	.word	0x00000000
        /*0050*/ 	.short	0x0002
        /*0052*/ 	.short	0x0010
        /*0054*/ 	.byte	0x00, 0xf5, 0x21, 0x00


	//----- nvinfo : EIATTR_KPARAM_INFO
	.align		4
.L_1183:
        /*0058*/ 	.byte	0x04, 0x17
        /*005a*/ 	.short	(.L_1185 - .L_1184)
.L_1184:
        /*005c*/ 	.word	0x00000000
        /*0060*/ 	.short	0x0001
        /*0062*/ 	.short	0x0008
        /*0064*/ 	.byte	0x00, 0xf5, 0x21, 0x00


	//----- nvinfo : EIATTR_KPARAM_INFO
	.align		4
.L_1185:
        /*0068*/ 	.byte	0x04, 0x17
        /*006a*/ 	.short	(.L_1187 - .L_1186)
.L_1186:
        /*006c*/ 	.word	0x00000000
        /*0070*/ 	.short	0x0000
        /*0072*/ 	.short	0x0000
        /*0074*/ 	.byte	0x00, 0xf5, 0x21, 0x00


	//----- nvinfo : EIATTR_SPARSE_MMA_MASK
	.align		4
.L_1187:
        /*0078*/ 	.byte	0x03, 0x50
        /*007a*/ 	.short	0x0000


	//----- nvinfo : EIATTR_MAXREG_COUNT
	.align		4
        /*007c*/ 	.byte	0x03, 0x1b
        /*007e*/ 	.short	0x00ff


	//----- nvinfo : EIATTR_MERCURY_ISA_VERSION
	.align		4
        /*0080*/ 	.byte	0x03, 0x5f
        /*0082*/ 	.short	0x0101


	//----- nvinfo : EIATTR_VRC_CTA_INIT_COUNT
	.align		4
        /*0084*/ 	.byte	0x02, 0x4a
	.zero		1
	.zero		1


	//----- nvinfo : EIATTR_EXIT_INSTR_OFFSETS
	.align		4
        /*0088*/ 	.byte	0x04, 0x1c
        /*008a*/ 	.short	(.L_1189 - .L_1188)


	//   ....[0]....
.L_1188:
        /*008c*/ 	.word	0x000002c0


	//   ....[1]....
        /*0090*/ 	.word	0x000005d0


	//----- nvinfo : EIATTR_CRS_STACK_SIZE
	.align		4
.L_1189:
        /*0094*/ 	.byte	0x04, 0x1e
        /*0096*/ 	.short	(.L_1191 - .L_1190)
.L_1190:
        /*0098*/ 	.word	0x00000000


	//----- nvinfo : EIATTR_CBANK_PARAM_SIZE
	.align		4
.L_1191:
        /*009c*/ 	.byte	0x03, 0x19
        /*009e*/ 	.short	0x0038


	//----- nvinfo : EIATTR_PARAM_CBANK
	.align		4
        /*00a0*/ 	.byte	0x04, 0x0a
        /*00a2*/ 	.short	(.L_1193 - .L_1192)
	.align		4
.L_1192:
        /*00a4*/ 	.word	index@(.nv.constant0._ZN17fastertransformer19mask_padding_tokensILb0EEEvPbPKiS3_mmmm)
        /*00a8*/ 	.short	0x0380
        /*00aa*/ 	.short	0x0038


	//----- nvinfo : EIATTR_SW_WAR
	.align		4
.L_1193:
        /*00ac*/ 	.byte	0x04, 0x36
        /*00ae*/ 	.short	(.L_1195 - .L_1194)
.L_1194:
        /*00b0*/ 	.word	0x00000008
.L_1195:


//--------------------- .nv.info._ZN17fastertransformer19mask_padding_tokensILb1EEEvPbPKiS3_mmmm --------------------------
	.section	.nv.info._ZN17fastertransformer19mask_padding_tokensILb1EEEvPbPKiS3_mmmm,"",@"SHT_CUDA_INFO"
	.sectionflags	@""
	.align	4


	//----- nvinfo : EIATTR_CUDA_API_VERSION
	.align		4
        /*0000*/ 	.byte	0x04, 0x37
        /*0002*/ 	.short	(.L_1197 - .L_1196)
.L_1196:
        /*0004*/ 	.word	0x00000082


	//----- nvinfo : EIATTR_KPARAM_INFO
	.align		4
.L_1197:
        /*0008*/ 	.byte	0x04, 0x17
        /*000a*/ 	.short	(.L_1199 - .L_1198)
.L_1198:
        /*000c*/ 	.word	0x00000000
        /*0010*/ 	.short	0x0006
        /*0012*/ 	.short	0x0030
        /*0014*/ 	.byte	0x00, 0xf0, 0x21, 0x00


	//----- nvinfo : EIATTR_KPARAM_INFO
	.align		4
.L_1199:
        /*0018*/ 	.byte	0x04, 0x17
        /*001a*/ 	.short	(.L_1201 - .L_1200)
.L_1200:
        /*001c*/ 	.word	0x00000000
        /*0020*/ 	.short	0x0005
        /*0022*/ 	.short	0x0028
        /*0024*/ 	.byte	0x00, 0xf0, 0x21, 0x00


	//----- nvinfo : EIATTR_KPARAM_INFO
	.align		4
.L_1201:
        /*0028*/ 	.byte	0x04, 0x17
        /*002a*/ 	.short	(.L_1203 - .L_1202)
.L_1202:
        /*002c*/ 	.word	0x00000000
        /*0030*/ 	.short	0x0004
        /*0032*/ 	.short	0x0020
        /*0034*/ 	.byte	0x00, 0xf0, 0x21, 0x00


	//----- nvinfo : EIATTR_KPARAM_INFO
	.align		4
.L_1203:
        /*0038*/ 	.byte	0x04, 0x17
        /*003a*/ 	.short	(.L_1205 - .L_1204)
.L_1204:
        /*003c*/ 	.word	0x00000000
        /*0040*/ 	.short	0x0003
        /*0042*/ 	.short	0x0018
        /*0044*/ 	.byte	0x00, 0xf0, 0x21, 0x00


	//----- nvinfo : EIATTR_KPARAM_INFO
	.align		4
.L_1205:
        /*0048*/ 	.byte	0x04, 0x17
        /*004a*/ 	.short	(.L_1207 - .L_1206)
.L_1206:
        /*004c*/ 	.word	0x00000000
        /*0050*/ 	.short	0x0002
        /*0052*/ 	.short	0x0010
        /*0054*/ 	.byte	0x00, 0xf5, 0x21, 0x00


	//----- nvinfo : EIATTR_KPARAM_INFO
	.align		4
.L_1207:
        /*0058*/ 	.byte	0x04, 0x17
        /*005a*/ 	.short	(.L_1209 - .L_1208)
.L_1208:
        /*005c*/ 	.word	0x00000000
        /*0060*/ 	.short	0x0001
        /*0062*/ 	.short	0x0008
        /*0064*/ 	.byte	0x00, 0xf5, 0x21, 0x00


	//----- nvinfo : EIATTR_KPARAM_INFO
	.align		4
.L_1209:
        /*0068*/ 	.byte	0x04, 0x17
        /*006a*/ 	.short	(.L_1211 - .L_1210)
.L_1210:
        /*006c*/ 	.word	0x00000000
        /*0070*/ 	.short	0x0000
        /*0072*/ 	.short	0x0000
        /*0074*/ 	.byte	0x00, 0xf5, 0x21, 0x00


	//----- nvinfo : EIATTR_SPARSE_MMA_MASK
	.align		4
.L_1211:
        /*0078*/ 	.byte	0x03, 0x50
        /*007a*/ 	.short	0x0000


	//----- nvinfo : EIATTR_MAXREG_COUNT
	.align		4
        /*007c*/ 	.byte	0x03, 0x1b
        /*007e*/ 	.short	0x00ff


	//----- nvinfo : EIATTR_MERCURY_ISA_VERSION
	.align		4
        /*0080*/ 	.byte	0x03, 0x5f
        /*0082*/ 	.short	0x0101


	//----- nvinfo : EIATTR_VRC_CTA_INIT_COUNT
	.align		4
        /*0084*/ 	.byte	0x02, 0x4a
	.zero		1
	.zero		1


	//----- nvinfo : EIATTR_EXIT_INSTR_OFFSETS
	.align		4
        /*0088*/ 	.byte	0x04, 0x1c
        /*008a*/ 	.short	(.L_1213 - .L_1212)


	//   ....[0]....
.L_1212:
        /*008c*/ 	.word	0x00000330


	//   ....[1]....
        /*0090*/ 	.word	0x00000640


	//----- nvinfo : EIATTR_CRS_STACK_SIZE
	.align		4
.L_1213:
        /*0094*/ 	.byte	0x04, 0x1e
        /*0096*/ 	.short	(.L_1215 - .L_1214)
.L_1214:
        /*0098*/ 	.word	0x00000000


	//----- nvinfo : EIATTR_CBANK_PARAM_SIZE
	.align		4
.L_1215:
        /*009c*/ 	.byte	0x03, 0x19
        /*009e*/ 	.short	0x0038


	//----- nvinfo : EIATTR_PARAM_CBANK
	.align		4
        /*00a0*/ 	.byte	0x04, 0x0a
        /*00a2*/ 	.short	(.L_1217 - .L_1216)
	.align		4
.L_1216:
        /*00a4*/ 	.word	index@(.nv.constant0._ZN17fastertransformer19mask_padding_tokensILb1EEEvPbPKiS3_mmmm)
        /*00a8*/ 	.short	0x0380
        /*00aa*/ 	.short	0x0038


	//----- nvinfo : EIATTR_SW_WAR
	.align		4
.L_1217:
        /*00ac*/ 	.byte	0x04, 0x36
        /*00ae*/ 	.short	(.L_1219 - .L_1218)
.L_1218:
        /*00b0*/ 	.word	0x00000008
.L_1219:


//--------------------- .nv.info._ZN17fastertransformer20update_padding_countILb0EEEvPiPKiS3_mmmm --------------------------
	.section	.nv.info._ZN17fastertransformer20update_padding_countILb0EEEvPiPKiS3_mmmm,"",@"SHT_CUDA_INFO"
	.sectionflags	@""
	.align	4


	//----- nvinfo : EIATTR_CUDA_API_VERSION
	.align		4
        /*0000*/ 	.byte	0x04, 0x37
        /*0002*/ 	.short	(.L_1221 - .L_1220)
.L_1220:
        /*0004*/ 	.word	0x00000082


	//----- nvinfo : EIATTR_KPARAM_INFO
	.align		4
.L_1221:
        /*0008*/ 	.byte	0x04, 0x17
        /*000a*/ 	.short	(.L_1223 - .L_1222)
.L_1222:
        /*000c*/ 	.word	0x00000000
        /*0010*/ 	.short	0x0006
        /*0012*/ 	.short	0x0030
        /*0014*/ 	.byte	0x00, 0xf0, 0x21, 0x00


	//----- nvinfo : EIATTR_KPARAM_INFO
	.align		4
.L_1223:
        /*0018*/ 	.byte	0x04, 0x17
        /*001a*/ 	.short	(.L_1225 - .L_1224)
.L_1224:
        /*001c*/ 	.word	0x00000000
        /*0020*/ 	.short	0x0005
        /*0022*/ 	.short	0x0028
        /*0024*/ 	.byte	0x00, 0xf0, 0x21, 0x00


	//----- nvinfo : EIATTR_KPARAM_INFO
	.align		4
.L_1225:
        /*0028*/ 	.byte	0x04, 0x17
        /*002a*/ 	.short	(.L_1227 - .L_1226)
.L_1226:
        /*002c*/ 	.word	0x00000000
        /*0030*/ 	.short	0x0004
        /*0032*/ 	.short	0x0020
        /*0034*/ 	.byte	0x00, 0xf0, 0x21, 0x00


	//----- nvinfo : EIATTR_KPARAM_INFO
	.align		4
.L_1227:
        /*0038*/ 	.byte	0x04, 0x17
        /*003a*/ 	.short	(.L_1229 - .L_1228)
.L_1228:
        /*003c*/ 	.word	0x00000000
        /*0040*/ 	.short	0x0003
        /*0042*/ 	.short	0x0018
        /*0044*/ 	.byte	0x00, 0xf0, 0x21, 0x00


	//----- nvinfo : EIATTR_KPARAM_INFO
	.align		4
.L_1229:
        /*0048*/ 	.byte	0x04, 0x17
        /*004a*/ 	.short	(.L_1231 - .L_1230)
.L_1230:
        /*004c*/ 	.word	0x00000000
        /*0050*/ 	.short	0x0002
        /*0052*/ 	.short	0x0010
        /*0054*/ 	.byte	0x00, 0xf5, 0x21, 0x00


	//----- nvinfo : EIATTR_KPARAM_INFO
	.align		4
.L_1231:
        /*0058*/ 	.byte	0x04, 0x17
        /*005a*/ 	.short	(.L_1233 - .L_1232)
.L_1232:
        /*005c*/ 	.word	0x00000000
        /*0060*/ 	.short	0x0001
        /*0062*/ 	.short	0x0008
        /*0064*/ 	.byte	0x00, 0xf5, 0x21, 0x00


	//----- nvinfo : EIATTR_KPARAM_INFO
	.align		4
.L_1233:
        /*0068*/ 	.byte	0x04, 0x17
        /*006a*/ 	.short	(.L_1235 - .L_1234)
.L_1234:
        /*006c*/ 	.word	0x00000000
        /*0070*/ 	.short	0x0000
        /*0072*/ 	.short	0x0000
        /*0074*/ 	.byte	0x00, 0xf5, 0x21, 0x00


	//----- nvinfo : EIATTR_SPARSE_MMA_MASK
	.align		4
.L_1235:
        /*0078*/ 	.byte	0x03, 0x50
        /*007a*/ 	.short	0x0000


	//----- nvinfo : EIATTR_MAXREG_COUNT
	.align		4
        /*007c*/ 	.byte	0x03, 0x1b
        /*007e*/ 	.short	0x00ff


	//----- nvinfo : EIATTR_MERCURY_ISA_VERSION
	.align		4
        /*0080*/ 	.byte	0x03, 0x5f
        /*0082*/ 	.short	0x0101


	//----- nvinfo : EIATTR_VRC_CTA_INIT_COUNT
	.align		4
        /*0084*/ 	.byte	0x02, 0x4a
	.zero		1
	.zero		1


	//----- nvinfo : EIATTR_EXIT_INSTR_OFFSETS
	.align		4
        /*0088*/ 	.byte	0x04, 0x1c
        /*008a*/ 	.short	(.L_1237 - .L_1236)


	//   ....[0]....
.L_1236:
        /*008c*/ 	.word	0x000000f0


	//   ....[1]....
        /*0090*/ 	.word	0x00000370


	//----- nvinfo : EIATTR_CRS_STACK_SIZE
	.align		4
.L_1237:
        /*0094*/ 	.byte	0x04, 0x1e
        /*0096*/ 	.short	(.L_1239 - .L_1238)
.L_1238:
        /*0098*/ 	.word	0x00000000


	//----- nvinfo : EIATTR_CBANK_PARAM_SIZE
	.align		4
.L_1239:
        /*009c*/ 	.byte	0x03, 0x19
        /*009e*/ 	.short	0x0038


	//----- nvinfo : EIATTR_PARAM_CBANK
	.align		4
        /*00a0*/ 	.byte	0x04, 0x0a
        /*00a2*/ 	.short	(.L_1241 - .L_1240)
	.align		4
.L_1240:
        /*00a4*/ 	.word	index@(.nv.constant0._ZN17fastertransformer20update_padding_countILb0EEEvPiPKiS3_mmmm)
        /*00a8*/ 	.short	0x0380
        /*00aa*/ 	.short	0x0038


	//----- nvinfo : EIATTR_SW_WAR
	.align		4
.L_1241:
        /*00ac*/ 	.byte	0x04, 0x36
        /*00ae*/ 	.short	(.L_1243 - .L_1242)
.L_1242:
        /*00b0*/ 	.word	0x00000008
.L_1243:


//--------------------- .nv.info._ZN17fastertransformer20update_padding_countILb1EEEvPiPKiS3_mmmm --------------------------
	.section	.nv.info._ZN17fastertransformer20update_padding_countILb1EEEvPiPKiS3_mmmm,"",@"SHT_CUDA_INFO"
	.sectionflags	@""
	.align	4


	//----- nvinfo : EIATTR_CUDA_API_VERSION
	.align		4
        /*0000*/ 	.byte	0x04, 0x37
        /*0002*/ 	.short	(.L_1245 - .L_1244)
.L_1244:
        /*0004*/ 	.word	0x00000082


	//----- nvinfo : EIATTR_KPARAM_INFO
	.align		4
.L_1245:
        /*0008*/ 	.byte	0x04, 0x17
        /*000a*/ 	.short	(.L_1247 - .L_1246)
.L_1246:
        /*000c*/ 	.word	0x00000000
        /*0010*/ 	.short	0x0006
        /*0012*/ 	.short	0x0030
        /*0014*/ 	.byte	0x00, 0xf0, 0x21, 0x00


	//----- nvinfo : EIATTR_KPARAM_INFO
	.align		4
.L_1247:
        /*0018*/ 	.byte	0x04, 0x17
        /*001a*/ 	.short	(.L_1249 - .L_1248)
.L_1248:
        /*001c*/ 	.word	0x00000000
        /*0020*/ 	.short	0x0005
        /*0022*/ 	.short	0x0028
        /*0024*/ 	.byte	0x00, 0xf0, 0x21, 0x00


	//----- nvinfo : EIATTR_KPARAM_INFO
	.align		4
.L_1249:
        /*0028*/ 	.byte	0x04, 0x17
        /*002a*/ 	.short	(.L_1251 - .L_1250)
.L_1250:
        /*002c*/ 	.word	0x00000000
        /*0030*/ 	.short	0x0004
        /*0032*/ 	.short	0x0020
        /*0034*/ 	.byte	0x00, 0xf0, 0x21, 0x00


	//----- nvinfo : EIATTR_KPARAM_INFO
	.align		4
.L_1251:
        /*0038*/ 	.byte	0x04, 0x17
        /*003a*/ 	.short	(.L_1253 - .L_1252)
.L_1252:
        /*003c*/ 	.word	0x00000000
        /*0040*/ 	.short	0x0003
        /*0042*/ 	.short	0x0018
        /*0044*/ 	.byte	0x00, 0xf0, 0x21, 0x00


	//----- nvinfo : EIATTR_KPARAM_INFO
	.align		4
.L_1253:
        /*0048*/ 	.byte	0x04, 0x17
        /*004a*/ 	.short	(.L_1255 - .L_1254)
.L_1254:
        /*004c*/ 	.word	0x00000000
        /*0050*/ 	.short	0x0002
        /*0052*/ 	.short	0x0010
        /*0054*/ 	.byte	0x00, 0xf5, 0x21, 0x00


	//----- nvinfo : EIATTR_KPARAM_INFO
	.align		4
.L_1255:
        /*0058*/ 	.byte	0x04, 0x17
        /*005a*/ 	.short	(.L_1257 - .L_1256)
.L_1256:
        /*005c*/ 	.word	0x00000000
        /*0060*/ 	.short	0x0001
        /*0062*/ 	.short	0x0008
        /*0064*/ 	.byte	0x00, 0xf5, 0x21, 0x00


	//----- nvinfo : EIATTR_KPARAM_INFO
	.align		4
.L_1257:
        /*0068*/ 	.byte	0x04, 0x17
        /*006a*/ 	.short	(.L_1259 - .L_1258)
.L_1258:
        /*006c*/ 	.word	0x00000000
        /*0070*/ 	.short	0x0000
        /*0072*/ 	.short	0x0000
        /*0074*/ 	.byte	0x00, 0xf5, 0x21, 0x00


	//----- nvinfo : EIATTR_SPARSE_MMA_MASK
	.align		4
.L_1259:
        /*0078*/ 	.byte	0x03, 0x50
        /*007a*/ 	.short	0x0000


	//----- nvinfo : EIATTR_MAXREG_COUNT
	.align		4
        /*007c*/ 	.byte	0x03, 0x1b
        /*007e*/ 	.short	0x00ff


	//----- nvinfo : EIATTR_MERCURY_ISA_VERSION
	.align		4
        /*0080*/ 	.byte	0x03, 0x5f
        /*0082*/ 	.short	0x0101


	//----- nvinfo : EIATTR_VRC_CTA_INIT_COUNT
	.align		4
        /*0084*/ 	.byte	0x02, 0x4a
	.zero		1
	.zero		1


	//----- nvinfo : EIATTR_EXIT_INSTR_OFFSETS
	.align		4
        /*0088*/ 	.byte	0x04, 0x1c
        /*008a*/ 	.short	(.L_1261 - .L_1260)


	//   ....[0]....
.L_1260:
        /*008c*/ 	.word	0x000000f0


	//   ....[1]....
        /*0090*/ 	.word	0x00000400


	//----- nvinfo : EIATTR_CRS_STACK_SIZE
	.align		4
.L_1261:
        /*0094*/ 	.byte	0x04, 0x1e
        /*0096*/ 	.short	(.L_1263 - .L_1262)
.L_1262:
        /*0098*/ 	.word	0x00000000


	//----- nvinfo : EIATTR_CBANK_PARAM_SIZE
	.align		4
.L_1263:
        /*009c*/ 	.byte	0x03, 0x19
        /*009e*/ 	.short	0x0038


	//----- nvinfo : EIATTR_PARAM_CBANK
	.align		4
        /*00a0*/ 	.byte	0x04, 0x0a
        /*00a2*/ 	.short	(.L_1265 - .L_1264)
	.align		4
.L_1264:
        /*00a4*/ 	.word	index@(.nv.constant0._ZN17fastertransformer20update_padding_countILb1EEEvPiPKiS3_mmmm)
        /*00a8*/ 	.short	0x0380
        /*00aa*/ 	.short	0x0038


	//----- nvinfo : EIATTR_SW_WAR
	.align		4
.L_1265:
        /*00ac*/ 	.byte	0x04, 0x36
        /*00ae*/ 	.short	(.L_1267 - .L_1266)
.L_1266:
        /*00b0*/ 	.word	0x00000008
.L_1267:


//--------------------- .nv.info._ZN17fastertransformer17find_context_dupsILi256EEEvPiPKimm --------------------------
	.section	.nv.info._ZN17fastertransformer17find_context_dupsILi256EEEvPiPKimm,"",@"SHT_CUDA_INFO"
	.sectionflags	@""
	.align	4


	//----- nvinfo : EIATTR_CUDA_API_VERSION
	.align		4
        /*0000*/ 	.byte	0x04, 0x37
        /*0002*/ 	.short	(.L_1269 - .L_1268)
.L_1268:
        /*0004*/ 	.word	0x00000082


	//----- nvinfo : EIATTR_KPARAM_INFO
	.align		4
.L_1269:
        /*0008*/ 	.byte	0x04, 0x17
        /*000a*/ 	.short	(.L_1271 - .L_1270)
.L_1270:
        /*000c*/ 	.word	0x00000000
        /*0010*/ 	.short	0x0003
        /*0012*/ 	.short	0x0018
        /*0014*/ 	.byte	0x00, 0xf0, 0x21, 0x00


	//----- nvinfo : EIATTR_KPARAM_INFO
	.align		4
.L_1271:
        /*0018*/ 	.byte	0x04, 0x17
        /*001a*/ 	.short	(.L_1273 - .L_1272)
.L_1272:
        /*001c*/ 	.word	0x00000000
        /*0020*/ 	.short	0x0002
        /*0022*/ 	.short	0x0010
        /*0024*/ 	.byte	0x00, 0xf0, 0x21, 0x00


	//----- nvinfo : EIATTR_KPARAM_INFO
	.align		4
.L_1273:
        /*0028*/ 	.byte	0x04, 0x17
        /*002a*/ 	.short	(.L_1275 - .L_1274)
.L_1274:
        /*002c*/ 	.word	0x00000000
        /*0030*/ 	.short	0x0001
        /*0032*/ 	.short	0x0008
        /*0034*/ 	.byte	0x00, 0xf5, 0x21, 0x00


	//----- nvinfo : EIATTR_KPARAM_INFO
	.align		4
.L_1275:
        /*0038*/ 	.byte	0x04, 0x17
        /*003a*/ 	.short	(.L_1277 - .L_1276)
.L_1276:
        /*003c*/ 	.word	0x00000000
        /*0040*/ 	.short	0x0000
        /*0042*/ 	.short	0x0000
        /*0044*/ 	.byte	0x00, 0xf5, 0x21, 0x00


	//----- nvinfo : EIATTR_SPARSE_MMA_MASK
	.align		4
.L_1277:
        /*0048*/ 	.byte	0x03, 0x50
        /*004a*/ 	.short	0x0000


	//----- nvinfo : EIATTR_MAXREG_COUNT
	.align		4
        /*004c*/ 	.byte	0x03, 0x1b
        /*004e*/ 	.short	0x00ff


	//----- nvinfo : EIATTR_NUM_BARRIERS
	.align		4
        /*0050*/ 	.byte	0x02, 0x4c
        /*0052*/ 	.byte	0x01
	.zero		1


	//----- nvinfo : EIATTR_MERCURY_ISA_VERSION
	.align		4
        /*0054*/ 	.byte	0x03, 0x5f
        /*0056*/ 	.short	0x0101


	//----- nvinfo : EIATTR_INT_WARP_WIDE_INSTR_OFFSETS
	.align		4
        /*0058*/ 	.byte	0x04, 0x31
        /*005a*/ 	.short	(.L_1279 - .L_1278)


	//   ....[0]....
.L_1278:
        /*005c*/ 	.word	0x00000600


	//   ....[1]....
        /*0060*/ 	.word	0x00000610


	//----- nvinfo : EIATTR_COOP_GROUP_MASK_REGIDS
	.align		4
.L_1279:
        /*0064*/ 	.byte	0x04, 0x29
        /*0066*/ 	.short	(.L_1281 - .L_1280)


	//   ....[0]....
.L_1280:
        /*0068*/ 	.word	0xffffffff


	//----- nvinfo : EIATTR_COOP_GROUP_INSTR_OFFSETS
	.align		4
.L_1281:
        /*006c*/ 	.byte	0x04, 0x28
        /*006e*/ 	.short	(.L_1283 - .L_1282)


	//   ....[0]....
.L_1282:
        /*0070*/ 	.word	0x000003f0


	//----- nvinfo : EIATTR_VRC_CTA_INIT_COUNT
	.align		4
.L_1283:
        /*0074*/ 	.byte	0x02, 0x4a
	.zero		1
	.zero		1


	//----- nvinfo : EIATTR_EXIT_INSTR_OFFSETS
	.align		4
        /*0078*/ 	.byte	0x04, 0x1c
        /*007a*/ 	.short	(.L_1285 - .L_1284)


	//   ....[0]....
.L_1284:
        /*007c*/ 	.word	0x000005d0


	//   ....[1]....
        /*0080*/ 	.word	0x00000670


	//----- nvinfo : EIATTR_CRS_STACK_SIZE
	.align		4
.L_1285:
        /*0084*/ 	.byte	0x04, 0x1e
        /*0086*/ 	.short	(.L_1287 - .L_1286)
.L_1286:
        /*0088*/ 	.word	0x00000000


	//----- nvinfo : EIATTR_CBANK_PARAM_SIZE
	.align		4
.L_1287:
        /*008c*/ 	.byte	0x03, 0x19
        /*008e*/ 	.short	0x0020


	//----- nvinfo : EIATTR_PARAM_CBANK
	.align		4
        /*0090*/ 	.byte	0x04, 0x0a
        /*0092*/ 	.short	(.L_1289 - .L_1288)
	.align		4
.L_1288:
        /*0094*/ 	.word	index@(.nv.constant0._ZN17fastertransformer17find_context_dupsILi256EEEvPiPKimm)
        /*0098*/ 	.short	0x0380
        /*009a*/ 	.short	0x0020


	//----- nvinfo : EIATTR_SW_WAR
	.align		4
.L_1289:
        /*009c*/ 	.byte	0x04, 0x36
        /*009e*/ 	.short	(.L_1291 - .L_1290)
.L_1290:
        /*00a0*/ 	.word	0x00000008
.L_1291:


//--------------------- .nv.info._ZN17fastertransformer17find_context_dupsILi128EEEvPiPKimm --------------------------
	.section	.nv.info._ZN17fastertransformer17find_context_dupsILi128EEEvPiPKimm,"",@"SHT_CUDA_INFO"
	.sectionflags	@""
	.align	4


	//----- nvinfo : EIATTR_CUDA_API_VERSION
	.align		4
        /*0000*/ 	.byte	0x04, 0x37
        /*0002*/ 	.short	(.L_1293 - .L_1292)
.L_1292:
        /*0004*/ 	.word	0x00000082


	//----- nvinfo : EIATTR_KPARAM_INFO
	.align		4
.L_1293:
        /*0008*/ 	.byte	0x04, 0x17
        /*000a*/ 	.short	(.L_1295 - .L_1294)
.L_1294:
        /*000c*/ 	.word	0x00000000
        /*0010*/ 	.short	0x0003
        /*0012*/ 	.short	0x0018
        /*0014*/ 	.byte	0x00, 0xf0, 0x21, 0x00


	//----- nvinfo : EIATTR_KPARAM_INFO
	.align		4
.L_1295:
        /*0018*/ 	.byte	0x04, 0x17
        /*001a*/ 	.short	(.L_1297 - .L_1296)
.L_1296:
        /*001c*/ 	.word	0x00000000
        /*0020*/ 	.short	0x0002
        /*0022*/ 	.short	0x0010
        /*0024*/ 	.byte	0x00, 0xf0, 0x21, 0x00


	//----- nvinfo : EIATTR_KPARAM_INFO
	.align		4
.L_1297:
        /*0028*/ 	.byte	0x04, 0x17
        /*002a*/ 	.short	(.L_1299 - .L_1298)
.L_1298:
        /*002c*/ 	.word	0x00000000
        /*0030*/ 	.short	0x0001
        /*0032*/ 	.short	0x0008
        /*0034*/ 	.byte	0x00, 0xf5, 0x21, 0x00


	//----- nvinfo : EIATTR_KPARAM_INFO
	.align		4
.L_1299:
        /*0038*/ 	.byte	0x04, 0x17
        /*003a*/ 	.short	(.L_1301 - .L_1300)
.L_1300:
        /*003c*/ 	.word	0x00000000
        /*0040*/ 	.short	0x0000
        /*0042*/ 	.short	0x0000
        /*0044*/ 	.byte	0x00, 0xf5, 0x21, 0x00


	//----- nvinfo : EIATTR_SPARSE_MMA_MASK
	.align		4
.L_1301:
        /*0048*/ 	.byte	0x03, 0x50
        /*004a*/ 	.short	0x0000


	//----- nvinfo : EIATTR_MAXREG_COUNT
	.align		4
        /*004c*/ 	.byte	0x03, 0x1b
        /*004e*/ 	.short	0x00ff


	//----- nvinfo : EIATTR_NUM_BARRIERS
	.align		4
        /*0050*/ 	.byte	0x02, 0x4c
        /*0052*/ 	.byte	0x01
	.zero		1


	//----- nvinfo : EIATTR_MERCURY_ISA_VERSION
	.align		4
        /*0054*/ 	.byte	0x03, 0x5f
        /*0056*/ 	.short	0x0101


	//----- nvinfo : EIATTR_INT_WARP_WIDE_INSTR_OFFSETS
	.align		4
        /*0058*/ 	.byte	0x04, 0x31
        /*005a*/ 	.short	(.L_1303 - .L_1302)


	//   ....[0]....
.L_1302:
        /*005c*/ 	.word	0x000005d0


	//   ....[1]....
        /*0060*/ 	.word	0x000005e0


	//----- nvinfo : EIATTR_COOP_GROUP_MASK_REGIDS
	.align		4
.L_1303:
        /*0064*/ 	.byte	0x04, 0x29
        /*0066*/ 	.short	(.L_1305 - .L_1304)


	//   ....[0]....
.L_1304:
        /*0068*/ 	.word	0xffffffff


	//----- nvinfo : EIATTR_COOP_GROUP_INSTR_OFFSETS
	.align		4
.L_1305:
        /*006c*/ 	.byte	0x04, 0x28
        /*006e*/ 	.short	(.L_1307 - .L_1306)


	//   ....[0]....
.L_1306:
        /*0070*/ 	.word	0x000003f0


	//----- nvinfo : EIATTR_VRC_CTA_INIT_COUNT
	.align		4
.L_1307:
        /*0074*/ 	.byte	0x02, 0x4a
	.zero		1
	.zero		1


	//----- nvinfo : EIATTR_EXIT_INSTR_OFFSETS
	.align		4
        /*0078*/ 	.byte	0x04, 0x1c
        /*007a*/ 	.short	(.L_1309 - .L_1308)


	//   ....[0]....
.L_1308:
        /*007c*/ 	.word	0x000005a0


	//   ....[1]....
        /*0080*/ 	.word	0x00000640


	//----- nvinfo : EIATTR_CRS_STACK_SIZE
	.align		4
.L_1309:
        /*0084*/ 	.byte	0x04, 0x1e
        /*0086*/ 	.short	(.L_1311 - .L_1310)
.L_1310:
        /*0088*/ 	.word	0x00000000


	//----- nvinfo : EIATTR_CBANK_PARAM_SIZE
	.align		4
.L_1311:
        /*008c*/ 	.byte	0x03, 0x19
        /*008e*/ 	.short	0x0020


	//----- nvinfo : EIATTR_PARAM_CBANK
	.align		4
        /*0090*/ 	.byte	0x04, 0x0a
        /*0092*/ 	.short	(.L_1313 - .L_1312)
	.align		4
.L_1312:
        /*0094*/ 	.word	index@(.nv.constant0._ZN17fastertransformer17find_context_dupsILi128EEEvPiPKimm)
        /*0098*/ 	.short	0x0380
        /*009a*/ 	.short	0x0020


	//----- nvinfo : EIATTR_SW_WAR
	.align		4
.L_1313:
        /*009c*/ 	.byte	0x04, 0x36
        /*009e*/ 	.short	(.L_1315 - .L_1314)
.L_1314:
        /*00a0*/ 	.word	0x00000008
.L_1315:


//--------------------- .nv.info._ZN17fastertransformer20init_shared_contextsEPim --------------------------
	.section	.nv.info._ZN17fastertransformer20init_shared_contextsEPim,"",@"SHT_CUDA_INFO"
	.sectionflags	@""
	.align	4


	//----- nvinfo : EIATTR_CUDA_API_VERSION
	.align		4
        /*0000*/ 	.byte	0x04, 0x37
        /*0002*/ 	.short	(.L_1317 - .L_1316)
.L_1316:
        /*0004*/ 	.word	0x00000082


	//----- nvinfo : EIATTR_KPARAM_INFO
	.align		4
.L_1317:
        /*0008*/ 	.byte	0x04, 0x17
        /*000a*/ 	.short	(.L_1319 - .L_1318)
.L_1318:
        /*000c*/ 	.word	0x00000000
        /*0010*/ 	.short	0x0001
        /*0012*/ 	.short	0x0008
        /*0014*/ 	.byte	0x00, 0xf0, 0x21, 0x00


	//----- nvinfo : EIATTR_KPARAM_INFO
	.align		4
.L_1319:
        /*0018*/ 	.byte	0x04, 0x17
        /*001a*/ 	.short	(.L_1321 - .L_1320)
.L_1320:
        /*001c*/ 	.word	0x00000000
        /*0020*/ 	.short	0x0000
        /*0022*/ 	.short	0x0000
        /*0024*/ 	.byte	0x00, 0xf5, 0x21, 0x00


	//----- nvinfo : EIATTR_SPARSE_MMA_MASK
	.align		4
.L_1321:
        /*0028*/ 	.byte	0x03, 0x50
        /*002a*/ 	.short	0x0000


	//----- nvinfo : EIATTR_MAXREG_COUNT
	.align		4
        /*002c*/ 	.byte	0x03, 0x1b
        /*002e*/ 	.short	0x00ff


	//----- nvinfo : EIATTR_MERCURY_ISA_VERSION
	.align		4
        /*0030*/ 	.byte	0x03, 0x5f
        /*0032*/ 	.short	0x0101


	//----- nvinfo : EIATTR_VRC_CTA_INIT_COUNT
	.align		4
        /*0034*/ 	.byte	0x02, 0x4a
	.zero		1
	.zero		1


	//----- nvinfo : EIATTR_EXIT_INSTR_OFFSETS
	.align		4
        /*0038*/ 	.byte	0x04, 0x1c
        /*003a*/ 	.short	(.L_1323 - .L_1322)


	//   ....[0]....
.L_1322:
        /*003c*/ 	.word	0x00000090


	//   ....[1]....
        /*0040*/ 	.word	0x000000f0


	//----- nvinfo : EIATTR_CBANK_PARAM_SIZE
	.align		4
.L_1323:
        /*0044*/ 	.byte	0x03, 0x19
        /*0046*/ 	.short	0x0010


	//----- nvinfo : EIATTR_PARAM_CBANK
	.align		4
        /*0048*/ 	.byte	0x04, 0x0a
        /*004a*/ 	.short	(.L_1325 - .L_1324)
	.align		4
.L_1324:
        /*004c*/ 	.word	index@(.nv.constant0._ZN17fastertransformer20init_shared_contextsEPim)
        /*0050*/ 	.short	0x0380
        /*0052*/ 	.short	0x0010


	//----- nvinfo : EIATTR_SW_WAR
	.align		4
.L_1325:
        /*0054*/ 	.byte	0x04, 0x36
        /*0056*/ 	.short	(.L_1327 - .L_1326)
.L_1326:
        /*0058*/ 	.word	0x00000008
.L_1327:


//--------------------- .nv.info._ZN17fastertransformer21generate_dups_indicesEPiS0_S0_PKimmm --------------------------
	.section	.nv.info._ZN17fastertransformer21generate_dups_indicesEPiS0_S0_PKimmm,"",@"SHT_CUDA_INFO"
	.sectionflags	@""
	.align	4


	//----- nvinfo : EIATTR_CUDA_API_VERSION
	.align		4
        /*0000*/ 	.byte	0x04, 0x37
        /*0002*/ 	.short	(.L_1329 - .L_1328)
.L_1328:
        /*0004*/ 	.word	0x00000082


	//----- nvinfo : EIATTR_KPARAM_INFO
	.align		4
.L_1329:
        /*0008*/ 	.byte	0x04, 0x17
        /*000a*/ 	.short	(.L_1331 - .L_1330)
.L_1330:
        /*000c*/ 	.word	0x00000000
        /*0010*/ 	.short	0x0006
        /*0012*/ 	.short	0x0030
        /*0014*/ 	.byte	0x00, 0xf0, 0x21, 0x00


	//----- nvinfo : EIATTR_KPARAM_INFO
	.align		4
.L_1331:
        /*0018*/ 	.byte	0x04, 0x17
        /*001a*/ 	.short	(.L_1333 - .L_1332)
.L_1332:
        /*001c*/ 	.word	0x00000000
        /*0020*/ 	.short	0x0005
        /*0022*/ 	.short	0x0028
        /*0024*/ 	.byte	0x00, 0xf0, 0x21, 0x00


	//----- nvinfo : EIATTR_KPARAM_INFO
	.align		4
.L_1333:
        /*0028*/ 	.byte	0x04, 0x17
        /*002a*/ 	.short	(.L_1335 - .L_1334)
.L_1334:
        /*002c*/ 	.word	0x00000000
        /*0030*/ 	.short	0x0004
        /*0032*/ 	.short	0x0020
        /*0034*/ 	.byte	0x00, 0xf0, 0x21, 0x00


	//----- nvinfo : EIATTR_KPARAM_INFO
	.align		4
.L_1335:
        /*0038*/ 	.byte	0x04, 0x17
        /*003a*/ 	.short	(.L_1337 - .L_1336)
.L_1336:
        /*003c*/ 	.word	0x00000000
        /*0040*/ 	.short	0x0003
        /*0042*/ 	.short	0x0018
        /*0044*/ 	.byte	0x00, 0xf5, 0x21, 0x00


	//----- nvinfo : EIATTR_KPARAM_INFO
	.align		4
.L_1337:
        /*0048*/ 	.byte	0x04, 0x17
        /*004a*/ 	.short	(.L_1339 - .L_1338)
.L_1338:
        /*004c*/ 	.word	0x00000000
        /*0050*/ 	.short	0x0002
        /*0052*/ 	.short	0x0010
        /*0054*/ 	.byte	0x00, 0xf5, 0x21, 0x00


	//----- nvinfo : EIATTR_KPARAM_INFO
	.align		4
.L_1339:
        /*0058*/ 	.byte	0x04, 0x17
        /*005a*/ 	.short	(.L_1341 - .L_1340)
.L_1340:
        /*005c*/ 	.word	0x00000000
        /*0060*/ 	.short	0x0001
        /*0062*/ 	.short	0x0008
        /*0064*/ 	.byte	0x00, 0xf5, 0x21, 0x00


	//----- nvinfo : EIATTR_KPARAM_INFO
	.align		4
.L_1341:
        /*0068*/ 	.byte	0x04, 0x17
        /*006a*/ 	.short	(.L_1343 - .L_1342)
.L_1342:
        /*006c*/ 	.word	0x00000000
        /*0070*/ 	.short	0x0000
        /*0072*/ 	.short	0x0000
        /*0074*/ 	.byte	0x00, 0xf5, 0x21, 0x00


	//----- nvinfo : EIATTR_SPARSE_MMA_MASK
	.align		4
.L_1343:
        /*0078*/ 	.byte	0x03, 0x50
        /*007a*/ 	.short	0x0000


	//----- nvinfo : EIATTR_MAXREG_COUNT
	.align		4
        /*007c*/ 	.byte	0x03, 0x1b
        /*007e*/ 	.short	0x00ff


	//----- nvinfo : EIATTR_NUM_BARRIERS
	.align		4
        /*0080*/ 	.byte	0x02, 0x4c
        /*0082*/ 	.byte	0x01
	.zero		1


	//----- nvinfo : EIATTR_MERCURY_ISA_VERSION
	.align		4
        /*0084*/ 	.byte	0x03, 0x5f
        /*0086*/ 	.short	0x0101


	//----- nvinfo : EIATTR_UNUSED_LOAD_BYTE_OFFSET
	.align		4
        /*0088*/ 	.byte	0x04, 0x44
        /*008a*/ 	.short	(.L_1345 - .L_1344)


	//   ....[0]....
.L_1344:
        /*008c*/ 	.word	0x00000690
        /*0090*/ 	.word	0x00000fff


	//----- nvinfo : EIATTR_COOP_GROUP_MASK_REGIDS
	.align		4
.L_1345:
        /*0094*/ 	.byte	0x04, 0x29
        /*0096*/ 	.short	(.L_1347 - .L_1346)


	//   ....[0]....
.L_1346:
        /*0098*/ 	.word	0xffffffff


	//   ....[1]....
        /*009c*/ 	.word	0xffffffff


	//   ....[2]....
        /*00a0*/ 	.word	0xffffffff


	//   ....[3]....
        /*00a4*/ 	.word	0xffffffff


	//   ....[4]....
        /*00a8*/ 	.word	0xffffffff


	//   ....[5]....
        /*00ac*/ 	.word	0x05000017


	//   ....[6]....
        /*00b0*/ 	.word	0x05000017


	//   ....[7]....
        /*00b4*/ 	.word	0x05000017


	//   ....[8]....
        /*00b8*/ 	.word	0x05000017


	//   ....[9]....
        /*00bc*/ 	.word	0x05000017


	//----- nvinfo : EIATTR_COOP_GROUP_INSTR_OFFSETS
	.align		4
.L_1347:
        /*00c0*/ 	.byte	0x04, 0x28
        /*00c2*/ 	.short	(.L_1349 - .L_1348)


	//   ....[0]....
.L_1348:
        /*00c4*/ 	.word	0x000004c0


	//   ....[1]....
        /*00c8*/ 	.word	0x000004e0


	//   ....[2]....
        /*00cc*/ 	.word	0x00000500


	//   ....[3]....
        /*00d0*/ 	.word	0x00000520


	//   ....[4]....
        /*00d4*/ 	.word	0x00000540


	//   ....[5]....
        /*00d8*/ 	.word	0x00001610


	//   ....[6]....
        /*00dc*/ 	.word	0x00001680


	//   ....[7]....
        /*00e0*/ 	.word	0x000016f0


	//   ....[8]....
        /*00e4*/ 	.word	0x00001760


	//   ....[9]....
        /*00e8*/ 	.word	0x000017d0


	//----- nvinfo : EIATTR_VRC_CTA_INIT_COUNT
	.align		4
.L_1349:
        /*00ec*/ 	.byte	0x02, 0x4a
	.zero		1
	.zero		1


	//----- nvinfo : EIATTR_EXIT_INSTR_OFFSETS
	.align		4
        /*00f0*/ 	.byte	0x04, 0x1c
        /*00f2*/ 	.short	(.L_1351 - .L_1350)


	//   ....[0]....
.L_1350:
        /*00f4*/ 	.word	0x00001540


	//   ....[1]....
        /*00f8*/ 	.word	0x000015b0


	//----- nvinfo : EIATTR_CRS_STACK_SIZE
	.align		4
.L_1351:
        /*00fc*/ 	.byte	0x04, 0x1e
        /*00fe*/ 	.short	(.L_1353 - .L_1352)
.L_1352:
        /*0100*/ 	.word	0x00000000


	//----- nvinfo : EIATTR_CBANK_PARAM_SIZE
	.align		4
.L_1353:
        /*0104*/ 	.byte	0x03, 0x19
        /*0106*/ 	.short	0x0038


	//----- nvinfo : EIATTR_PARAM_CBANK
	.align		4
        /*0108*/ 	.byte	0x04, 0x0a
        /*010a*/ 	.short	(.L_1355 - .L_1354)
	.align		4
.L_1354:
        /*010c*/ 	.word	index@(.nv.constant0._ZN17fastertransformer21generate_dups_indicesEPiS0_S0_PKimmm)
        /*0110*/ 	.short	0x0380
        /*0112*/ 	.short	0x0038


	//----- nvinfo : EIATTR_SW_WAR
	.align		4
.L_1355:
        /*0114*/ 	.byte	0x04, 0x36
        /*0116*/ 	.short	(.L_1357 - .L_1356)
.L_1356:
        /*0118*/ 	.word	0x00000008
.L_1357:


//--------------------- .nv.info._ZN17fastertransformer19tileGptPromptInputsILb0EEEvPiS1_S1_PKiS3_S3_i --------------------------
	.section	.nv.info._ZN17fastertransformer19tileGptPromptInputsILb0EEEvPiS1_S1_PKiS3_S3_i,"",@"SHT_CUDA_INFO"
	.sectionflags	@""
	.align	4


	//----- nvinfo : EIATTR_CUDA_API_VERSION
	.align		4
        /*0000*/ 	.byte	0x04, 0x37
        /*0002*/ 	.short	(.L_1359 - .L_1358)
.L_1358:
        /*0004*/ 	.word	0x00000082


	//----- nvinfo : EIATTR_KPARAM_INFO
	.align		4
.L_1359:
        /*0008*/ 	.byte	0x04, 0x17
        /*000a*/ 	.short	(.L_1361 - .L_1360)
.L_1360:
        /*000c*/ 	.word	0x00000000
        /*0010*/ 	.short	0x0006
        /*0012*/ 	.short	0x0030
        /*0014*/ 	.byte	0x00, 0xf0, 0x11, 0x00


	//----- nvinfo : EIATTR_KPARAM_INFO
	.align		4
.L_1361:
        /*0018*/ 	.byte	0x04, 0x17
        /*001a*/ 	.short	(.L_1363 - .L_1362)
.L_1362:
        /*001c*/ 	.word	0x00000000
        /*0020*/ 	.short	0x0005
        /*0022*/ 	.short	0x0028
        /*0024*/ 	.byte	0x00, 0xf5, 0x21, 0x00


	//----- nvinfo : EIATTR_KPARAM_INFO
	.align		4
.L_1363:
        /*0028*/ 	.byte	0x04, 0x17
        /*002a*/ 	.short	(.L_1365 - .L_1364)
.L_1364:
        /*002c*/ 	.word	0x00000000
        /*0030*/ 	.short	0x0004
        /*0032*/ 	.short	0x0020
        /*0034*/ 	.byte	0x00, 0xf5, 0x21, 0x00


	//----- nvinfo : EIATTR_KPARAM_INFO
	.align		4
.L_1365:
        /*0038*/ 	.byte	0x04, 0x17
        /*003a*/ 	.short	(.L_1367 - .L_1366)
.L_1366:
        /*003c*/ 	.word	0x00000000
        /*0040*/ 	.short	0x0003
        /*0042*/ 	.short	0x0018
        /*0044*/ 	.byte	0x00, 0xf5, 0x21, 0x00


	//----- nvinfo : EIATTR_KPARAM_INFO
	.align		4
.L_1367:
        /*0048*/ 	.byte	0x04, 0x17
        /*004a*/ 	.short	(.L_1369 - .L_1368)
.L_1368:
        /*004c*/ 	.word	0x00000000
        /*0050*/ 	.short	0x0002
        /*0052*/ 	.short	0x0010
        /*0054*/ 	.byte	0x00, 0xf5, 0x21, 0x00


	//----- nvinfo : EIATTR_KPARAM_INFO
	.align		4
.L_1369:
        /*0058*/ 	.byte	0x04, 0x17
        /*005a*/ 	.short	(.L_1371 - .L_1370)
.L_1370:
        /*005c*/ 	.word	0x00000000
        /*0060*/ 	.short	0x0001
        /*0062*/ 	.short	0x0008
        /*0064*/ 	.byte	0x00, 0xf5, 0x21, 0x00


	//----- nvinfo : EIATTR_KPARAM_INFO
	.align		4
.L_1371:
        /*0068*/ 	.byte	0x04, 0x17
        /*006a*/ 	.short	(.L_1373 - .L_1372)
.L_1372:
        /*006c*/ 	.word	0x00000000
        /*0070*/ 	.short	0x0000
        /*0072*/ 	.short	0x0000
        /*0074*/ 	.byte	0x00, 0xf5, 0x21, 0x00


	//----- nvinfo : EIATTR_SPARSE_MMA_MASK
	.align		4
.L_1373:
        /*0078*/ 	.byte	0x03, 0x50
        /*007a*/ 	.short	0x0000


	//----- nvinfo : EIATTR_MAXREG_COUNT
	.align		4
        /*007c*/ 	.byte	0x03, 0x1b
        /*007e*/ 	.short	0x00ff


	//----- nvinfo : EIATTR_MERCURY_ISA_VERSION
	.align		4
        /*0080*/ 	.byte	0x03, 0x5f
        /*0082*/ 	.short	0x0101


	//----- nvinfo : EIATTR_VRC_CTA_INIT_COUNT
	.align		4
        /*0084*/ 	.byte	0x02, 0x4a
	.zero		1
	.zero		1


	//----- nvinfo : EIATTR_EXIT_INSTR_OFFSETS
	.align		4
        /*0088*/ 	.byte	0x04, 0x1c
        /*008a*/ 	.short	(.L_1375 - .L_1374)


	//   ....[0]....
.L_1374:
        /*008c*/ 	.word	0x00000130


	//   ....[1]....
        /*0090*/ 	.word	0x00000240


	//----- nvinfo : EIATTR_CRS_STACK_SIZE
	.align		4
.L_1375:
        /*0094*/ 	.byte	0x04, 0x1e
        /*0096*/ 	.short	(.L_1377 - .L_1376)
.L_1376:
        /*0098*/ 	.word	0x00000000


	//----- nvinfo : EIATTR_CBANK_PARAM_SIZE
	.align		4
.L_1377:
        /*009c*/ 	.byte	0x03, 0x19
        /*009e*/ 	.short	0x0034


	//----- nvinfo : EIATTR_PARAM_CBANK
	.align		4
        /*00a0*/ 	.byte	0x04, 0x0a
        /*00a2*/ 	.short	(.L_1379 - .L_1378)
	.align		4
.L_1378:
        /*00a4*/ 	.word	index@(.nv.constant0._ZN17fastertransformer19tileGptPromptInputsILb0EEEvPiS1_S1_PKiS3_S3_i)
        /*00a8*/ 	.short	0x0380
        /*00aa*/ 	.short	0x0034


	//----- nvinfo : EIATTR_SW_WAR
	.align		4
.L_1379:
        /*00ac*/ 	.byte	0x04, 0x36
        /*00ae*/ 	.short	(.L_1381 - .L_1380)
.L_1380:
        /*00b0*/ 	.word	0x00000008
.L_1381:


//--------------------- .nv.info._ZN17fastertransformer19tileGptPromptInputsILb1EEEvPiS1_S1_PKiS3_S3_i --------------------------
	.section	.nv.info._ZN17fastertransformer19tileGptPromptInputsILb1EEEvPiS1_S1_PKiS3_S3_i,"",@"SHT_CUDA_INFO"
	.sectionflags	@""
	.align	4


	//----- nvinfo : EIATTR_CUDA_API_VERSION
	.align		4
        /*0000*/ 	.byte	0x04, 0x37
        /*0002*/ 	.short	(.L_1383 - .L_1382)
.L_1382:
        /*0004*/ 	.word	0x00000082


	//----- nvinfo : EIATTR_KPARAM_INFO
	.align		4
.L_1383:
        /*0008*/ 	.byte	0x04, 0x17
        /*000a*/ 	.short	(.L_1385 - .L_1384)
.L_1384:
        /*000c*/ 	.word	0x00000000
        /*0010*/ 	.short	0x0006
        /*0012*/ 	.short	0x0030
        /*0014*/ 	.byte	0x00, 0xf0, 0x11, 0x00


	//----- nvinfo : EIATTR_KPARAM_INFO
	.align		4
.L_1385:
        /*0018*/ 	.byte	0x04, 0x17
        /*001a*/ 	.short	(.L_1387 - .L_1386)
.L_1386:
        /*001c*/ 	.word	0x00000000
        /*0020*/ 	.short	0x0005
        /*0022*/ 	.short	0x0028
        /*0024*/ 	.byte	0x00, 0xf5, 0x21, 0x00


	//----- nvinfo : EIATTR_KPARAM_INFO
	.align		4
.L_1387:
        /*0028*/ 	.byte	0x04, 0x17
        /*002a*/ 	.short	(.L_1389 - .L_1388)
.L_1388:
        /*002c*/ 	.word	0x00000000
        /*0030*/ 	.short	0x0004
        /*0032*/ 	.short	0x0020
        /*0034*/ 	.byte	0x00, 0xf5, 0x21, 0x00


	//----- nvinfo : EIATTR_KPARAM_INFO
	.align		4
.L_1389:
        /*0038*/ 	.byte	0x04, 0x17
        /*003a*/ 	.short	(.L_1391 - .L_1390)
.L_1390:
        /*003c*/ 	.word	0x00000000
        /*0040*/ 	.short	0x0003
        /*0042*/ 	.short	0x0018
        /*0044*/ 	.byte	0x00, 0xf5, 0x21, 0x00


	//----- nvinfo : EIATTR_KPARAM_INFO
	.align		4
.L_1391:
        /*0048*/ 	.byte	0x04, 0x17
        /*004a*/ 	.short	(.L_1393 - .L_1392)
.L_1392:
        /*004c*/ 	.word	0x00000000
        /*0050*/ 	.short	0x0002
        /*0052*/ 	.short	0x0010
        /*0054*/ 	.byte	0x00, 0xf5, 0x21, 0x00


	//----- nvinfo : EIATTR_KPARAM_INFO
	.align		4
.L_1393:
        /*0058*/ 	.byte	0x04, 0x17
        /*005a*/ 	.short	(.L_1395 - .L_1394)
.L_1394:
        /*005c*/ 	.word	0x00000000
        /*0060*/ 	.short	0x0001
        /*0062*/ 	.short	0x0008
        /*0064*/ 	.byte	0x00, 0xf5, 0x21, 0x00


	//----- nvinfo : EIATTR_KPARAM_INFO
	.align		4
.L_1395:
        /*0068*/ 	.byte	0x04, 0x17
        /*006a*/ 	.short	(.L_1397 - .L_1396)
.L_1396:
        /*006c*/ 	.word	0x00000000
        /*0070*/ 	.short	0x0000
        /*0072*/ 	.short	0x0000
        /*0074*/ 	.byte	0x00, 0xf5, 0x21, 0x00


	//----- nvinfo : EIATTR_SPARSE_MMA_MASK
	.align		4
.L_1397:
        /*0078*/ 	.byte	0x03, 0x50
        /*007a*/ 	.short	0x0000


	//----- nvinfo : EIATTR_MAXREG_COUNT
	.align		4
        /*007c*/ 	.byte	0x03, 0x1b
        /*007e*/ 	.short	0x00ff


	//----- nvinfo : EIATTR_MERCURY_ISA_VERSION
	.align		4
        /*0080*/ 	.byte	0x03, 0x5f
        /*0082*/ 	.short	0x0101


	//----- nvinfo : EIATTR_VRC_CTA_INIT_COUNT
	.align		4
        /*0084*/ 	.byte	0x02, 0x4a
	.zero		1
	.zero		1


	//----- nvinfo : EIATTR_EXIT_INSTR_OFFSETS
	.align		4
        /*0088*/ 	.byte	0x04, 0x1c
        /*008a*/ 	.short	(.L_1399 - .L_1398)


	//   ....[0]....
.L_1398:
        /*008c*/ 	.word	0x00000190


	//   ....[1]....
        /*0090*/ 	.word	0x000002a0


	//----- nvinfo : EIATTR_CRS_STACK_SIZE
	.align		4
.L_1399:
        /*0094*/ 	.byte	0x04, 0x1e
        /*0096*/ 	.short	(.L_1401 - .L_1400)
.L_1400:
        /*0098*/ 	.word	0x00000000


	//----- nvinfo : EIATTR_CBANK_PARAM_SIZE
	.align		4
.L_1401:
        /*009c*/ 	.byte	0x03, 0x19
        /*009e*/ 	.short	0x0034


	//----- nvinfo : EIATTR_PARAM_CBANK
	.align		4
        /*00a0*/ 	.byte	0x04, 0x0a
        /*00a2*/ 	.short	(.L_1403 - .L_1402)
	.align		4
.L_1402:
        /*00a4*/ 	.word	index@(.nv.constant0._ZN17fastertransformer19tileGptPromptInputsILb1EEEvPiS1_S1_PKiS3_S3_i)
        /*00a8*/ 	.short	0x0380
        /*00aa*/ 	.short	0x0034


	//----- nvinfo : EIATTR_SW_WAR
	.align		4
.L_1403:
        /*00ac*/ 	.byte	0x04, 0x36
        /*00ae*/ 	.short	(.L_1405 - .L_1404)
.L_1404:
        /*00b0*/ 	.word	0x00000008
.L_1405:


//--------------------- .nv.info._ZN3cub18CUB_300001_SM_10306detail11EmptyKernelIvEEvv --------------------------
	.section	.nv.info._ZN3cub18CUB_300001_SM_10306detail11EmptyKernelIvEEvv,"",@"SHT_CUDA_INFO"
	.sectionflags	@""
	.align	4


	//----- nvinfo : EIATTR_CUDA_API_VERSION
	.align		4
        /*0000*/ 	.byte	0x04, 0x37
        /*0002*/ 	.short	(.L_1407 - .L_1406)
.L_1406:
        /*0004*/ 	.word	0x00000082


	//----- nvinfo : EIATTR_SPARSE_MMA_MASK
	.align		4
.L_1407:
        /*0008*/ 	.byte	0x03, 0x50
        /*000a*/ 	.short	0x0000


	//----- nvinfo : EIATTR_MAXREG_COUNT
	.align		4
        /*000c*/ 	.byte	0x03, 0x1b
        /*000e*/ 	.short	0x00ff


	//----- nvinfo : EIATTR_MERCURY_ISA_VERSION
	.align		4
        /*0010*/ 	.byte	0x03, 0x5f
        /*0012*/ 	.short	0x0101


	//----- nvinfo : EIATTR_VRC_CTA_INIT_COUNT
	.align		4
        /*0014*/ 	.byte	0x02, 0x4a
	.zero		1
	.zero		1


	//----- nvinfo : EIATTR_EXIT_INSTR_OFFSETS
	.align		4
        /*0018*/ 	.byte	0x04, 0x1c
        /*001a*/ 	.short	(.L_1409 - .L_1408)


	//   ....[0]....
.L_1408:
        /*001c*/ 	.word	0x00000010


	//----- nvinfo : EIATTR_SW_WAR
	.align		4
.L_1409:
        /*0020*/ 	.byte	0x04, 0x36
        /*0022*/ 	.short	(.L_1411 - .L_1410)
.L_1410:
        /*0024*/ 	.word	0x00000008
.L_1411:


//--------------------- .nv.callgraph             --------------------------
	.section	.nv.callgraph,"",@"SHT_CUDA_CALLGRAPH"
	.align	4
	.sectionentsize	8
	.align		4
        /*0000*/ 	.word	0x00000000
	.align		4
        /*0004*/ 	.word	0xffffffff
	.align		4
        /*0008*/ 	.word	0x00000000
	.align		4
        /*000c*/ 	.word	0xfffffffe
	.align		4
        /*0010*/ 	.word	0x00000000
	.align		4
        /*0014*/ 	.word	0xfffffffd
	.align		4
        /*0018*/ 	.word	0x00000000
	.align		4
        /*001c*/ 	.word	0xfffffffc


//--------------------- .nv.constant4             --------------------------
	.section	.nv.constant4,"a",@progbits
	.align	8
	.align		8
.nv.constant4:
        /*0000*/ 	.dword	_ZN45_INTERNAL_a6ca4d3c_14_gpt_kernels_cu_cabe7fe14cuda3std3__45__cpo5beginE
	.align		8
        /*0008*/ 	.dword	_ZN45_INTERNAL_a6ca4d3c_14_gpt_kernels_cu_cabe7fe14cuda3std3__45__cpo3endE
	.align		8
        /*0010*/ 	.dword	_ZN45_INTERNAL_a6ca4d3c_14_gpt_kernels_cu_cabe7fe14cuda3std3__45__cpo6cbeginE
	.align		8
        /*0018*/ 	.dword	_ZN45_INTERNAL_a6ca4d3c_14_gpt_kernels_cu_cabe7fe14cuda3std3__45__cpo4cendE
	.align		8
        /*0020*/ 	.dword	_ZN45_INTERNAL_a6ca4d3c_14_gpt_kernels_cu_cabe7fe14cuda3std3__45__cpo6rbeginE
	.align		8
        /*0028*/ 	.dword	_ZN45_INTERNAL_a6ca4d3c_14_gpt_kernels_cu_cabe7fe14cuda3std3__45__cpo4rendE
	.align		8
        /*0030*/ 	.dword	_ZN45_INTERNAL_a6ca4d3c_14_gpt_kernels_cu_cabe7fe14cuda3std3__45__cpo7crbeginE
	.align		8
        /*0038*/ 	.dword	_ZN45_INTERNAL_a6ca4d3c_14_gpt_kernels_cu_cabe7fe14cuda3std3__45__cpo5crendE
	.align		8
        /*0040*/ 	.dword	_ZN45_INTERNAL_a6ca4d3c_14_gpt_kernels_cu_cabe7fe14cuda3std3__447_GLOBAL__N__a6ca4d3c_14_gpt_kernels_cu_cabe7fe16ignoreE
	.align		8
        /*0048*/ 	.dword	_ZN45_INTERNAL_a6ca4d3c_14_gpt_kernels_cu_cabe7fe14cuda3std3__419piecewise_constructE
	.align		8
        /*0050*/ 	.dword	_ZN45_INTERNAL_a6ca4d3c_14_gpt_kernels_cu_cabe7fe14cuda3std3__48in_placeE
	.align		8
        /*0058*/ 	.dword	_ZN45_INTERNAL_a6ca4d3c_14_gpt_kernels_cu_cabe7fe14cuda3std3__420unreachable_sentinelE
	.align		8
        /*0060*/ 	.dword	_ZN45_INTERNAL_a6ca4d3c_14_gpt_kernels_cu_cabe7fe14cuda3std3__47nulloptE
	.align		8
        /*0068*/ 	.dword	_ZN45_INTERNAL_a6ca4d3c_14_gpt_kernels_cu_cabe7fe14cuda3std3__48unexpectE
	.align		8
        /*0070*/ 	.dword	_ZN45_INTERNAL_a6ca4d3c_14_gpt_kernels_cu_cabe7fe14cuda3std6ranges3__45__cpo4swapE
	.align		8
        /*0078*/ 	.dword	_ZN45_INTERNAL_a6ca4d3c_14_gpt_kernels_cu_cabe7fe14cuda3std6ranges3__45__cpo9iter_moveE
	.align		8
        /*0080*/ 	.dword	_ZN45_INTERNAL_a6ca4d3c_14_gpt_kernels_cu_cabe7fe14cuda3std6ranges3__45__cpo5beginE
	.align		8
        /*0088*/ 	.dword	_ZN45_INTERNAL_a6ca4d3c_14_gpt_kernels_cu_cabe7fe14cuda3std6ranges3__45__cpo3endE
	.align		8
        /*0090*/ 	.dword	_ZN45_INTERNAL_a6ca4d3c_14_gpt_kernels_cu_cabe7fe14cuda3std6ranges3__45__cpo6cbeginE
	.align		8
        /*0098*/ 	.dword	_ZN45_INTERNAL_a6ca4d3c_14_gpt_kernels_cu_cabe7fe14cuda3std6ranges3__45__cpo4cendE
	.align		8
        /*00a0*/ 	.dword	_ZN45_INTERNAL_a6ca4d3c_14_gpt_kernels_cu_cabe7fe14cuda3std6ranges3__45__cpo7advanceE
	.align		8
        /*00a8*/ 	.dword	_ZN45_INTERNAL_a6ca4d3c_14_gpt_kernels_cu_cabe7fe14cuda3std6ranges3__45__cpo9iter_swapE
	.align		8
        /*00b0*/ 	.dword	_ZN45_INTERNAL_a6ca4d3c_14_gpt_kernels_cu_cabe7fe14cuda3std6ranges3__45__cpo4nextE
	.align		8
        /*00b8*/ 	.dword	_ZN45_INTERNAL_a6ca4d3c_14_gpt_kernels_cu_cabe7fe14cuda3std6ranges3__45__cpo4prevE
	.align		8
        /*00c0*/ 	.dword	_ZN45_INTERNAL_a6ca4d3c_14_gpt_kernels_cu_cabe7fe14cuda3std6ranges3__45__cpo4dataE
	.align		8
        /*00c8*/ 	.dword	_ZN45_INTERNAL_a6ca4d3c_14_gpt_kernels_cu_cabe7fe14cuda3std6ranges3__45__cpo5cdataE
	.align		8
        /*00d0*/ 	.dword	_ZN45_INTERNAL_a6ca4d3c_14_gpt_kernels_cu_cabe7fe14cuda3std6ranges3__45__cpo4sizeE
	.align		8
        /*00d8*/ 	.dword	_ZN45_INTERNAL_a6ca4d3c_14_gpt_kernels_cu_cabe7fe14cuda3std6ranges3__45__cpo5ssizeE
	.align		8
        /*00e0*/ 	.dword	_ZN45_INTERNAL_a6ca4d3c_14_gpt_kernels_cu_cabe7fe14cuda3std6ranges3__45__cpo8distanceE
	.align		8
        /*00e8*/ 	.dword	_ZN45_INTERNAL_a6ca4d3c_14_gpt_kernels_cu_cabe7fe16thrust24THRUST_300001_SM_1030_NS6system6detail10sequential3seqE
	.align		8
        /*00f0*/ 	.dword	_ZN45_INTERNAL_a6ca4d3c_14_gpt_kernels_cu_cabe7fe16thrust24THRUST_300001_SM_1030_NS12placeholders2_1E
	.align		8
        /*00f8*/ 	.dword	_ZN45_INTERNAL_a6ca4d3c_14_gpt_kernels_cu_cabe7fe16thrust24THRUST_300001_SM_1030_NS12placeholders2_2E
	.align		8
        /*0100*/ 	.dword	_ZN45_INTERNAL_a6ca4d3c_14_gpt_kernels_cu_cabe7fe16thrust24THRUST_300001_SM_1030_NS12placeholders2_3E
	.align		8
        /*0108*/ 	.dword	_ZN45_INTERNAL_a6ca4d3c_14_gpt_kernels_cu_cabe7fe16thrust24THRUST_300001_SM_1030_NS12placeholders2_4E
	.align		8
        /*0110*/ 	.dword	_ZN45_INTERNAL_a6ca4d3c_14_gpt_kernels_cu_cabe7fe16thrust24THRUST_300001_SM_1030_NS12placeholders2_5E
	.align		8
        /*0118*/ 	.dword	_ZN45_INTERNAL_a6ca4d3c_14_gpt_kernels_cu_cabe7fe16thrust24THRUST_300001_SM_1030_NS12placeholders2_6E
	.align		8
        /*0120*/ 	.dword	_ZN45_INTERNAL_a6ca4d3c_14_gpt_kernels_cu_cabe7fe16thrust24THRUST_300001_SM_1030_NS12placeholders2_7E
	.align		8
        /*0128*/ 	.dword	_ZN45_INTERNAL_a6ca4d3c_14_gpt_kernels_cu_cabe7fe16thrust24THRUST_300001_SM_1030_NS12placeholders2_8E
	.align		8
        /*0130*/ 	.dword	_ZN45_INTERNAL_a6ca4d3c_14_gpt_kernels_cu_cabe7fe16thrust24THRUST_300001_SM_1030_NS12placeholders2_9E
	.align		8
        /*0138*/ 	.dword	_ZN45_INTERNAL_a6ca4d3c_14_gpt_kernels_cu_cabe7fe16thrust24THRUST_300001_SM_1030_NS12placeholders3_10E


//--------------------- .text._ZN17fastertransformer20sum_length_dimensionIfEEvPfPKT_mmm --------------------------
	.section	.text._ZN17fastertransformer20sum_length_dimensionIfEEvPfPKT_mmm,"ax",@progbits
	.align	128
        .global         _ZN17fastertransformer20sum_length_dimensionIfEEvPfPKT_mmm
        .type           _ZN17fastertransformer20sum_length_dimensionIfEEvPfPKT_mmm,@function
        .size           _ZN17fastertransformer20sum_length_dimensionIfEEvPfPKT_mmm,(.L_x_589 - _ZN17fastertransformer20sum_length_dimensionIfEEvPfPKT_mmm)
        .other          _ZN17fastertransformer20sum_length_dimensionIfEEvPfPKT_mmm,@"STO_CUDA_ENTRY STV_DEFAULT"
_ZN17fastertransformer20sum_length_dimensionIfEEvPfPKT_mmm:
.text._ZN17fastertransformer20sum_length_dimensionIfEEvPfPKT_mmm:
[----:B------:R-:W-:Y:S01]  /*0000*/  LDC R1, c[0x0][0x37c] ;  /* 0x0000df00ff017b82 */ /* 0x000fe20000000800 */
[----:B------:R-:W0:Y:S07]  /*0010*/  S2R R6, SR_TID.X ;  /* 0x0000000000067919 */ /* 0x000e2e0000002100 */
[----:B------:R-:W0:Y:S02]  /*0020*/  LDC.64 R8, c[0x0][0x3a0] ;  /* 0x0000e800ff087b82 */ /* 0x000e240000000a00 */
[----:B0-----:R-:W-:-:S04]  /*0030*/  ISETP.GE.U32.AND P0, PT, R6, R8, PT ;  /* 0x000000080600720c */ /* 0x001fc80003f06070 */
[----:B------:R-:W-:-:S13]  /*0040*/  ISETP.GE.U32.AND.EX P0, PT, RZ, R9, PT, P0 ;  /* 0x00000009ff00720c */ /* 0x000fda0003f06100 */
[----:B------:R-:W-:Y:S05]  /*0050*/  @P0 EXIT ;  /* 0x000000000000094d */ /* 0x000fea0003800000 */
[----:B------:R-:W0:Y:S01]  /*0060*/  LDC.64 R2, c[0x0][0x398] ;  /* 0x0000e600ff027b82 */ /* 0x000e220000000a00 */
[----:B------:R-:W1:Y:S01]  /*0070*/  LDCU UR5, c[0x0][0x360] ;  /* 0x00006c00ff0577ac */ /* 0x000e620008000800 */
[----:B------:R-:W-:Y:S01]  /*0080*/  MOV R20, R6 ;  /* 0x0000000600147202 */ /* 0x000fe20000000f00 */
[----:B------:R-:W-:Y:S01]  /*0090*/  IMAD.MOV.U32 R7, RZ, RZ, RZ ;  /* 0x000000ffff077224 */ /* 0x000fe200078e00ff */
[----:B------:R-:W2:Y:S04]  /*00a0*/  LDCU.64 UR6, c[0x0][0x358] ;  /* 0x00006b00ff0677ac */ /* 0x000ea80008000a00 */
[----:B------:R-:W3:Y:S01]  /*00b0*/  S2UR UR4, SR_CTAID.X ;  /* 0x00000000000479c3 */ /* 0x000ee20000002500 */
[----:B------:R-:W4:Y:S01]  /*00c0*/  LDCU.64 UR8, c[0x0][0x380] ;  /* 0x00007000ff0877ac */ /* 0x000f220008000a00 */
[----:B0-----:R-:W-:-:S04]  /*00d0*/  ISETP.NE.U32.AND P0, PT, R2, RZ, PT ;  /* 0x000000ff0200720c */ /* 0x001fc80003f05070 */
[----:B------:R-:W-:-:S13]  /*00e0*/  ISETP.NE.AND.EX P0, PT, R3, RZ, PT, P0 ;  /* 0x000000ff0300720c */ /* 0x000fda0003f05300 */
[----:B-1234-:R-:W-:Y:S05]  /*00f0*/  @P0 BRA `(.L_x_0) ;  /* 0x0000000000300947 */ /* 0x01efea0003800000 */
.L_x_1:
[----:B------:R-:W-:Y:S01]  /*0100*/  IMAD.WIDE.U32 R2, R8, UR4, R6 ;  /* 0x0000000408027c25 */ /* 0x000fe2000f8e0006 */
[----:B------:R-:W-:-:S03]  /*0110*/  IADD3 R6, PT, PT, R20, UR5, RZ ;  /* 0x0000000514067c10 */ /* 0x000fc6000fffe0ff */
[----:B------:R-:W-:Y:S01]  /*0120*/  IMAD R3, R9, UR4, R3 ;  /* 0x0000000409037c24 */ /* 0x000fe2000f8e0203 */
[C---:B------:R-:W-:Y:S01]  /*0130*/  LEA R4, P0, R2.reuse, UR8, 0x2 ;  /* 0x0000000802047c11 */ /* 0x040fe2000f8010ff */
[--C-:B------:R-:W-:Y:S01]  /*0140*/  IMAD.MOV.U32 R20, RZ, RZ, R6.reuse ;  /* 0x000000ffff147224 */ /* 0x100fe200078e0006 */
[----:B------:R-:W-:Y:S02]  /*0150*/  SHF.R.S32.HI R7, RZ, 0x1f, R6 ;  /* 0x0000001fff077819 */ /* 0x000fe40000011406 */
[----:B------:R-:W-:Y:S02]  /*0160*/  LEA.HI.X R5, R2, UR9, R3, 0x2, P0 ;  /* 0x0000000902057c11 */ /* 0x000fe400080f1403 */
[----:B------:R-:W-:-:S03]  /*0170*/  ISETP.GE.U32.AND P0, PT, R6, R8, PT ;  /* 0x000000080600720c */ /* 0x000fc60003f06070 */
[----:B------:R0:W-:Y:S01]  /*0180*/  STG.E desc[UR6][R4.64], RZ ;  /* 0x000000ff04007986 */ /* 0x0001e2000c101906 */
[----:B------:R-:W-:-:S13]  /*0190*/  ISETP.GE.U32.AND.EX P0, PT, R7, R9, PT, P0 ;  /* 0x000000090700720c */ /* 0x000fda0003f06100 */
[----:B0-----:R-:W-:Y:S05]  /*01a0*/  @!P0 BRA `(.L_x_1) ;  /* 0xfffffffc00d48947 */ /* 0x001fea000383ffff */
[----:B------:R-:W-:Y:S05]  /*01b0*/  EXIT ;  /* 0x000000000000794d */ /* 0x000fea0003800000 */
.L_x_0:
[-C--:B------:R-:W-:Y:S01]  /*01c0*/  IMAD R0, R9, R2.reuse, RZ ;  /* 0x0000000209007224 */ /* 0x080fe200078e02ff */
[----:B------:R-:W-:Y:S01]  /*01d0*/  LOP3.LUT R5, R2, 0xf, RZ, 0xc0, !PT ;  /* 0x0000000f02057812 */ /* 0x000fe200078ec0ff */
[----:B------:R-:W-:Y:S01]  /*01e0*/  IMAD.WIDE.U32 R10, R8, R2, RZ ;  /* 0x00000002080a7225 */ /* 0x000fe200078e00ff */
[----:B------:R-:W-:-:S03]  /*01f0*/  LOP3.LUT R4, R2, 0x7, RZ, 0xc0, !PT ;  /* 0x0000000702047812 */ /* 0x000fc600078ec0ff */
[----:B------:R-:W-:-:S05]  /*0200*/  IMAD R3, R8, R3, R0 ;  /* 0x0000000308037224 */ /* 0x000fca00078e0200 */
[----:B------:R-:W-:Y:S01]  /*0210*/  IADD3 R0, PT, PT, R11, R3, RZ ;  /* 0x000000030b007210 */ /* 0x000fe20007ffe0ff */
[----:B------:R-:W-:Y:S01]  /*0220*/  IMAD.WIDE.U32 R10, R10, UR4, RZ ;  /* 0x000000040a0a7c25 */ /* 0x000fe2000f8e00ff */
[C---:B------:R-:W-:Y:S02]  /*0230*/  LOP3.LUT R3, R2.reuse, 0xfffffff0, RZ, 0xc0, !PT ;  /* 0xfffffff002037812 */ /* 0x040fe400078ec0ff */
[----:B------:R-:W-:Y:S01]  /*0240*/  LOP3.LUT R2, R2, 0x3, RZ, 0xc0, !PT ;  /* 0x0000000302027812 */ /* 0x000fe200078ec0ff */
[----:B------:R-:W-:Y:S01]  /*0250*/  IMAD R13, R0, UR4, RZ ;  /* 0x00000004000d7c24 */ /* 0x000fe2000f8e02ff */
[C-C-:B------:R-:W-:Y:S02]  /*0260*/  SHF.L.U64.HI R0, R8.reuse, 0x6, R9.reuse ;  /* 0x0000000608007819 */ /* 0x140fe40000010209 */
[----:B------:R-:W-:Y:S01]  /*0270*/  SHF.L.U64.HI R9, R8, 0x2, R9 ;  /* 0x0000000208097819 */ /* 0x000fe20000010209 */
[----:B------:R-:W-:-:S07]  /*0280*/  IMAD.IADD R22, R11, 0x1, R13 ;  /* 0x000000010b167824 */ /* 0x000fce00078e020d */
.L_x_7:
[----:B------:R-:W0:Y:S01]  /*0290*/  LDC.64 R12, c[0x0][0x398] ;  /* 0x0000e600ff0c7b82 */ /* 0x000e220000000a00 */
[----:B------:R-:W-:Y:S01]  /*02a0*/  HFMA2 R21, -RZ, RZ, 0, 0 ;  /* 0x00000000ff157431 */ /* 0x000fe200000001ff */
[----:B------:R-:W-:Y:S02]  /*02b0*/  CS2R R24, SRZ ;  /* 0x0000000000187805 */ /* 0x000fe4000001ff00 */
[----:B0-----:R-:W-:-:S04]  /*02c0*/  ISETP.GE.U32.AND P0, PT, R12, 0x10, PT ;  /* 0x000000100c00780c */ /* 0x001fc80003f06070 */
[----:B------:R-:W-:-:S13]  /*02d0*/  ISETP.GE.U32.AND.EX P0, PT, R13, RZ, PT, P0 ;  /* 0x000000ff0d00720c */ /* 0x000fda0003f06100 */
[----:B------:R-:W-:Y:S05]  /*02e0*/  @!P0 BRA `(.L_x_2) ;  /* 0x00000004004c8947 */ /* 0x000fea0003800000 */
[----:B------:R-:W0:Y:S01]  /*02f0*/  LDC R24, c[0x0][0x39c] ;  /* 0x0000e700ff187b82 */ /* 0x000e220000000800 */
[----:B------:R-:W1:Y:S01]  /*0300*/  LDCU.64 UR8, c[0x0][0x388] ;  /* 0x00007100ff0877ac */ /* 0x000e620008000a00 */
[----:B------:R-:W-:Y:S01]  /*0310*/  IADD3 R27, P0, PT, R6, R10, RZ ;  /* 0x0000000a061b7210 */ /* 0x000fe20007f1e0ff */
[----:B------:R-:W-:Y:S01]  /*0320*/  IMAD.MOV.U32 R25, RZ, RZ, R3 ;  /* 0x000000ffff197224 */ /* 0x000fe200078e0003 */
[----:B------:R-:W-:-:S03]  /*0330*/  MOV R21, RZ ;  /* 0x000000ff00157202 */ /* 0x000fc60000000f00 */
[----:B------:R-:W-:Y:S01]  /*0340*/  IMAD.X R14, R7, 0x1, R22, P0 ;  /* 0x00000001070e7824 */ /* 0x000fe200000e0616 */
[----:B-1----:R-:W-:-:S04]  /*0350*/  LEA R23, P0, R27, UR8, 0x2 ;  /* 0x000000081b177c11 */ /* 0x002fc8000f8010ff */
[----:B------:R-:W-:Y:S02]  /*0360*/  LEA.HI.X R27, R27, UR9, R14, 0x2, P0 ;  /* 0x000000091b1b7c11 */ /* 0x000fe400080f140e */
[----:B0-----:R-:W-:-:S07]  /*0370*/  MOV R26, R24 ;  /* 0x00000018001a7202 */ /* 0x001fce0000000f00 */
.L_x_3:
[----:B------:R-:W-:Y:S01]  /*0380*/  IMAD.MOV.U32 R18, RZ, RZ, R23 ;  /* 0x000000ffff127224 */ /* 0x000fe200078e0017 */
[----:B------:R-:W-:Y:S01]  /*0390*/  MOV R19, R27 ;  /* 0x0000001b00137202 */ /* 0x000fe20000000f00 */
[----:B------:R-:W-:-:S04]  /*03a0*/  IMAD.SHL.U32 R29, R8, 0x4, RZ ;  /* 0x00000004081d7824 */ /* 0x000fc800078e00ff */
[----:B------:R-:W2:Y:S01]  /*03b0*/  LDG.E R16, desc[UR6][R18.64] ;  /* 0x0000000612107981 */ /* 0x000ea2000c1e1900 */
[----:B------:R-:W-:-:S04]  /*03c0*/  IADD3 R14, P0, PT, R23, R29, RZ ;  /* 0x0000001d170e7210 */ /* 0x000fc80007f1e0ff */
[----:B------:R-:W-:-:S05]  /*03d0*/  IADD3.X R15, PT, PT, R27, R9, RZ, P0, !PT ;  /* 0x000000091b0f7210 */ /* 0x000fca00007fe4ff */
[----:B------:R-:W3:Y:S01]  /*03e0*/  LDG.E R28, desc[UR6][R14.64] ;  /* 0x000000060e1c7981 */ /* 0x000ee2000c1e1900 */
[----:B--2---:R-:W-:Y:S01]  /*03f0*/  FADD.FTZ R21, R16, R21 ;  /* 0x0000001510157221 */ /* 0x004fe20000010000 */
[----:B------:R-:W-:-:S05]  /*0400*/  IADD3 R16, P0, PT, R14, R29, RZ ;  /* 0x0000001d0e107210 */ /* 0x000fca0007f1e0ff */
[----:B------:R-:W-:Y:S02]  /*0410*/  IMAD.X R17, R15, 0x1, R9, P0 ;  /* 0x000000010f117824 */ /* 0x000fe400000e0609 */
[----:B---3--:R-:W-:-:S03]  /*0420*/  FADD.FTZ R21, R21, R28 ;  /* 0x0000001c15157221 */ /* 0x008fc60000010000 */
[----:B------:R0:W2:Y:S01]  /*0430*/  LDG.E R28, desc[UR6][R16.64] ;  /* 0x00000006101c7981 */ /* 0x0000a2000c1e1900 */
[----:B------:R-:W-:-:S04]  /*0440*/  IADD3 R14, P0, PT, R16, R29, RZ ;  /* 0x0000001d100e7210 */ /* 0x000fc80007f1e0ff */
[----:B------:R-:W-:Y:S02]  /*0450*/  IADD3.X R15, PT, PT, R17, R9, RZ, P0, !PT ;  /* 0x00000009110f7210 */ /* 0x000fe400007fe4ff */
[----:B0-----:R-:W-:-:S03]  /*0460*/  IADD3 R16, P0, PT, R14, R29, RZ ;  /* 0x0000001d0e107210 */ /* 0x001fc60007f1e0ff */
[----:B------:R-:W3:Y:S02]  /*0470*/  LDG.E R18, desc[UR6][R14.64] ;  /* 0x000000060e127981 */ /* 0x000ee4000c1e1900 */
[----:B------:R-:W-:Y:S02]  /*0480*/  IMAD.X R17, R15, 0x1, R9, P0 ;  /* 0x000000010f117824 */ /* 0x000fe400000e0609 */
[----:B--2---:R-:W-:-:S03]  /*0490*/  FADD.FTZ R21, R21, R28 ;  /* 0x0000001c15157221 */ /* 0x004fc60000010000 */
[----:B------:R-:W2:Y:S01]  /*04a0*/  LDG.E R28, desc[UR6][R16.64] ;  /* 0x00000006101c7981 */ /* 0x000ea2000c1e1900 */
[----:B---3--:R-:W-:Y:S01]  /*04b0*/  FADD.FTZ R21, R21, R18 ;  /* 0x0000001215157221 */ /* 0x008fe20000010000 */
[----:B------:R-:W-:-:S04]  /*04c0*/  IADD3 R18, P0, PT, R16, R29, RZ ;  /* 0x0000001d10127210 */ /* 0x000fc80007f1e0ff */
[----:B------:R-:W-:Y:S01]  /*04d0*/  IADD3.X R19, PT, PT, R17, R9, RZ, P0, !PT ;  /* 0x0000000911137210 */ /* 0x000fe200007fe4ff */
[----:B--2---:R-:W-:-:S04]  /*04e0*/  FADD.FTZ R21, R21, R28 ;  /* 0x0000001c15157221 */ /* 0x004fc80000010000 */
[----:B------:R-:W2:Y:S01]  /*04f0*/  LDG.E R28, desc[UR6][R18.64] ;  /* 0x00000006121c7981 */ /* 0x000ea2000c1e1900 */
[----:B------:R-:W-:-:S05]  /*0500*/  IADD3 R16, P0, PT, R18, R29, RZ ;  /* 0x0000001d12107210 */ /* 0x000fca0007f1e0ff */
[----:B------:R-:W-:Y:S01]  /*0510*/  IMAD.X R17, R19, 0x1, R9, P0 ;  /* 0x0000000113117824 */ /* 0x000fe200000e0609 */
[----:B------:R-:W-:Y:S01]  /*0520*/  IADD3 R14, P0, PT, R16, R29, RZ ;  /* 0x0000001d100e7210 */ /* 0x000fe20007f1e0ff */
[----:B--2---:R-:W-:-:S03]  /*0530*/  FADD.FTZ R21, R21, R28 ;  /* 0x0000001c15157221 */ /* 0x004fc60000010000 */
[----:B------:R-:W2:Y:S01]  /*0540*/  LDG.E R28, desc[UR6][R16.64] ;  /* 0x00000006101c7981 */ /* 0x000ea2000c1e1900 */
[----:B------:R-:W-:Y:S01]  /*0550*/  IADD3.X R15, PT, PT, R17, R9, RZ, P0, !PT ;  /* 0x00000009110f7210 */ /* 0x000fe200007fe4ff */
[----:B--2---:R-:W-:-:S04]  /*0560*/  FADD.FTZ R21, R21, R28 ;  /* 0x0000001c15157221 */ /* 0x004fc80000010000 */
[----:B------:R0:W2:Y:S02]  /*0570*/  LDG.E R28, desc[UR6][R14.64] ;  /* 0x000000060e1c7981 */ /* 0x0000a4000c1e1900 */
[----:B0-----:R-:W-:-:S05]  /*0580*/  IADD3 R14, P0, PT, R14, R29, RZ ;  /* 0x0000001d0e0e7210 */ /* 0x001fca0007f1e0ff */
[----:B------:R-:W-:Y:S02]  /*0590*/  IMAD.X R15, R15, 0x1, R9, P0 ;  /* 0x000000010f0f7824 */ /* 0x000fe400000e0609 */
[----:B--2---:R-:W-:-:S03]  /*05a0*/  FADD.FTZ R21, R21, R28 ;  /* 0x0000001c15157221 */ /* 0x004fc60000010000 */
[----:B------:R-:W2:Y:S01]  /*05b0*/  LDG.E R28, desc[UR6][R14.64] ;  /* 0x000000060e1c7981 */ /* 0x000ea2000c1e1900 */
[----:B------:R-:W-:-:S04]  /*05c0*/  IADD3 R18, P0, PT, R14, R29, RZ ;  /* 0x0000001d0e127210 */ /* 0x000fc80007f1e0ff */
[----:B------:R-:W-:Y:S02]  /*05d0*/  IADD3.X R19, PT, PT, R15, R9, RZ, P0, !PT ;  /* 0x000000090f137210 */ /* 0x000fe400007fe4ff */
[-C--:B------:R-:W-:Y:S01]  /*05e0*/  IADD3 R16, P0, PT, R18, R29.reuse, RZ ;  /* 0x0000001d12107210 */ /* 0x080fe20007f1e0ff */
[----:B--2---:R-:W-:Y:S02]  /*05f0*/  FADD.FTZ R21, R21, R28 ;  /* 0x0000001c15157221 */ /* 0x004fe40000010000 */
[----:B------:R-:W2:Y:S02]  /*0600*/  LDG.E R28, desc[UR6][R18.64] ;  /* 0x00000006121c7981 */ /* 0x000ea4000c1e1900 */
        /* <DEDUP_REMOVED lines=10> */
[----:B------:R0:W2:Y:S01]  /*06b0*/  LDG.E R28, desc[UR6][R14.64] ;  /* 0x000000060e1c7981 */ /* 0x0000a2000c1e1900 */
[----:B------:R-:W-:-:S04]  /*06c0*/  IADD3 R18, P0, PT, R14, R29, RZ ;  /* 0x0000001d0e127210 */ /* 0x000fc80007f1e0ff */
[----:B------:R-:W-:Y:S02]  /*06d0*/  IADD3.X R19, PT, PT, R15, R9, RZ, P0, !PT ;  /* 0x000000090f137210 */ /* 0x000fe400007fe4ff */
[----:B------:R-:W-:-:S05]  /*06e0*/  IADD3 R16, P0, PT, R18, R29, RZ ;  /* 0x0000001d12107210 */ /* 0x000fca0007f1e0ff */
[----:B------:R-:W-:Y:S01]  /*06f0*/  IMAD.X R17, R19, 0x1, R9, P0 ;  /* 0x0000000113117824 */ /* 0x000fe200000e0609 */
[----:B0-----:R-:W-:-:S04]  /*0700*/  IADD3 R14, P0, PT, R16, R29, RZ ;  /* 0x0000001d100e7210 */ /* 0x001fc80007f1e0ff */
[----:B------:R-:W-:Y:S01]  /*0710*/  IADD3.X R15, PT, PT, R17, R9, RZ, P0, !PT ;  /* 0x00000009110f7210 */ /* 0x000fe200007fe4ff */
[----:B------:R-:W3:Y:S04]  /*0720*/  LDG.E R16, desc[UR6][R16.64] ;  /* 0x0000000610107981 */ /* 0x000ee8000c1e1900 */
[----:B------:R-:W4:Y:S01]  /*0730*/  LDG.E R14, desc[UR6][R14.64] ;  /* 0x000000060e0e7981 */ /* 0x000f22000c1e1900 */
[----:B--2---:R-:W-:-:S03]  /*0740*/  FADD.FTZ R21, R21, R28 ;  /* 0x0000001c15157221 */ /* 0x004fc60000010000 */
[----:B------:R-:W2:Y:S01]  /*0750*/  LDG.E R28, desc[UR6][R18.64] ;  /* 0x00000006121c7981 */ /* 0x000ea2000c1e1900 */
[----:B------:R-:W-:-:S04]  /*0760*/  IADD3 R25, P0, PT, R25, -0x10, RZ ;  /* 0xfffffff019197810 */ /* 0x000fc80007f1e0ff */
[----:B------:R-:W-:Y:S02]  /*0770*/  IADD3.X R26, PT, PT, R26, -0x1, RZ, P0, !PT ;  /* 0xffffffff1a1a7810 */ /* 0x000fe400007fe4ff */
[----:B------:R-:W-:-:S04]  /*0780*/  ISETP.NE.U32.AND P0, PT, R25, RZ, PT ;  /* 0x000000ff1900720c */ /* 0x000fc80003f05070 */
[----:B------:R-:W-:Y:S02]  /*0790*/  ISETP.NE.AND.EX P0, PT, R26, RZ, PT, P0 ;  /* 0x000000ff1a00720c */ /* 0x000fe40003f05300 */
[----:B------:R-:W-:-:S05]  /*07a0*/  LEA R23, P1, R8, R23, 0x6 ;  /* 0x0000001708177211 */ /* 0x000fca00078230ff */
[----:B------:R-:W-:Y:S02]  /*07b0*/  IMAD.X R27, R27, 0x1, R0, P1 ;  /* 0x000000011b1b7824 */ /* 0x000fe400008e0600 */
[----:B--2---:R-:W-:-:S04]  /*07c0*/  FADD.FTZ R21, R21, R28 ;  /* 0x0000001c15157221 */ /* 0x004fc80000010000 */
[----:B---3--:R-:W-:-:S04]  /*07d0*/  FADD.FTZ R21, R21, R16 ;  /* 0x0000001015157221 */ /* 0x008fc80000010000 */
[----:B----4-:R-:W-:Y:S01]  /*07e0*/  FADD.FTZ R21, R21, R14 ;  /* 0x0000000e15157221 */ /* 0x010fe20000010000 */
[----:B------:R-:W-:Y:S06]  /*07f0*/  @P0 BRA `(.L_x_3) ;  /* 0xfffffff800e00947 */ /* 0x000fec000383ffff */
[----:B------:R-:W-:Y:S01]  /*0800*/  MOV R25, R24 ;  /* 0x0000001800197202 */ /* 0x000fe20000000f00 */
[----:B------:R-:W-:-:S07]  /*0810*/  IMAD.MOV.U32 R24, RZ, RZ, R3 ;  /* 0x000000ffff187224 */ /* 0x000fce00078e0003 */
.L_x_2:
[----:B------:R-:W-:-:S04]  /*0820*/  ISETP.NE.U32.AND P0, PT, R5, RZ, PT ;  /* 0x000000ff0500720c */ /* 0x000fc80003f05070 */
[----:B------:R-:W-:-:S13]  /*0830*/  ISETP.NE.AND.EX P0, PT, RZ, RZ, PT, P0 ;  /* 0x000000ffff00720c */ /* 0x000fda0003f05300 */
[----:B------:R-:W-:Y:S05]  /*0840*/  @!P0 BRA `(.L_x_4) ;  /* 0x0000000c00488947 */ /* 0x000fea0003800000 */
[----:B------:R-:W-:-:S04]  /*0850*/  IADD3 R14, P0, PT, R5, -0x1, RZ ;  /* 0xffffffff050e7810 */ /* 0x000fc80007f1e0ff */
[----:B------:R-:W-:Y:S02]  /*0860*/  ISETP.GE.U32.AND P1, PT, R14, 0x7, PT ;  /* 0x000000070e00780c */ /* 0x000fe40003f26070 */
[----:B------:R-:W-:Y:S02]  /*0870*/  IADD3.X R14, PT, PT, RZ, -0x1, RZ, P0, !PT ;  /* 0xffffffffff0e7810 */ /* 0x000fe400007fe4ff */
[----:B------:R-:W-:Y:S02]  /*0880*/  ISETP.NE.U32.AND P0, PT, R4, RZ, PT ;  /* 0x000000ff0400720c */ /* 0x000fe40003f05070 */
[----:B------:R-:W-:Y:S02]  /*0890*/  ISETP.GE.U32.AND.EX P1, PT, R14, RZ, PT, P1 ;  /* 0x000000ff0e00720c */ /* 0x000fe40003f26110 */
[----:B------:R-:W-:-:S11]  /*08a0*/  ISETP.NE.AND.EX P0, PT, RZ, RZ, PT, P0 ;  /* 0x000000ffff00720c */ /* 0x000fd60003f05300 */
[----:B------:R-:W-:Y:S05]  /*08b0*/  @!P1 BRA `(.L_x_5) ;  /* 0x0000000400909947 */ /* 0x000fea0003800000 */
[----:B------:R-:W0:Y:S01]  /*08c0*/  LDCU.64 UR8, c[0x0][0x3a0] ;  /* 0x00007400ff0877ac */ /* 0x000e220008000a00 */
[----:B------:R-:W-:Y:S02]  /*08d0*/  IMAD R17, R13, UR4, RZ ;  /* 0x000000040d117c24 */ /* 0x000fe4000f8e02ff */
[----:B------:R-:W-:Y:S01]  /*08e0*/  IMAD.WIDE.U32 R14, R12, UR4, R24 ;  /* 0x000000040c0e7c25 */ /* 0x000fe2000f8e0018 */
[----:B------:R-:W1:Y:S03]  /*08f0*/  LDCU.64 UR10, c[0x0][0x388] ;  /* 0x00007100ff0a77ac */ /* 0x000e660008000a00 */
[----:B------:R-:W-:Y:S02]  /*0900*/  IMAD.IADD R15, R15, 0x1, R17 ;  /* 0x000000010f0f7824 */ /* 0x000fe400078e0211 */
[----:B------:R-:W-:Y:S02]  /*0910*/  HFMA2 R19, -RZ, RZ, 0, 0 ;  /* 0x00000000ff137431 */ /* 0x000fe400000001ff */
[----:B------:R-:W-:-:S02]  /*0920*/  VIADD R18, R24, 0x1 ;  /* 0x0000000118127836 */ /* 0x000fc40000000000 */
[----:B0-----:R-:W-:Y:S02]  /*0930*/  IMAD R15, R15, UR8, RZ ;  /* 0x000000080f0f7c24 */ /* 0x001fe4000f8e02ff */
[----:B------:R-:W-:-:S04]  /*0940*/  IMAD.WIDE.U32 R16, R14, UR8, R6 ;  /* 0x000000080e107c25 */ /* 0x000fc8000f8e0006 */
[----:B------:R-:W-:Y:S01]  /*0950*/  IMAD R15, R14, UR9, R15 ;  /* 0x000000090e0f7c24 */ /* 0x000fe2000f8e020f */
[----:B-1----:R-:W-:Y:S01]  /*0960*/  LEA R14, P1, R16, UR10, 0x2 ;  /* 0x0000000a100e7c11 */ /* 0x002fe2000f8210ff */
[----:B------:R-:W-:Y:S02]  /*0970*/  IMAD R23, R13, UR4, RZ ;  /* 0x000000040d177c24 */ /* 0x000fe4000f8e02ff */
[----:B------:R-:W-:Y:S01]  /*0980*/  IMAD.WIDE.U32 R18, R12, UR4, R18 ;  /* 0x000000040c127c25 */ /* 0x000fe2000f8e0012 */
[----:B------:R-:W-:-:S04]  /*0990*/  IADD3 R15, PT, PT, R17, R15, RZ ;  /* 0x0000000f110f7210 */ /* 0x000fc80007ffe0ff */
[----:B------:R-:W-:Y:S01]  /*09a0*/  LEA.HI.X R15, R16, UR11, R15, 0x2, P1 ;  /* 0x0000000b100f7c11 */ /* 0x000fe200088f140f */
[----:B------:R-:W-:-:S04]  /*09b0*/  IMAD.IADD R16, R23, 0x1, R19 ;  /* 0x0000000117107824 */ /* 0x000fc800078e0213 */
[----:B------:R-:W-:Y:S01]  /*09c0*/  IMAD R17, R16, UR8, RZ ;  /* 0x0000000810117c24 */ /* 0x000fe2000f8e02ff */
[----:B------:R0:W2:Y:S03]  /*09d0*/  LDG.E R14, desc[UR6][R14.64] ;  /* 0x000000060e0e7981 */ /* 0x0000a6000c1e1900 */
[C---:B------:R-:W-:Y:S02]  /*09e0*/  IMAD R17, R18.reuse, UR9, R17 ;  /* 0x0000000912117c24 */ /* 0x040fe4000f8e0211 */
[----:B------:R-:W-:-:S05]  /*09f0*/  IMAD.WIDE.U32 R18, R18, UR8, R6 ;  /* 0x0000000812127c25 */ /* 0x000fca000f8e0006 */
[----:B------:R-:W-:Y:S02]  /*0a00*/  IADD3 R17, PT, PT, R19, R17, RZ ;  /* 0x0000001113117210 */ /* 0x000fe40007ffe0ff */
[C---:B------:R-:W-:Y:S02]  /*0a10*/  LEA R16, P1, R18.reuse, UR10, 0x2 ;  /* 0x0000000a12107c11 */ /* 0x040fe4000f8210ff */
[----:B------:R-:W-:Y:S02]  /*0a20*/  MOV R19, RZ ;  /* 0x000000ff00137202 */ /* 0x000fe40000000f00 */
[----:B------:R-:W-:Y:S01]  /*0a30*/  LEA.HI.X R17, R18, UR11, R17, 0x2, P1 ;  /* 0x0000000b12117c11 */ /* 0x000fe200088f1411 */
[----:B------:R-:W-:-:S04]  /*0a40*/  VIADD R18, R24, 0x2 ;  /* 0x0000000218127836 */ /* 0x000fc80000000000 */
[----:B------:R-:W-:Y:S01]  /*0a50*/  IMAD.WIDE.U32 R18, R12, UR4, R18 ;  /* 0x000000040c127c25 */ /* 0x000fe2000f8e0012 */
[----:B------:R-:W3:Y:S03]  /*0a60*/  LDG.E R17, desc[UR6][R16.64] ;  /* 0x0000000610117981 */ /* 0x000ee6000c1e1900 */
[----:B0-----:R-:W-:-:S04]  /*0a70*/  IMAD.IADD R15, R23, 0x1, R19 ;  /* 0x00000001170f7824 */ /* 0x001fc800078e0213 */
[----:B------:R-:W-:-:S04]  /*0a80*/  IMAD R15, R15, UR8, RZ ;  /* 0x000000080f0f7c24 */ /* 0x000fc8000f8e02ff */
[C---:B------:R-:W-:Y:S02]  /*0a90*/  IMAD R15, R18.reuse, UR9, R15 ;  /* 0x00000009120f7c24 */ /* 0x040fe4000f8e020f */
[----:B------:R-:W-:-:S05]  /*0aa0*/  IMAD.WIDE.U32 R18, R18, UR8, R6 ;  /* 0x0000000812127c25 */ /* 0x000fca000f8e0006 */
[----:B------:R-:W-:Y:S02]  /*0ab0*/  IADD3 R15, PT, PT, R19, R15, RZ ;  /* 0x0000000f130f7210 */ /* 0x000fe40007ffe0ff */
[----:B------:R-:W-:-:S04]  /*0ac0*/  LEA R26, P1, R18, UR10, 0x2 ;  /* 0x0000000a121a7c11 */ /* 0x000fc8000f8210ff */
[----:B------:R-:W-:-:S05]  /*0ad0*/  LEA.HI.X R27, R18, UR11, R15, 0x2, P1 ;  /* 0x0000000b121b7c11 */ /* 0x000fca00088f140f */
[----:B------:R-:W4:Y:S01]  /*0ae0*/  LDG.E R26, desc[UR6][R26.64] ;  /* 0x000000061a1a7981 */ /* 0x000f22000c1e1900 */
[----:B------:R-:W-:Y:S02]  /*0af0*/  HFMA2 R19, -RZ, RZ, 0, 0 ;  /* 0x00000000ff137431 */ /* 0x000fe400000001ff */
[----:B------:R-:W-:-:S04]  /*0b00*/  VIADD R18, R24, 0x3 ;  /* 0x0000000318127836 */ /* 0x000fc80000000000 */
[----:B------:R-:W-:-:S04]  /*0b10*/  IMAD.WIDE.U32 R18, R12, UR4, R18 ;  /* 0x000000040c127c25 */ /* 0x000fc8000f8e0012 */
[----:B------:R-:W-:-:S04]  /*0b20*/  IMAD.IADD R15, R23, 0x1, R19 ;  /* 0x00000001170f7824 */ /* 0x000fc800078e0213 */
[----:B------:R-:W-:-:S04]  /*0b30*/  IMAD R15, R15, UR8, RZ ;  /* 0x000000080f0f7c24 */ /* 0x000fc8000f8e02ff */
[C---:B------:R-:W-:Y:S02]  /*0b40*/  IMAD R15, R18.reuse, UR9, R15 ;  /* 0x00000009120f7c24 */ /* 0x040fe4000f8e020f */
[----:B------:R-:W-:-:S05]  /*0b50*/  IMAD.WIDE.U32 R18, R18, UR8, R6 ;  /* 0x0000000812127c25 */ /* 0x000fca000f8e0006 */
[----:B------:R-:W-:Y:S02]  /*0b60*/  IADD3 R15, PT, PT, R19, R15, RZ ;  /* 0x0000000f130f7210 */ /* 0x000fe40007ffe0ff */
[----:B------:R-:W-:Y:S01]  /*0b70*/  MOV R19, RZ ;  /* 0x000000ff00137202 */ /* 0x000fe20000000f00 */
[----:B--2---:R-:W-:-:S04]  /*0b80*/  FADD.FTZ R14, R21, R14 ;  /* 0x0000000e150e7221 */ /* 0x004fc80000010000 */
[----:B---3--:R-:W-:Y:S01]  /*0b90*/  FADD.FTZ R17, R14, R17 ;  /* 0x000000110e117221 */ /* 0x008fe20000010000 */
[----:B------:R-:W-:-:S04]  /*0ba0*/  LEA R14, P1, R18, UR10, 0x2 ;  /* 0x0000000a120e7c11 */ /* 0x000fc8000f8210ff */
[----:B------:R-:W-:Y:S01]  /*0bb0*/  LEA.HI.X R15, R18, UR11, R15, 0x2, P1 ;  /* 0x0000000b120f7c11 */ /* 0x000fe200088f140f */
[----:B------:R-:W-:-:S05]  /*0bc0*/  VIADD R18, R24, 0x4 ;  /* 0x0000000418127836 */ /* 0x000fca0000000000 */
[----:B------:R0:W2:Y:S01]  /*0bd0*/  LDG.E R15, desc[UR6][R14.64] ;  /* 0x000000060e0f7981 */ /* 0x0000a2000c1e1900 */
[----:B------:R-:W-:-:S04]  /*0be0*/  IMAD.WIDE.U32 R18, R12, UR4, R18 ;  /* 0x000000040c127c25 */ /* 0x000fc8000f8e0012 */
[----:B------:R-:W-:-:S04]  /*0bf0*/  IMAD.IADD R16, R23, 0x1, R19 ;  /* 0x0000000117107824 */ /* 0x000fc800078e0213 */
[----:B------:R-:W-:Y:S02]  /*0c00*/  IMAD R19, R16, UR8, RZ ;  /* 0x0000000810137c24 */ /* 0x000fe4000f8e02ff */
[----:B----4-:R-:W-:Y:S02]  /*0c10*/  FADD.FTZ R26, R17, R26 ;  /* 0x0000001a111a7221 */ /* 0x010fe40000010000 */
[C---:B------:R-:W-:Y:S02]  /*0c20*/  IMAD R17, R18.reuse, UR9, R19 ;  /* 0x0000000912117c24 */ /* 0x040fe4000f8e0213 */
[----:B------:R-:W-:-:S05]  /*0c30*/  IMAD.WIDE.U32 R18, R18, UR8, R6 ;  /* 0x0000000812127c25 */ /* 0x000fca000f8e0006 */
[----:B------:R-:W-:Y:S02]  /*0c40*/  IADD3 R17, PT, PT, R19, R17, RZ ;  /* 0x0000001113117210 */ /* 0x000fe40007ffe0ff */
[----:B------:R-:W-:-:S04]  /*0c50*/  LEA R16, P1, R18, UR10, 0x2 ;  /* 0x0000000a12107c11 */ /* 0x000fc8000f8210ff */
[----:B------:R-:W-:-:S05]  /*0c60*/  LEA.HI.X R17, R18, UR11, R17, 0x2, P1 ;  /* 0x0000000b12117c11 */ /* 0x000fca00088f1411 */
[----:B------:R1:W3:Y:S01]  /*0c70*/  LDG.E R21, desc[UR6][R16.64] ;  /* 0x0000000610157981 */ /* 0x0002e2000c1e1900 */
[----:B------:R-:W-:Y:S02]  /*0c80*/  HFMA2 R19, -RZ, RZ, 0, 0 ;  /* 0x00000000ff137431 */ /* 0x000fe400000001ff */
[----:B------:R-:W-:-:S04]  /*0c90*/  VIADD R18, R24, 0x5 ;  /* 0x0000000518127836 */ /* 0x000fc80000000000 */
[----:B------:R-:W-:-:S04]  /*0ca0*/  IMAD.WIDE.U32 R18, R12, UR4, R18 ;  /* 0x000000040c127c25 */ /* 0x000fc8000f8e0012 */
[----:B0-----:R-:W-:-:S04]  /*0cb0*/  IMAD.IADD R14, R23, 0x1, R19 ;  /* 0x00000001170e7824 */ /* 0x001fc800078e0213 */
[----:B------:R-:W-:Y:S02]  /*0cc0*/  IMAD R19, R14, UR8, RZ ;  /* 0x000000080e137c24 */ /* 0x000fe4000f8e02ff */
[----:B------:R-:W-:Y:S02]  /*0cd0*/  VIADD R14, R24, 0x6 ;  /* 0x00000006180e7836 */ /* 0x000fe40000000000 */
[----:B--2---:R-:W-:Y:S01]  /*0ce0*/  FADD.FTZ R26, R26, R15 ;  /* 0x0000000f1a1a7221 */ /* 0x004fe20000010000 */
[C---:B------:R-:W-:Y:S02]  /*0cf0*/  IMAD R15, R18.reuse, UR9, R19 ;  /* 0x00000009120f7c24 */ /* 0x040fe4000f8e0213 */
[----:B------:R-:W-:-:S05]  /*0d00*/  IMAD.WIDE.U32 R18, R18, UR8, R6 ;  /* 0x0000000812127c25 */ /* 0x000fca000f8e0006 */
[----:B------:R-:W-:Y:S02]  /*0d10*/  IADD3 R15, PT, PT, R19, R15, RZ ;  /* 0x0000000f130f7210 */ /* 0x000fe40007ffe0ff */
[----:B-1----:R-:W-:-:S04]  /*0d20*/  LEA R16, P1, R18, UR10, 0x2 ;  /* 0x0000000a12107c11 */ /* 0x002fc8000f8210ff */
[----:B------:R-:W-:Y:S02]  /*0d30*/  LEA.HI.X R17, R18, UR11, R15, 0x2, P1 ;  /* 0x0000000b12117c11 */ /* 0x000fe400088f140f */
[----:B------:R-:W-:-:S03]  /*0d40*/  MOV R15, RZ ;  /* 0x000000ff000f7202 */ /* 0x000fc60000000f00 */
[----:B------:R-:W2:Y:S01]  /*0d50*/  LDG.E R16, desc[UR6][R16.64] ;  /* 0x0000000610107981 */ /* 0x000ea2000c1e1900 */
[----:B------:R-:W-:-:S05]  /*0d60*/  IMAD.WIDE.U32 R14, R12, UR4, R14 ;  /* 0x000000040c0e7c25 */ /* 0x000fca000f8e000e */
[----:B------:R-:W-:-:S05]  /*0d70*/  IADD3 R15, PT, PT, R23, R15, RZ ;  /* 0x0000000f170f7210 */ /* 0x000fca0007ffe0ff */
[----:B------:R-:W-:-:S04]  /*0d80*/  IMAD R15, R15, UR8, RZ ;  /* 0x000000080f0f7c24 */ /* 0x000fc8000f8e02ff */
[----:B------:R-:W-:Y:S02]  /*0d90*/  IMAD R15, R14, UR9, R15 ;  /* 0x000000090e0f7c24 */ /* 0x000fe4000f8e020f */
[----:B---3--:R-:W-:Y:S01]  /*0da0*/  FADD.FTZ R21, R26, R21 ;  /* 0x000000151a157221 */ /* 0x008fe20000010000 */
[----:B------:R-:W-:-:S04]  /*0db0*/  IMAD.WIDE.U32 R26, R14, UR8, R6 ;  /* 0x000000080e1a7c25 */ /* 0x000fc8000f8e0006 */
[----:B------:R-:W-:Y:S01]  /*0dc0*/  IMAD.IADD R15, R27, 0x1, R15 ;  /* 0x000000011b0f7824 */ /* 0x000fe200078e020f */
[----:B------:R-:W-:Y:S02]  /*0dd0*/  LEA R18, P1, R26, UR10, 0x2 ;  /* 0x0000000a1a127c11 */ /* 0x000fe4000f8210ff */
[----:B------:R-:W-:Y:S02]  /*0de0*/  IADD3 R14, PT, PT, R24, 0x7, RZ ;  /* 0x00000007180e7810 */ /* 0x000fe40007ffe0ff */
[----:B------:R-:W-:Y:S01]  /*0df0*/  LEA.HI.X R19, R26, UR11, R15, 0x2, P1 ;  /* 0x0000000b1a137c11 */ /* 0x000fe200088f140f */
[----:B------:R-:W-:-:S03]  /*0e00*/  HFMA2 R15, -RZ, RZ, 0, 0 ;  /* 0x00000000ff0f7431 */ /* 0x000fc600000001ff */
[----:B------:R-:W-:Y:S02]  /*0e10*/  IMAD.WIDE.U32 R14, R12, UR4, R14 ;  /* 0x000000040c0e7c25 */ /* 0x000fe4000f8e000e */
[----:B------:R-:W3:Y:S02]  /*0e20*/  LDG.E R19, desc[UR6][R18.64] ;  /* 0x0000000612137981 */ /* 0x000ee4000c1e1900 */
[----:B------:R-:W-:-:S04]  /*0e30*/  IMAD.IADD R23, R23, 0x1, R15 ;  /* 0x0000000117177824 */ /* 0x000fc800078e020f */
[----:B------:R-:W-:Y:S02]  /*0e40*/  IMAD R23, R23, UR8, RZ ;  /* 0x0000000817177c24 */ /* 0x000fe4000f8e02ff */
[----:B------:R-:W-:-:S04]  /*0e50*/  IMAD.WIDE.U32 R26, R14, UR8, R6 ;  /* 0x000000080e1a7c25 */ /* 0x000fc8000f8e0006 */
[----:B------:R-:W-:Y:S01]  /*0e60*/  IMAD R15, R14, UR9, R23 ;  /* 0x000000090e0f7c24 */ /* 0x000fe2000f8e0217 */
[----:B------:R-:W-:-:S04]  /*0e70*/  LEA R14, P1, R26, UR10, 0x2 ;  /* 0x0000000a1a0e7c11 */ /* 0x000fc8000f8210ff */
[----:B------:R-:W-:-:S04]  /*0e80*/  IADD3 R15, PT, PT, R27, R15, RZ ;  /* 0x0000000f1b0f7210 */ /* 0x000fc80007ffe0ff */
[----:B------:R-:W-:-:S06]  /*0e90*/  LEA.HI.X R15, R26, UR11, R15, 0x2, P1 ;  /* 0x0000000b1a0f7c11 */ /* 0x000fcc00088f140f */
[----:B------:R-:W4:Y:S01]  /*0ea0*/  LDG.E R15, desc[UR6][R14.64] ;  /* 0x000000060e0f7981 */ /* 0x000f22000c1e1900 */
[----:B------:R-:W-:Y:S01]  /*0eb0*/  IADD3 R24, PT, PT, R24, 0x8, RZ ;  /* 0x0000000818187810 */ /* 0x000fe20007ffe0ff */
[----:B------:R-:W-:Y:S02]  /*0ec0*/  IMAD.MOV.U32 R25, RZ, RZ, RZ ;  /* 0x000000ffff197224 */ /* 0x000fe400078e00ff */
[----:B--2---:R-:W-:-:S04]  /*0ed0*/  FADD.FTZ R16, R21, R16 ;  /* 0x0000001015107221 */ /* 0x004fc80000010000 */
[----:B---3--:R-:W-:-:S04]  /*0ee0*/  FADD.FTZ R16, R16, R19 ;  /* 0x0000001310107221 */ /* 0x008fc80000010000 */
[----:B----4-:R-:W-:-:S07]  /*0ef0*/  FADD.FTZ R21, R16, R15 ;  /* 0x0000000f10157221 */ /* 0x010fce0000010000 */
.L_x_5:
        /* <DEDUP_REMOVED lines=11> */
[----:B------:R-:W1:Y:S04]  /*0fb0*/  LDCU.64 UR10, c[0x0][0x388] ;  /* 0x00007100ff0a77ac */ /* 0x000e680008000a00 */
[----:B------:R-:W-:-:S05]  /*0fc0*/  IADD3 R15, PT, PT, R17, R15, RZ ;  /* 0x0000000f110f7210 */ /* 0x000fca0007ffe0ff */
[----:B0-----:R-:W-:Y:S02]  /*0fd0*/  IMAD R17, R15, UR8, RZ ;  /* 0x000000080f117c24 */ /* 0x001fe4000f8e02ff */
[----:B------:R-:W-:-:S04]  /*0fe0*/  IMAD.WIDE.U32 R14, R16, UR8, R6 ;  /* 0x00000008100e7c25 */ /* 0x000fc8000f8e0006 */
[----:B------:R-:W-:Y:S01]  /*0ff0*/  IMAD R17, R16, UR9, R17 ;  /* 0x0000000910117c24 */ /* 0x000fe2000f8e0211 */
[----:B-1----:R-:W-:-:S03]  /*1000*/  LEA R26, P1, R14, UR10, 0x2 ;  /* 0x0000000a0e1a7c11 */ /* 0x002fc6000f8210ff */
[----:B------:R-:W-:-:S05]  /*1010*/  IMAD.IADD R17, R15, 0x1, R17 ;  /* 0x000000010f117824 */ /* 0x000fca00078e0211 */
[----:B------:R-:W-:-:S05]  /*1020*/  LEA.HI.X R27, R14, UR11, R17, 0x2, P1 ;  /* 0x0000000b0e1b7c11 */ /* 0x000fca00088f1411 */
[----:B------:R-:W2:Y:S01]  /*1030*/  LDG.E R26, desc[UR6][R26.64] ;  /* 0x000000061a1a7981 */ /* 0x000ea2000c1e1900 */
[C---:B------:R-:W-:Y:S01]  /*1040*/  IADD3 R14, PT, PT, R24.reuse, 0x1, RZ ;  /* 0x00000001180e7810 */ /* 0x040fe20007ffe0ff */
[----:B------:R-:W-:Y:S01]  /*1050*/  IMAD R23, R13, UR4, RZ ;  /* 0x000000040d177c24 */ /* 0x000fe2000f8e02ff */
[----:B------:R-:W-:Y:S02]  /*1060*/  MOV R15, RZ ;  /* 0x000000ff000f7202 */ /* 0x000fe40000000f00 */
[----:B------:R-:W-:Y:S01]  /*1070*/  IADD3 R16, PT, PT, R24, 0x2, RZ ;  /* 0x0000000218107810 */ /* 0x000fe20007ffe0ff */
[----:B------:R-:W-:-:S04]  /*1080*/  IMAD.WIDE.U32 R14, R12, UR4, R14 ;  /* 0x000000040c0e7c25 */ /* 0x000fc8000f8e000e */
[----:B------:R-:W-:-:S04]  /*1090*/  IMAD.IADD R15, R23, 0x1, R15 ;  /* 0x00000001170f7824 */ /* 0x000fc800078e020f */
[----:B------:R-:W-:-:S04]  /*10a0*/  IMAD R15, R15, UR8, RZ ;  /* 0x000000080f0f7c24 */ /* 0x000fc8000f8e02ff */
[C---:B------:R-:W-:Y:S02]  /*10b0*/  IMAD R17, R14.reuse, UR9, R15 ;  /* 0x000000090e117c24 */ /* 0x040fe4000f8e020f */
[----:B------:R-:W-:-:S05]  /*10c0*/  IMAD.WIDE.U32 R14, R14, UR8, R6 ;  /* 0x000000080e0e7c25 */ /* 0x000fca000f8e0006 */
[----:B------:R-:W-:Y:S02]  /*10d0*/  IADD3 R17, PT, PT, R15, R17, RZ ;  /* 0x000000110f117210 */ /* 0x000fe40007ffe0ff */
[----:B------:R-:W-:-:S04]  /*10e0*/  LEA R18, P1, R14, UR10, 0x2 ;  /* 0x0000000a0e127c11 */ /* 0x000fc8000f8210ff */
[----:B------:R-:W-:Y:S01]  /*10f0*/  LEA.HI.X R19, R14, UR11, R17, 0x2, P1 ;  /* 0x0000000b0e137c11 */ /* 0x000fe200088f1411 */
[----:B------:R-:W-:Y:S02]  /*1100*/  IMAD.MOV.U32 R17, RZ, RZ, RZ ;  /* 0x000000ffff117224 */ /* 0x000fe400078e00ff */
[----:B------:R-:W-:Y:S02]  /*1110*/  IMAD.WIDE.U32 R16, R12, UR4, R16 ;  /* 0x000000040c107c25 */ /* 0x000fe4000f8e0010 */
[----:B------:R-:W3:Y:S03]  /*1120*/  LDG.E R18, desc[UR6][R18.64] ;  /* 0x0000000612127981 */ /* 0x000ee6000c1e1900 */
[----:B------:R-:W-:-:S05]  /*1130*/  IADD3 R14, PT, PT, R23, R17, RZ ;  /* 0x00000011170e7210 */ /* 0x000fca0007ffe0ff */
[----:B------:R-:W-:-:S04]  /*1140*/  IMAD R15, R14, UR8, RZ ;  /* 0x000000080e0f7c24 */ /* 0x000fc8000f8e02ff */
[----:B------:R-:W-:Y:S02]  /*1150*/  IMAD R15, R16, UR9, R15 ;  /* 0x00000009100f7c24 */ /* 0x000fe4000f8e020f */
[----:B------:R-:W-:Y:S02]  /*1160*/  VIADD R14, R24, 0x3 ;  /* 0x00000003180e7836 */ /* 0x000fe40000000000 */
[----:B--2---:R-:W-:Y:S01]  /*1170*/  FADD.FTZ R21, R21, R26 ;  /* 0x0000001a15157221 */ /* 0x004fe20000010000 */
[----:B------:R-:W-:-:S05]  /*1180*/  IMAD.WIDE.U32 R26, R16, UR8, R6 ;  /* 0x00000008101a7c25 */ /* 0x000fca000f8e0006 */
[----:B------:R-:W-:Y:S02]  /*1190*/  IADD3 R15, PT, PT, R27, R15, RZ ;  /* 0x0000000f1b0f7210 */ /* 0x000fe40007ffe0ff */
[----:B------:R-:W-:-:S04]  /*11a0*/  LEA R16, P1, R26, UR10, 0x2 ;  /* 0x0000000a1a107c11 */ /* 0x000fc8000f8210ff */
[----:B------:R-:W-:Y:S01]  /*11b0*/  LEA.HI.X R17, R26, UR11, R15, 0x2, P1 ;  /* 0x0000000b1a117c11 */ /* 0x000fe200088f140f */
[----:B------:R-:W-:-:S03]  /*11c0*/  HFMA2 R15, -RZ, RZ, 0, 0 ;  /* 0x00000000ff0f7431 */ /* 0x000fc600000001ff */
[----:B------:R-:W-:Y:S02]  /*11d0*/  IMAD.WIDE.U32 R14, R12, UR4, R14 ;  /* 0x000000040c0e7c25 */ /* 0x000fe4000f8e000e */
[----:B------:R-:W2:Y:S03]  /*11e0*/  LDG.E R17, desc[UR6][R16.64] ;  /* 0x0000000610117981 */ /* 0x000ea6000c1e1900 */
[----:B------:R-:W-:Y:S01]  /*11f0*/  IADD3 R23, PT, PT, R23, R15, RZ ;  /* 0x0000000f17177210 */ /* 0x000fe20007ffe0ff */
[----:B------:R-:W-:-:S04]  /*1200*/  IMAD.WIDE.U32 R26, R14, UR8, R6 ;  /* 0x000000080e1a7c25 */ /* 0x000fc8000f8e0006 */
[----:B------:R-:W-:-:S04]  /*1210*/  IMAD R23, R23, UR8, RZ ;  /* 0x0000000817177c24 */ /* 0x000fc8000f8e02ff */
[----:B------:R-:W-:Y:S01]  /*1220*/  IMAD R23, R14, UR9, R23 ;  /* 0x000000090e177c24 */ /* 0x000fe2000f8e0217 */
[----:B------:R-:W-:-:S03]  /*1230*/  LEA R14, P1, R26, UR10, 0x2 ;  /* 0x0000000a1a0e7c11 */ /* 0x000fc6000f8210ff */
[----:B------:R-:W-:-:S05]  /*1240*/  IMAD.IADD R23, R27, 0x1, R23 ;  /* 0x000000011b177824 */ /* 0x000fca00078e0217 */
[----:B------:R-:W-:-:S06]  /*1250*/  LEA.HI.X R15, R26, UR11, R23, 0x2, P1 ;  /* 0x0000000b1a0f7c11 */ /* 0x000fcc00088f1417 */
[----:B------:R-:W4:Y:S01]  /*1260*/  LDG.E R15, desc[UR6][R14.64] ;  /* 0x000000060e0f7981 */ /* 0x000f22000c1e1900 */
[----:B---3--:R-:W-:Y:S01]  /*1270*/  FADD.FTZ R18, R21, R18 ;  /* 0x0000001215127221 */ /* 0x008fe20000010000 */
[----:B------:R-:W-:Y:S02]  /*1280*/  IADD3 R24, PT, PT, R24, 0x4, RZ ;  /* 0x0000000418187810 */ /* 0x000fe40007ffe0ff */
[----:B------:R-:W-:Y:S01]  /*1290*/  MOV R25, RZ ;  /* 0x000000ff00197202 */ /* 0x000fe20000000f00 */
[----:B--2---:R-:W-:-:S04]  /*12a0*/  FADD.FTZ R18, R18, R17 ;  /* 0x0000001112127221 */ /* 0x004fc80000010000 */
[----:B----4-:R-:W-:-:S07]  /*12b0*/  FADD.FTZ R21, R18, R15 ;  /* 0x0000000f12157221 */ /* 0x010fce0000010000 */
.L_x_6:
[----:B------:R-:W-:Y:S05]  /*12c0*/  @!P0 BRA `(.L_x_4) ;  /* 0x0000000000a88947 */ /* 0x000fea0003800000 */
[----:B------:R-:W0:Y:S01]  /*12d0*/  LDC.64 R14, c[0x0][0x3a0] ;  /* 0x0000e800ff0e7b82 */ /* 0x000e220000000a00 */
[----:B------:R-:W1:Y:S01]  /*12e0*/  LDCU.64 UR8, c[0x0][0x388] ;  /* 0x00007100ff0877ac */ /* 0x000e620008000a00 */
[----:B------:R-:W-:Y:S02]  /*12f0*/  IMAD R13, R13, UR4, RZ ;  /* 0x000000040d0d7c24 */ /* 0x000fe4000f8e02ff */
[----:B------:R-:W-:-:S04]  /*1300*/  IMAD.WIDE.U32 R16, R12, UR4, R24 ;  /* 0x000000040c107c25 */ /* 0x000fc8000f8e0018 */
[----:B------:R-:W-:-:S04]  /*1310*/  IMAD.IADD R17, R13, 0x1, R17 ;  /* 0x000000010d117824 */ /* 0x000fc800078e0211 */
[-C--:B0-----:R-:W-:Y:S02]  /*1320*/  IMAD R17, R17, R14.reuse, RZ ;  /* 0x0000000e11117224 */ /* 0x081fe400078e02ff */
[----:B------:R-:W-:-:S04]  /*1330*/  IMAD.WIDE.U32 R18, R16, R14, R6 ;  /* 0x0000000e10127225 */ /* 0x000fc800078e0006 */
[----:B------:R-:W-:Y:S01]  /*1340*/  IMAD R17, R16, R15, R17 ;  /* 0x0000000f10117224 */ /* 0x000fe200078e0211 */
[----:B-1----:R-:W-:-:S04]  /*1350*/  LEA R16, P0, R18, UR8, 0x2 ;  /* 0x0000000812107c11 */ /* 0x002fc8000f8010ff */
[----:B------:R-:W-:-:S04]  /*1360*/  IADD3 R17, PT, PT, R19, R17, RZ ;  /* 0x0000001113117210 */ /* 0x000fc80007ffe0ff */
[----:B------:R-:W-:-:S05]  /*1370*/  LEA.HI.X R17, R18, UR9, R17, 0x2, P0 ;  /* 0x0000000912117c11 */ /* 0x000fca00080f1411 */
[----:B------:R-:W2:Y:S01]  /*1380*/  LDG.E R16, desc[UR6][R16.64] ;  /* 0x0000000610107981 */ /* 0x000ea2000c1e1900 */
[----:B------:R-:W-:-:S04]  /*1390*/  ISETP.NE.U32.AND P0, PT, R2, 0x1, PT ;  /* 0x000000010200780c */ /* 0x000fc80003f05070 */
[----:B------:R-:W-:Y:S01]  /*13a0*/  ISETP.NE.AND.EX P0, PT, RZ, RZ, PT, P0 ;  /* 0x000000ffff00720c */ /* 0x000fe20003f05300 */
[----:B--2---:R-:W-:-:S12]  /*13b0*/  FADD.FTZ R21, R21, R16 ;  /* 0x0000001015157221 */ /* 0x004fd80000010000 */
[----:B------:R-:W-:Y:S05]  /*13c0*/  @!P0 BRA `(.L_x_4) ;  /* 0x0000000000688947 */ /* 0x000fea0003800000 */
[----:B------:R-:W-:Y:S01]  /*13d0*/  ISETP.NE.U32.AND P0, PT, R2, 0x2, PT ;  /* 0x000000020200780c */ /* 0x000fe20003f05070 */
[----:B------:R-:W-:Y:S01]  /*13e0*/  IMAD.MOV.U32 R17, RZ, RZ, RZ ;  /* 0x000000ffff117224 */ /* 0x000fe200078e00ff */
[----:B------:R-:W-:Y:S02]  /*13f0*/  IADD3 R16, PT, PT, R24, 0x1, RZ ;  /* 0x0000000118107810 */ /* 0x000fe40007ffe0ff */
[----:B------:R-:W-:-:S03]  /*1400*/  ISETP.NE.AND.EX P0, PT, RZ, RZ, PT, P0 ;  /* 0x000000ffff00720c */ /* 0x000fc60003f05300 */
[----:B------:R-:W-:-:S05]  /*1410*/  IMAD.WIDE.U32 R16, R12, UR4, R16 ;  /* 0x000000040c107c25 */ /* 0x000fca000f8e0010 */
[----:B------:R-:W-:-:S05]  /*1420*/  IADD3 R17, PT, PT, R13, R17, RZ ;  /* 0x000000110d117210 */ /* 0x000fca0007ffe0ff */
[----:B------:R-:W-:Y:S01]  /*1430*/  @P0 IADD3 R18, PT, PT, R24, 0x2, RZ ;  /* 0x0000000218120810 */ /* 0x000fe20007ffe0ff */
[----:B------:R-:W-:Y:S02]  /*1440*/  @P0 IMAD.MOV.U32 R19, RZ, RZ, RZ ;  /* 0x000000ffff130224 */ /* 0x000fe400078e00ff */
[----:B------:R-:W-:Y:S02]  /*1450*/  IMAD R17, R17, R14, RZ ;  /* 0x0000000e11117224 */ /* 0x000fe400078e02ff */
[----:B------:R-:W-:-:S05]  /*1460*/  @P0 IMAD.WIDE.U32 R18, R12, UR4, R18 ;  /* 0x000000040c120c25 */ /* 0x000fca000f8e0012 */
[----:B------:R-:W-:Y:S01]  /*1470*/  @P0 IADD3 R13, PT, PT, R13, R19, RZ ;  /* 0x000000130d0d0210 */ /* 0x000fe20007ffe0ff */
[C---:B------:R-:W-:Y:S02]  /*1480*/  IMAD R19, R16.reuse, R15, R17 ;  /* 0x0000000f10137224 */ /* 0x040fe400078e0211 */
[----:B------:R-:W-:-:S04]  /*1490*/  IMAD.WIDE.U32 R16, R16, R14, R6 ;  /* 0x0000000e10107225 */ /* 0x000fc800078e0006 */
[-C--:B------:R-:W-:Y:S01]  /*14a0*/  @P0 IMAD R23, R13, R14.reuse, RZ ;  /* 0x0000000e0d170224 */ /* 0x080fe200078e02ff */
[----:B------:R-:W-:Y:S01]  /*14b0*/  IADD3 R19, PT, PT, R17, R19, RZ ;  /* 0x0000001311137210 */ /* 0x000fe20007ffe0ff */
[----:B------:R-:W-:-:S04]  /*14c0*/  @P0 IMAD.WIDE.U32 R12, R18, R14, R6 ;  /* 0x0000000e120c0225 */ /* 0x000fc800078e0006 */
[----:B------:R-:W-:Y:S01]  /*14d0*/  @P0 IMAD R23, R18, R15, R23 ;  /* 0x0000000f12170224 */ /* 0x000fe200078e0217 */
[----:B------:R-:W-:Y:S02]  /*14e0*/  LEA R18, P1, R16, UR8, 0x2 ;  /* 0x0000000810127c11 */ /* 0x000fe4000f8210ff */
[----:B------:R-:W-:Y:S01]  /*14f0*/  @P0 LEA R14, P2, R12, UR8, 0x2 ;  /* 0x000000080c0e0c11 */ /* 0x000fe2000f8410ff */
[----:B------:R-:W-:Y:S01]  /*1500*/  @P0 IMAD.IADD R13, R13, 0x1, R23 ;  /* 0x000000010d0d0824 */ /* 0x000fe200078e0217 */
[----:B------:R-:W-:-:S04]  /*1510*/  LEA.HI.X R19, R16, UR9, R19, 0x2, P1 ;  /* 0x0000000910137c11 */ /* 0x000fc800088f1413 */
[----:B------:R-:W-:Y:S01]  /*1520*/  @P0 LEA.HI.X R15, R12, UR9, R13, 0x2, P2 ;  /* 0x000000090c0f0c11 */ /* 0x000fe200090f140d */
[----:B------:R-:W2:Y:S04]  /*1530*/  LDG.E R18, desc[UR6][R18.64] ;  /* 0x0000000612127981 */ /* 0x000ea8000c1e1900 */
[----:B------:R-:W3:Y:S01]  /*1540*/  @P0 LDG.E R14, desc[UR6][R14.64] ;  /* 0x000000060e0e0981 */ /* 0x000ee2000c1e1900 */
[----:B--2---:R-:W-:-:S04]  /*1550*/  FADD.FTZ R21, R21, R18 ;  /* 0x0000001215157221 */ /* 0x004fc80000010000 */
[----:B---3--:R-:W-:-:S07]  /*1560*/  @P0 FADD.FTZ R21, R21, R14 ;  /* 0x0000000e15150221 */ /* 0x008fce0000010000 */
.L_x_4:
[----:B------:R-:W0:Y:S01]  /*1570*/  LDC.64 R12, c[0x0][0x3a0] ;  /* 0x0000e800ff0c7b82 */ /* 0x000e220000000a00 */
[----:B------:R-:W1:Y:S01]  /*1580*/  LDCU.64 UR8, c[0x0][0x380] ;  /* 0x00007000ff0877ac */ /* 0x000e620008000a00 */
[----:B0-----:R-:W-:-:S04]  /*1590*/  IMAD.WIDE.U32 R6, R12, UR4, R6 ;  /* 0x000000040c067c25 */ /* 0x001fc8000f8e0006 */
[----:B------:R-:W-:Y:S01]  /*15a0*/  IMAD R7, R13, UR4, R7 ;  /* 0x000000040d077c24 */ /* 0x000fe2000f8e0207 */
[----:B-1----:R-:W-:-:S04]  /*15b0*/  LEA R14, P0, R6, UR8, 0x2 ;  /* 0x00000008060e7c11 */ /* 0x002fc8000f8010ff */
[----:B------:R-:W-:Y:S02]  /*15c0*/  LEA.HI.X R15, R6, UR9, R7, 0x2, P0 ;  /* 0x00000009060f7c11 */ /* 0x000fe400080f1407 */
[----:B------:R-:W-:-:S03]  /*15d0*/  IADD3 R6, PT, PT, R20, UR5, RZ ;  /* 0x0000000514067c10 */ /* 0x000fc6000fffe0ff */
[----:B------:R0:W-:Y:S01]  /*15e0*/  STG.E desc[UR6][R14.64], R21 ;  /* 0x000000150e007986 */ /* 0x0001e2000c101906 */
[----:B------:R-:W-:Y:S02]  /*15f0*/  ISETP.GE.U32.AND P0, PT, R6, R12, PT ;  /* 0x0000000c0600720c */ /* 0x000fe40003f06070 */
[----:B------:R-:W-:Y:S02]  /*1600*/  SHF.R.S32.HI R7, RZ, 0x1f, R6 ;  /* 0x0000001fff077819 */ /* 0x000fe40000011406 */
[----:B------:R-:W-:Y:S02]  /*1610*/  MOV R20, R6 ;  /* 0x0000000600147202 */ /* 0x000fe40000000f00 */
[----:B------:R-:W-:-:S13]  /*1620*/  ISETP.GE.U32.AND.EX P0, PT, R7, R13, PT, P0 ;  /* 0x0000000d0700720c */ /* 0x000fda0003f06100 */
[----:B0-----:R-:W-:Y:S05]  /*1630*/  @!P0 BRA `(.L_x_7) ;  /* 0xffffffec00148947 */ /* 0x001fea000383ffff */
[----:B------:R-:W-:Y:S05]  /*1640*/  EXIT ;  /* 0x000000000000794d */ /* 0x000fea0003800000 */
.L_x_8:
[----:B------:R-:W-:-:S00]  /*1650*/  BRA `(.L_x_8) ;  /* 0xfffffffc00fc7947 */ /* 0x000fc0000383ffff */
[----:B------:R-:W-:-:S00]  /*1660*/  NOP ;  /* 0x0000000000007918 */ /* 0x000fc00000000000 */
        /* <DEDUP_REMOVED lines=9> */
.L_x_589:


//--------------------- .text._ZN17fastertransformer20sum_length_dimensionI6__halfEEvPfPKT_mmm --------------------------
	.section	.text._ZN17fastertransformer20sum_length_dimensionI6__halfEEvPfPKT_mmm,"ax",@progbits
	.align	128
        .global         _ZN17fastertransformer20sum_length_dimensionI6__halfEEvPfPKT_mmm
        .type           _ZN17fastertransformer20sum_length_dimensionI6__halfEEvPfPKT_mmm,@function
        .size           _ZN17fastertransformer20sum_length_dimensionI6__halfEEvPfPKT_mmm,(.L_x_590 - _ZN17fastertransformer20sum_length_dimensionI6__halfEEvPfPKT_mmm)
        .other          _ZN17fastertransformer20sum_length_dimensionI6__halfEEvPfPKT_mmm,@"STO_CUDA_ENTRY STV_DEFAULT"
_ZN17fastertransformer20sum_length_dimensionI6__halfEEvPfPKT_mmm:
.text._ZN17fastertransformer20sum_length_dimensionI6__halfEEvPfPKT_mmm:
        /* <DEDUP_REMOVED lines=8> */
[----:B------:R-:W-:Y:S01]  /*0080*/  HFMA2 R7, -RZ, RZ, 0, 0 ;  /* 0x00000000ff077431 */ /* 0x000fe200000001ff */
[----:B------:R-:W-:Y:S01]  /*0090*/  MOV R20, R6 ;  /* 0x0000000600147202 */ /* 0x000fe20000000f00 */
[----:B------:R-:W2:Y:S04]  /*00a0*/  LDCU.64 UR6, c[0x0][0x358] ;  /* 0x00006b00ff0677ac */ /* 0x000ea80008000a00 */
[----:B------:R-:W3:Y:S01]  /*00b0*/  S2UR UR4, SR_CTAID.X ;  /* 0x00000000000479c3 */ /* 0x000ee20000002500 */
[----:B------:R-:W4:Y:S01]  /*00c0*/  LDCU.64 UR8, c[0x0][0x380] ;  /* 0x00007000ff0877ac */ /* 0x000f220008000a00 */
[----:B0-----:R-:W-:-:S04]  /*00d0*/  ISETP.NE.U32.AND P0, PT, R2, RZ, PT ;  /* 0x000000ff0200720c */ /* 0x001fc80003f05070 */
[----:B------:R-:W-:-:S13]  /*00e0*/  ISETP.NE.AND.EX P0, PT, R3, RZ, PT, P0 ;  /* 0x000000ff0300720c */ /* 0x000fda0003f05300 */
[----:B-1234-:R-:W-:Y:S05]  /*00f0*/  @P0 BRA `(.L_x_9) ;  /* 0x0000000000300947 */ /* 0x01efea0003800000 */
.L_x_10:
[----:B------:R-:W-:-:S04]  /*0100*/  IMAD.WIDE.U32 R2, R8, UR4, R6 ;  /* 0x0000000408027c25 */ /* 0x000fc8000f8e0006 */
[----:B------:R-:W-:Y:S01]  /*0110*/  IMAD R3, R9, UR4, R3 ;  /* 0x0000000409037c24 */ /* 0x000fe2000f8e0203 */
[----:B------:R-:W-:Y:S01]  /*0120*/  LEA R4, P0, R2, UR8, 0x2 ;  /* 0x0000000802047c11 */ /* 0x000fe2000f8010ff */
[----:B------:R-:W-:-:S03]  /*0130*/  VIADD R6, R20, UR5 ;  /* 0x0000000514067c36 */ /* 0x000fc60008000000 */
[----:B------:R-:W-:Y:S02]  /*0140*/  LEA.HI.X R5, R2, UR9, R3, 0x2, P0 ;  /* 0x0000000902057c11 */ /* 0x000fe400080f1403 */
[----:B------:R-:W-:Y:S02]  /*0150*/  ISETP.GE.U32.AND P0, PT, R6, R8, PT ;  /* 0x000000080600720c */ /* 0x000fe40003f06070 */
[----:B------:R-:W-:Y:S01]  /*0160*/  SHF.R.S32.HI R7, RZ, 0x1f, R6 ;  /* 0x0000001fff077819 */ /* 0x000fe20000011406 */
[----:B------:R0:W-:Y:S01]  /*0170*/  STG.E desc[UR6][R4.64], RZ ;  /* 0x000000ff04007986 */ /* 0x0001e2000c101906 */
[----:B------:R-:W-:Y:S02]  /*0180*/  MOV R20, R6 ;  /* 0x0000000600147202 */ /* 0x000fe40000000f00 */
[----:B------:R-:W-:-:S13]  /*0190*/  ISETP.GE.U32.AND.EX P0, PT, R7, R9, PT, P0 ;  /* 0x000000090700720c */ /* 0x000fda0003f06100 */
[----:B0-----:R-:W-:Y:S05]  /*01a0*/  @!P0 BRA `(.L_x_10) ;  /* 0xfffffffc00d48947 */ /* 0x001fea000383ffff */
[----:B------:R-:W-:Y:S05]  /*01b0*/  EXIT ;  /* 0x000000000000794d */ /* 0x000fea0003800000 */
.L_x_9:
        /* <DEDUP_REMOVED lines=13> */
.L_x_16:
[----:B------:R-:W0:Y:S01]  /*0290*/  LDC.64 R12, c[0x0][0x398] ;  /* 0x0000e600ff0c7b82 */ /* 0x000e220000000a00 */
[----:B------:R-:W-:Y:S02]  /*02a0*/  MOV R21, RZ ;  /* 0x000000ff00157202 */ /* 0x000fe40000000f00 */
[----:B------:R-:W-:Y:S02]  /*02b0*/  CS2R R24, SRZ ;  /* 0x0000000000187805 */ /* 0x000fe4000001ff00 */
[----:B0-----:R-:W-:-:S04]  /*02c0*/  ISETP.GE.U32.AND P0, PT, R12, 0x10, PT ;  /* 0x000000100c00780c */ /* 0x001fc80003f06070 */
[----:B------:R-:W-:-:S13]  /*02d0*/  ISETP.GE.U32.AND.EX P0, PT, R13, RZ, PT, P0 ;  /* 0x000000ff0d00720c */ /* 0x000fda0003f06100 */
[----:B------:R-:W-:Y:S05]  /*02e0*/  @!P0 BRA `(.L_x_11) ;  /* 0x00000004008c8947 */ /* 0x000fea0003800000 */
[----:B------:R-:W0:Y:S01]  /*02f0*/  LDC R23, c[0x0][0x39c] ;  /* 0x0000e700ff177b82 */ /* 0x000e220000000800 */
[----:B------:R-:W1:Y:S01]  /*0300*/  LDCU.64 UR8, c[0x0][0x388] ;  /* 0x00007100ff0877ac */ /* 0x000e620008000a00 */
[----:B------:R-:W-:Y:S01]  /*0310*/  IADD3 R27, P0, PT, R6, R10, RZ ;  /* 0x0000000a061b7210 */ /* 0x000fe20007f1e0ff */
[----:B------:R-:W-:Y:S01]  /*0320*/  IMAD.MOV.U32 R21, RZ, RZ, RZ ;  /* 0x000000ffff157224 */ /* 0x000fe200078e00ff */
[----:B------:R-:W-:Y:S02]  /*0330*/  MOV R24, R3 ;  /* 0x0000000300187202 */ /* 0x000fe40000000f00 */
[----:B------:R-:W-:Y:S02]  /*0340*/  IADD3.X R14, PT, PT, R7, R22, RZ, P0, !PT ;  /* 0x00000016070e7210 */ /* 0x000fe400007fe4ff */
[----:B-1----:R-:W-:-:S04]  /*0350*/  LEA R25, P0, R27, UR8, 0x1 ;  /* 0x000000081b197c11 */ /* 0x002fc8000f8008ff */
[----:B------:R-:W-:Y:S02]  /*0360*/  LEA.HI.X R27, R27, UR9, R14, 0x1, P0 ;  /* 0x000000091b1b7c11 */ /* 0x000fe400080f0c0e */
[----:B0-----:R-:W-:-:S07]  /*0370*/  MOV R26, R23 ;  /* 0x00000017001a7202 */ /* 0x001fce0000000f00 */
.L_x_12:
[----:B------:R-:W-:Y:S01]  /*0380*/  IMAD.MOV.U32 R18, RZ, RZ, R25 ;  /* 0x000000ffff127224 */ /* 0x000fe200078e0019 */
[----:B------:R-:W-:-:S05]  /*0390*/  MOV R19, R27 ;  /* 0x0000001b00137202 */ /* 0x000fca0000000f00 */
[----:B------:R-:W2:Y:S01]  /*03a0*/  LDG.E.U16 R15, desc[UR6][R18.64] ;  /* 0x00000006120f7981 */ /* 0x000ea2000c1e1500 */
[----:B------:R-:W-:-:S04]  /*03b0*/  SHF.L.U32 R29, R8, 0x1, RZ ;  /* 0x00000001081d7819 */ /* 0x000fc800000006ff */
[----:B------:R-:W-:Y:S01]  /*03c0*/  IADD3 R14, P0, PT, R25, R29, RZ ;  /* 0x0000001d190e7210 */ /* 0x000fe20007f1e0ff */
[----:B--2---:R-:W-:-:S04]  /*03d0*/  HADD2.F32 R16, -RZ, R15.H0_H0 ;  /* 0x2000000fff107230 */ /* 0x004fc80000004100 */
[----:B------:R-:W-:Y:S02]  /*03e0*/  IMAD.X R15, R27, 0x1, R9, P0 ;  /* 0x000000011b0f7824 */ /* 0x000fe400000e0609 */
[----:B------:R-:W-:-:S03]  /*03f0*/  FADD.FTZ R21, R16, R21 ;  /* 0x0000001510157221 */ /* 0x000fc60000010000 */
[----:B------:R-:W2:Y:S01]  /*0400*/  LDG.E.U16 R17, desc[UR6][R14.64] ;  /* 0x000000060e117981 */ /* 0x000ea2000c1e1500 */
[----:B------:R-:W-:Y:S01]  /*0410*/  IADD3 R16, P0, PT, R14, R29, RZ ;  /* 0x0000001d0e107210 */ /* 0x000fe20007f1e0ff */
[----:B--2---:R-:W-:-:S03]  /*0420*/  HADD2.F32 R28, -RZ, R17.H0_H0 ;  /* 0x20000011ff1c7230 */ /* 0x004fc60000004100 */
[----:B------:R-:W-:Y:S02]  /*0430*/  IADD3.X R17, PT, PT, R15, R9, RZ, P0, !PT ;  /* 0x000000090f117210 */ /* 0x000fe400007fe4ff */
[----:B------:R-:W-:Y:S01]  /*0440*/  IADD3 R14, P0, PT, R16, R29, RZ ;  /* 0x0000001d100e7210 */ /* 0x000fe20007f1e0ff */
[----:B------:R-:W-:Y:S02]  /*0450*/  FADD.FTZ R21, R21, R28 ;  /* 0x0000001c15157221 */ /* 0x000fe40000010000 */
[----:B------:R-:W2:Y:S01]  /*0460*/  LDG.E.U16 R18, desc[UR6][R16.64] ;  /* 0x0000000610127981 */ /* 0x000ea2000c1e1500 */
[----:B------:R-:W-:-:S05]  /*0470*/  IADD3.X R15, PT, PT, R17, R9, RZ, P0, !PT ;  /* 0x00000009110f7210 */ /* 0x000fca00007fe4ff */
[----:B------:R-:W3:Y:S01]  /*0480*/  LDG.E.U16 R19, desc[UR6][R14.64] ;  /* 0x000000060e137981 */ /* 0x000ee2000c1e1500 */
[----:B--2---:R-:W-:-:S05]  /*0490*/  HADD2.F32 R18, -RZ, R18.H0_H0 ;  /* 0x20000012ff127230 */ /* 0x004fca0000004100 */
[----:B------:R-:W-:Y:S01]  /*04a0*/  FADD.FTZ R21, R21, R18 ;  /* 0x0000001215157221 */ /* 0x000fe20000010000 */
[----:B------:R-:W-:Y:S01]  /*04b0*/  IADD3 R18, P0, PT, R14, R29, RZ ;  /* 0x0000001d0e127210 */ /* 0x000fe20007f1e0ff */
[----:B---3--:R-:W-:-:S04]  /*04c0*/  HADD2.F32 R28, -RZ, R19.H0_H0 ;  /* 0x20000013ff1c7230 */ /* 0x008fc80000004100 */
[----:B------:R-:W-:Y:S02]  /*04d0*/  IMAD.X R19, R15, 0x1, R9, P0 ;  /* 0x000000010f137824 */ /* 0x000fe400000e0609 */
[----:B------:R-:W-:-:S03]  /*04e0*/  FADD.FTZ R21, R21, R28 ;  /* 0x0000001c15157221 */ /* 0x000fc60000010000 */
[----:B------:R-:W2:Y:S01]  /*04f0*/  LDG.E.U16 R28, desc[UR6][R18.64] ;  /* 0x00000006121c7981 */ /* 0x000ea2000c1e1500 */
[----:B------:R-:W-:-:S04]  /*0500*/  IADD3 R16, P0, PT, R18, R29, RZ ;  /* 0x0000001d12107210 */ /* 0x000fc80007f1e0ff */
[----:B------:R-:W-:Y:S01]  /*0510*/  IADD3.X R17, PT, PT, R19, R9, RZ, P0, !PT ;  /* 0x0000000913117210 */ /* 0x000fe200007fe4ff */
[----:B--2---:R-:W-:-:S05]  /*0520*/  HADD2.F32 R28, -RZ, R28.H0_H0 ;  /* 0x2000001cff1c7230 */ /* 0x004fca0000004100 */
[----:B------:R-:W-:Y:S02]  /*0530*/  FADD.FTZ R21, R21, R28 ;  /* 0x0000001c15157221 */ /* 0x000fe40000010000 */
[----:B------:R-:W2:Y:S01]  /*0540*/  LDG.E.U16 R28, desc[UR6][R16.64] ;  /* 0x00000006101c7981 */ /* 0x000ea2000c1e1500 */
[----:B------:R-:W-:-:S04]  /*0550*/  IADD3 R14, P0, PT, R16, R29, RZ ;  /* 0x0000001d100e7210 */ /* 0x000fc80007f1e0ff */
[----:B------:R-:W-:Y:S01]  /*0560*/  IADD3.X R15, PT, PT, R17, R9, RZ, P0, !PT ;  /* 0x00000009110f7210 */ /* 0x000fe200007fe4ff */
[----:B--2---:R-:W-:-:S05]  /*0570*/  HADD2.F32 R28, -RZ, R28.H0_H0 ;  /* 0x2000001cff1c7230 */ /* 0x004fca0000004100 */
[----:B------:R-:W-:Y:S02]  /*0580*/  FADD.FTZ R21, R21, R28 ;  /* 0x0000001c15157221 */ /* 0x000fe40000010000 */
[----:B------:R-:W2:Y:S01]  /*0590*/  LDG.E.U16 R28, desc[UR6][R14.64] ;  /* 0x000000060e1c7981 */ /* 0x000ea2000c1e1500 */
[----:B------:R-:W-:-:S05]  /*05a0*/  IADD3 R18, P0, PT, R14, R29, RZ ;  /* 0x0000001d0e127210 */ /* 0x000fca0007f1e0ff */
[----:B------:R-:W-:Y:S02]  /*05b0*/  IMAD.X R19, R15, 0x1, R9, P0 ;  /* 0x000000010f137824 */ /* 0x000fe400000e0609 */
        /* <DEDUP_REMOVED lines=27> */
[----:B------:R0:W2:Y:S01]  /*0770*/  LDG.E.U16 R28, desc[UR6][R14.64] ;  /* 0x000000060e1c7981 */ /* 0x0000a2000c1e1500 */
[----:B------:R-:W-:-:S05]  /*0780*/  IADD3 R18, P0, PT, R14, R29, RZ ;  /* 0x0000001d0e127210 */ /* 0x000fca0007f1e0ff */
[----:B------:R-:W-:Y:S01]  /*0790*/  IMAD.X R19, R15, 0x1, R9, P0 ;  /* 0x000000010f137824 */ /* 0x000fe200000e0609 */
[----:B------:R-:W-:-:S04]  /*07a0*/  IADD3 R16, P0, PT, R18, R29, RZ ;  /* 0x0000001d12107210 */ /* 0x000fc80007f1e0ff */
[----:B------:R-:W-:Y:S02]  /*07b0*/  IADD3.X R17, PT, PT, R19, R9, RZ, P0, !PT ;  /* 0x0000000913117210 */ /* 0x000fe400007fe4ff */
[----:B0-----:R-:W-:-:S03]  /*07c0*/  IADD3 R14, P0, PT, R16, R29, RZ ;  /* 0x0000001d100e7210 */ /* 0x001fc60007f1e0ff */
[----:B------:R-:W3:Y:S01]  /*07d0*/  LDG.E.U16 R16, desc[UR6][R16.64] ;  /* 0x0000000610107981 */ /* 0x000ee2000c1e1500 */
[----:B------:R-:W-:-:S05]  /*07e0*/  IADD3.X R15, PT, PT, R17, R9, RZ, P0, !PT ;  /* 0x00000009110f7210 */ /* 0x000fca00007fe4ff */
[----:B------:R-:W4:Y:S01]  /*07f0*/  LDG.E.U16 R14, desc[UR6][R14.64] ;  /* 0x000000060e0e7981 */ /* 0x000f22000c1e1500 */
[----:B--2---:R-:W-:-:S05]  /*0800*/  HADD2.F32 R28, -RZ, R28.H0_H0 ;  /* 0x2000001cff1c7230 */ /* 0x004fca0000004100 */
[----:B------:R-:W-:Y:S02]  /*0810*/  FADD.FTZ R21, R21, R28 ;  /* 0x0000001c15157221 */ /* 0x000fe40000010000 */
[----:B------:R3:W2:Y:S01]  /*0820*/  LDG.E.U16 R28, desc[UR6][R18.64] ;  /* 0x00000006121c7981 */ /* 0x0006a2000c1e1500 */
[----:B------:R-:W-:-:S04]  /*0830*/  IADD3 R24, P0, PT, R24, -0x10, RZ ;  /* 0xfffffff018187810 */ /* 0x000fc80007f1e0ff */
[----:B------:R-:W-:Y:S02]  /*0840*/  IADD3.X R26, PT, PT, R26, -0x1, RZ, P0, !PT ;  /* 0xffffffff1a1a7810 */ /* 0x000fe400007fe4ff */
[----:B------:R-:W-:-:S04]  /*0850*/  ISETP.NE.U32.AND P0, PT, R24, RZ, PT ;  /* 0x000000ff1800720c */ /* 0x000fc80003f05070 */
[----:B------:R-:W-:Y:S01]  /*0860*/  ISETP.NE.AND.EX P0, PT, R26, RZ, PT, P0 ;  /* 0x000000ff1a00720c */ /* 0x000fe20003f05300 */
[----:B---3--:R-:W-:Y:S01]  /*0870*/  HADD2.F32 R18, -RZ, R16.H0_H0 ;  /* 0x20000010ff127230 */ /* 0x008fe20000004100 */
[----:B------:R-:W-:-:S04]  /*0880*/  LEA R25, P1, R8, R25, 0x5 ;  /* 0x0000001908197211 */ /* 0x000fc800078228ff */
[----:B------:R-:W-:Y:S01]  /*0890*/  IADD3.X R27, PT, PT, R27, R0, RZ, P1, !PT ;  /* 0x000000001b1b7210 */ /* 0x000fe20000ffe4ff */
[----:B--2---:R-:W-:-:S05]  /*08a0*/  HADD2.F32 R28, -RZ, R28.H0_H0 ;  /* 0x2000001cff1c7230 */ /* 0x004fca0000004100 */
[----:B------:R-:W-:Y:S01]  /*08b0*/  FADD.FTZ R21, R21, R28 ;  /* 0x0000001c15157221 */ /* 0x000fe20000010000 */
[----:B----4-:R-:W-:-:S03]  /*08c0*/  HADD2.F32 R28, -RZ, R14.H0_H0 ;  /* 0x2000000eff1c7230 */ /* 0x010fc60000004100 */
[----:B------:R-:W-:-:S04]  /*08d0*/  FADD.FTZ R21, R21, R18 ;  /* 0x0000001215157221 */ /* 0x000fc80000010000 */
[----:B------:R-:W-:Y:S01]  /*08e0*/  FADD.FTZ R21, R21, R28 ;  /* 0x0000001c15157221 */ /* 0x000fe20000010000 */
[----:B------:R-:W-:Y:S06]  /*08f0*/  @P0 BRA `(.L_x_12) ;  /* 0xfffffff800a00947 */ /* 0x000fec000383ffff */
[----:B------:R-:W-:Y:S01]  /*0900*/  IMAD.MOV.U32 R25, RZ, RZ, R23 ;  /* 0x000000ffff197224 */ /* 0x000fe200078e0017 */
[----:B------:R-:W-:-:S07]  /*0910*/  MOV R24, R3 ;  /* 0x0000000300187202 */ /* 0x000fce0000000f00 */
.L_x_11:
        /* <DEDUP_REMOVED lines=21> */
[----:B------:R0:W2:Y:S01]  /*0a70*/  LDG.E.U16 R14, desc[UR6][R14.64] ;  /* 0x000000060e0e7981 */ /* 0x0000a2000c1e1500 */
[----:B------:R-:W-:Y:S01]  /*0a80*/  IADD3 R18, PT, PT, R24, 0x1, RZ ;  /* 0x0000000118127810 */ /* 0x000fe20007ffe0ff */
[----:B------:R-:W-:Y:S02]  /*0a90*/  HFMA2 R19, -RZ, RZ, 0, 0 ;  /* 0x00000000ff137431 */ /* 0x000fe400000001ff */
[----:B------:R-:W-:Y:S02]  /*0aa0*/  IMAD R23, R13, UR4, RZ ;  /* 0x000000040d177c24 */ /* 0x000fe4000f8e02ff */
[----:B------:R-:W-:-:S05]  /*0ab0*/  IMAD.WIDE.U32 R18, R12, UR4, R18 ;  /* 0x000000040c127c25 */ /* 0x000fca000f8e0012 */
[----:B------:R-:W-:-:S05]  /*0ac0*/  IADD3 R16, PT, PT, R23, R19, RZ ;  /* 0x0000001317107210 */ /* 0x000fca0007ffe0ff */
[----:B------:R-:W-:-:S04]  /*0ad0*/  IMAD R17, R16, UR8, RZ ;  /* 0x0000000810117c24 */ /* 0x000fc8000f8e02ff */
[C---:B------:R-:W-:Y:S02]  /*0ae0*/  IMAD R17, R18.reuse, UR9, R17 ;  /* 0x0000000912117c24 */ /* 0x040fe4000f8e0211 */
[----:B------:R-:W-:-:S04]  /*0af0*/  IMAD.WIDE.U32 R18, R18, UR8, R6 ;  /* 0x0000000812127c25 */ /* 0x000fc8000f8e0006 */
[----:B------:R-:W-:Y:S01]  /*0b00*/  IMAD.IADD R17, R19, 0x1, R17 ;  /* 0x0000000113117824 */ /* 0x000fe200078e0211 */
[C---:B------:R-:W-:Y:S02]  /*0b10*/  LEA R16, P1, R18.reuse, UR10, 0x1 ;  /* 0x0000000a12107c11 */ /* 0x040fe4000f8208ff */
[----:B------:R-:W-:Y:S02]  /*0b20*/  MOV R19, RZ ;  /* 0x000000ff00137202 */ /* 0x000fe40000000f00 */
[----:B------:R-:W-:Y:S02]  /*0b30*/  LEA.HI.X R17, R18, UR11, R17, 0x1, P1 ;  /* 0x0000000b12117c11 */ /* 0x000fe400088f0c11 */
[----:B------:R-:W-:-:S03]  /*0b40*/  IADD3 R18, PT, PT, R24, 0x2, RZ ;  /* 0x0000000218127810 */ /* 0x000fc60007ffe0ff */
[----:B------:R1:W3:Y:S02]  /*0b50*/  LDG.E.U16 R16, desc[UR6][R16.64] ;  /* 0x0000000610107981 */ /* 0x0002e4000c1e1500 */
[----:B------:R-:W-:-:S05]  /*0b60*/  IMAD.WIDE.U32 R18, R12, UR4, R18 ;  /* 0x000000040c127c25 */ /* 0x000fca000f8e0012 */
[----:B0-----:R-:W-:-:S05]  /*0b70*/  IADD3 R15, PT, PT, R23, R19, RZ ;  /* 0x00000013170f7210 */ /* 0x001fca0007ffe0ff */
[----:B------:R-:W-:-:S04]  /*0b80*/  IMAD R15, R15, UR8, RZ ;  /* 0x000000080f0f7c24 */ /* 0x000fc8000f8e02ff */
[C---:B------:R-:W-:Y:S02]  /*0b90*/  IMAD R15, R18.reuse, UR9, R15 ;  /* 0x00000009120f7c24 */ /* 0x040fe4000f8e020f */
[----:B------:R-:W-:-:S04]  /*0ba0*/  IMAD.WIDE.U32 R18, R18, UR8, R6 ;  /* 0x0000000812127c25 */ /* 0x000fc8000f8e0006 */
[----:B------:R-:W-:Y:S02]  /*0bb0*/  IMAD.IADD R15, R19, 0x1, R15 ;  /* 0x00000001130f7824 */ /* 0x000fe400078e020f */
[----:B--2---:R-:W-:-:S05]  /*0bc0*/  HADD2.F32 R14, -RZ, R14.H0_H0 ;  /* 0x2000000eff0e7230 */ /* 0x004fca0000004100 */
[----:B------:R-:W-:Y:S01]  /*0bd0*/  FADD.FTZ R25, R21, R14 ;  /* 0x0000000e15197221 */ /* 0x000fe20000010000 */
[----:B------:R-:W-:-:S04]  /*0be0*/  LEA R14, P1, R18, UR10, 0x1 ;  /* 0x0000000a120e7c11 */ /* 0x000fc8000f8208ff */
[----:B------:R-:W-:-:S05]  /*0bf0*/  LEA.HI.X R15, R18, UR11, R15, 0x1, P1 ;  /* 0x0000000b120f7c11 */ /* 0x000fca00088f0c0f */
[----:B------:R0:W2:Y:S01]  /*0c00*/  LDG.E.U16 R14, desc[UR6][R14.64] ;  /* 0x000000060e0e7981 */ /* 0x0000a2000c1e1500 */
[----:B------:R-:W-:Y:S01]  /*0c10*/  IADD3 R18, PT, PT, R24, 0x3, RZ ;  /* 0x0000000318127810 */ /* 0x000fe20007ffe0ff */
[----:B------:R-:W-:-:S04]  /*0c20*/  HFMA2 R19, -RZ, RZ, 0, 0 ;  /* 0x00000000ff137431 */ /* 0x000fc800000001ff */
[----:B------:R-:W-:-:S05]  /*0c30*/  IMAD.WIDE.U32 R18, R12, UR4, R18 ;  /* 0x000000040c127c25 */ /* 0x000fca000f8e0012 */
[----:B-1----:R-:W-:-:S05]  /*0c40*/  IADD3 R17, PT, PT, R23, R19, RZ ;  /* 0x0000001317117210 */ /* 0x002fca0007ffe0ff */
[----:B------:R-:W-:-:S04]  /*0c50*/  IMAD R17, R17, UR8, RZ ;  /* 0x0000000811117c24 */ /* 0x000fc8000f8e02ff */
[C---:B------:R-:W-:Y:S02]  /*0c60*/  IMAD R17, R18.reuse, UR9, R17 ;  /* 0x0000000912117c24 */ /* 0x040fe4000f8e0211 */
[----:B---3--:R-:W-:Y:S02]  /*0c70*/  HADD2.F32 R16, -RZ, R16.H0_H0 ;  /* 0x20000010ff107230 */ /* 0x008fe40000004100 */
[----:B------:R-:W-:-:S04]  /*0c80*/  IMAD.WIDE.U32 R18, R18, UR8, R6 ;  /* 0x0000000812127c25 */ /* 0x000fc8000f8e0006 */
[----:B------:R-:W-:Y:S01]  /*0c90*/  FADD.FTZ R25, R25, R16 ;  /* 0x0000001019197221 */ /* 0x000fe20000010000 */
[----:B------:R-:W-:Y:S01]  /*0ca0*/  IMAD.IADD R17, R19, 0x1, R17 ;  /* 0x0000000113117824 */ /* 0x000fe200078e0211 */
[C---:B------:R-:W-:Y:S02]  /*0cb0*/  LEA R16, P1, R18.reuse, UR10, 0x1 ;  /* 0x0000000a12107c11 */ /* 0x040fe4000f8208ff */
[----:B------:R-:W-:Y:S02]  /*0cc0*/  MOV R19, RZ ;  /* 0x000000ff00137202 */ /* 0x000fe40000000f00 */
[----:B------:R-:W-:Y:S02]  /*0cd0*/  LEA.HI.X R17, R18, UR11, R17, 0x1, P1 ;  /* 0x0000000b12117c11 */ /* 0x000fe400088f0c11 */
[----:B------:R-:W-:-:S03]  /*0ce0*/  IADD3 R18, PT, PT, R24, 0x4, RZ ;  /* 0x0000000418127810 */ /* 0x000fc60007ffe0ff */
[----:B------:R-:W3:Y:S02]  /*0cf0*/  LDG.E.U16 R16, desc[UR6][R16.64] ;  /* 0x0000000610107981 */ /* 0x000ee4000c1e1500 */
        /* <DEDUP_REMOVED lines=13> */
[----:B------:R-:W-:Y:S01]  /*0dd0*/  IMAD.WIDE.U32 R18, R12, UR4, R18 ;  /* 0x000000040c127c25 */ /* 0x000fe2000f8e0012 */
[----:B0-----:R-:W-:-:S04]  /*0de0*/  IADD3 R14, PT, PT, R24, 0x6, RZ ;  /* 0x00000006180e7810 */ /* 0x001fc80007ffe0ff */
[----:B------:R-:W-:Y:S02]  /*0df0*/  IADD3 R17, PT, PT, R23, R19, RZ ;  /* 0x0000001317117210 */ /* 0x000fe40007ffe0ff */
[----:B------:R-:W-:-:S03]  /*0e00*/  MOV R15, RZ ;  /* 0x000000ff000f7202 */ /* 0x000fc60000000f00 */
[----:B------:R-:W-:Y:S02]  /*0e10*/  IMAD R17, R17, UR8, RZ ;  /* 0x0000000811117c24 */ /* 0x000fe4000f8e02ff */
[----:B------:R-:W-:-:S04]  /*0e20*/  IMAD.WIDE.U32 R14, R12, UR4, R14 ;  /* 0x000000040c0e7c25 */ /* 0x000fc8000f8e000e */
[C---:B------:R-:W-:Y:S02]  /*0e30*/  IMAD R17, R18.reuse, UR9, R17 ;  /* 0x0000000912117c24 */ /* 0x040fe4000f8e0211 */
[----:B---3--:R-:W-:Y:S02]  /*0e40*/  HADD2.F32 R16, -RZ, R16.H0_H0 ;  /* 0x20000010ff107230 */ /* 0x008fe40000004100 */
[----:B------:R-:W-:Y:S01]  /*0e50*/  IMAD.WIDE.U32 R18, R18, UR8, R6 ;  /* 0x0000000812127c25 */ /* 0x000fe2000f8e0006 */
[----:B------:R-:W-:-:S03]  /*0e60*/  IADD3 R15, PT, PT, R23, R15, RZ ;  /* 0x0000000f170f7210 */ /* 0x000fc60007ffe0ff */
[----:B------:R-:W-:Y:S01]  /*0e70*/  FADD.FTZ R25, R25, R16 ;  /* 0x0000001019197221 */ /* 0x000fe20000010000 */
[----:B------:R-:W-:Y:S01]  /*0e80*/  IMAD.IADD R17, R19, 0x1, R17 ;  /* 0x0000000113117824 */ /* 0x000fe200078e0211 */
[----:B------:R-:W-:Y:S01]  /*0e90*/  LEA R16, P1, R18, UR10, 0x1 ;  /* 0x0000000a12107c11 */ /* 0x000fe2000f8208ff */
[----:B------:R-:W-:-:S03]  /*0ea0*/  IMAD R15, R15, UR8, RZ ;  /* 0x000000080f0f7c24 */ /* 0x000fc6000f8e02ff */
[----:B------:R-:W-:Y:S01]  /*0eb0*/  LEA.HI.X R17, R18, UR11, R17, 0x1, P1 ;  /* 0x0000000b12117c11 */ /* 0x000fe200088f0c11 */
[C---:B------:R-:W-:Y:S02]  /*0ec0*/  IMAD R15, R14.reuse, UR9, R15 ;  /* 0x000000090e0f7c24 */ /* 0x040fe4000f8e020f */
[----:B------:R-:W-:Y:S02]  /*0ed0*/  IMAD.WIDE.U32 R26, R14, UR8, R6 ;  /* 0x000000080e1a7c25 */ /* 0x000fe4000f8e0006 */
[----:B------:R-:W3:Y:S02]  /*0ee0*/  LDG.E.U16 R16, desc[UR6][R16.64] ;  /* 0x0000000610107981 */ /* 0x000ee4000c1e1500 */
[----:B------:R-:W-:Y:S01]  /*0ef0*/  IMAD.IADD R15, R27, 0x1, R15 ;  /* 0x000000011b0f7824 */ /* 0x000fe200078e020f */
[----:B------:R-:W-:Y:S01]  /*0f00*/  IADD3 R14, PT, PT, R24, 0x7, RZ ;  /* 0x00000007180e7810 */ /* 0x000fe20007ffe0ff */
[----:B--2---:R-:W-:-:S05]  /*0f10*/  HADD2.F32 R18, -RZ, R21.H0_H0 ;  /* 0x20000015ff127230 */ /* 0x004fca0000004100 */
[----:B------:R-:W-:Y:S01]  /*0f20*/  FADD.FTZ R25, R25, R18 ;  /* 0x0000001219197221 */ /* 0x000fe20000010000 */
[----:B------:R-:W-:-:S04]  /*0f30*/  LEA R18, P1, R26, UR10, 0x1 ;  /* 0x0000000a1a127c11 */ /* 0x000fc8000f8208ff */
[----:B------:R-:W-:Y:S01]  /*0f40*/  LEA.HI.X R19, R26, UR11, R15, 0x1, P1 ;  /* 0x0000000b1a137c11 */ /* 0x000fe200088f0c0f */
[----:B------:R-:W-:-:S04]  /*0f50*/  HFMA2 R15, -RZ, RZ, 0, 0 ;  /* 0x00000000ff0f7431 */ /* 0x000fc800000001ff */
[----:B------:R-:W2:Y:S01]  /*0f60*/  LDG.E.U16 R18, desc[UR6][R18.64] ;  /* 0x0000000612127981 */ /* 0x000ea2000c1e1500 */
[----:B------:R-:W-:-:S05]  /*0f70*/  IMAD.WIDE.U32 R14, R12, UR4, R14 ;  /* 0x000000040c0e7c25 */ /* 0x000fca000f8e000e */
[----:B------:R-:W-:Y:S01]  /*0f80*/  IADD3 R23, PT, PT, R23, R15, RZ ;  /* 0x0000000f17177210 */ /* 0x000fe20007ffe0ff */
[----:B------:R-:W-:-:S04]  /*0f90*/  IMAD.WIDE.U32 R26, R14, UR8, R6 ;  /* 0x000000080e1a7c25 */ /* 0x000fc8000f8e0006 */
[----:B------:R-:W-:-:S04]  /*0fa0*/  IMAD R23, R23, UR8, RZ ;  /* 0x0000000817177c24 */ /* 0x000fc8000f8e02ff */
[----:B------:R-:W-:Y:S01]  /*0fb0*/  IMAD R15, R14, UR9, R23 ;  /* 0x000000090e0f7c24 */ /* 0x000fe2000f8e0217 */
[----:B------:R-:W-:-:S03]  /*0fc0*/  LEA R14, P1, R26, UR10, 0x1 ;  /* 0x0000000a1a0e7c11 */ /* 0x000fc6000f8208ff */
[----:B------:R-:W-:-:S05]  /*0fd0*/  IMAD.IADD R15, R27, 0x1, R15 ;  /* 0x000000011b0f7824 */ /* 0x000fca00078e020f */
[----:B------:R-:W-:-:S05]  /*0fe0*/  LEA.HI.X R15, R26, UR11, R15, 0x1, P1 ;  /* 0x0000000b1a0f7c11 */ /* 0x000fca00088f0c0f */
[----:B------:R-:W4:Y:S01]  /*0ff0*/  LDG.E.U16 R14, desc[UR6][R14.64] ;  /* 0x000000060e0e7981 */ /* 0x000f22000c1e1500 */
[----:B---3--:R-:W-:-:S05]  /*1000*/  HADD2.F32 R16, -RZ, R16.H0_H0 ;  /* 0x20000010ff107230 */ /* 0x008fca0000004100 */
[----:B------:R-:W-:Y:S01]  /*1010*/  FADD.FTZ R16, R25, R16 ;  /* 0x0000001019107221 */ /* 0x000fe20000010000 */
[----:B------:R-:W-:Y:S02]  /*1020*/  IADD3 R24, PT, PT, R24, 0x8, RZ ;  /* 0x0000000818187810 */ /* 0x000fe40007ffe0ff */
[----:B------:R-:W-:Y:S01]  /*1030*/  MOV R25, RZ ;  /* 0x000000ff00197202 */ /* 0x000fe20000000f00 */
[----:B--2---:R-:W-:-:S05]  /*1040*/  HADD2.F32 R17, -RZ, R18.H0_H0 ;  /* 0x20000012ff117230 */ /* 0x004fca0000004100 */
[----:B------:R-:W-:Y:S01]  /*1050*/  FADD.FTZ R16, R16, R17 ;  /* 0x0000001110107221 */ /* 0x000fe20000010000 */
[----:B----4-:R-:W-:-:S05]  /*1060*/  HADD2.F32 R21, -RZ, R14.H0_H0 ;  /* 0x2000000eff157230 */ /* 0x010fca0000004100 */
[----:B------:R-:W-:-:S07]  /*1070*/  FADD.FTZ R21, R16, R21 ;  /* 0x0000001510157221 */ /* 0x000fce0000010000 */
.L_x_14:
        /* <DEDUP_REMOVED lines=12> */
[----:B------:R-:W-:-:S04]  /*1140*/  IMAD.IADD R15, R17, 0x1, R15 ;  /* 0x00000001110f7824 */ /* 0x000fc800078e020f */
[----:B0-----:R-:W-:Y:S02]  /*1150*/  IMAD R17, R15, UR8, RZ ;  /* 0x000000080f117c24 */ /* 0x001fe4000f8e02ff */
[----:B------:R-:W-:-:S04]  /*1160*/  IMAD.WIDE.U32 R14, R16, UR8, R6 ;  /* 0x00000008100e7c25 */ /* 0x000fc8000f8e0006 */
[----:B------:R-:W-:Y:S01]  /*1170*/  IMAD R17, R16, UR9, R17 ;  /* 0x0000000910117c24 */ /* 0x000fe2000f8e0211 */
[----:B-1----:R-:W-:-:S04]  /*1180*/  LEA R16, P1, R14, UR10, 0x1 ;  /* 0x0000000a0e107c11 */ /* 0x002fc8000f8208ff */
[----:B------:R-:W-:-:S04]  /*1190*/  IADD3 R17, PT, PT, R15, R17, RZ ;  /* 0x000000110f117210 */ /* 0x000fc80007ffe0ff */
[----:B------:R-:W-:-:S05]  /*11a0*/  LEA.HI.X R17, R14, UR11, R17, 0x1, P1 ;  /* 0x0000000b0e117c11 */ /* 0x000fca00088f0c11 */
[----:B------:R0:W2:Y:S01]  /*11b0*/  LDG.E.U16 R25, desc[UR6][R16.64] ;  /* 0x0000000610197981 */ /* 0x0000a2000c1e1500 */
[----:B------:R-:W-:Y:S01]  /*11c0*/  IADD3 R14, PT, PT, R24, 0x1, RZ ;  /* 0x00000001180e7810 */ /* 0x000fe20007ffe0ff */
[----:B------:R-:W-:Y:S02]  /*11d0*/  HFMA2 R15, -RZ, RZ, 0, 0 ;  /* 0x00000000ff0f7431 */ /* 0x000fe400000001ff */
[----:B------:R-:W-:Y:S02]  /*11e0*/  IMAD R23, R13, UR4, RZ ;  /* 0x000000040d177c24 */ /* 0x000fe4000f8e02ff */
[----:B------:R-:W-:Y:S01]  /*11f0*/  IMAD.WIDE.U32 R14, R12, UR4, R14 ;  /* 0x000000040c0e7c25 */ /* 0x000fe2000f8e000e */
[----:B0-----:R-:W-:-:S03]  /*1200*/  IADD3 R16, PT, PT, R24, 0x2, RZ ;  /* 0x0000000218107810 */ /* 0x001fc60007ffe0ff */
[----:B------:R-:W-:Y:S01]  /*1210*/  IMAD.IADD R15, R23, 0x1, R15 ;  /* 0x00000001170f7824 */ /* 0x000fe200078e020f */
[----:B------:R-:W-:-:S03]  /*1220*/  MOV R17, RZ ;  /* 0x000000ff00117202 */ /* 0x000fc60000000f00 */
[----:B------:R-:W-:Y:S02]  /*1230*/  IMAD R15, R15, UR8, RZ ;  /* 0x000000080f0f7c24 */ /* 0x000fe4000f8e02ff */
[----:B------:R-:W-:-:S04]  /*1240*/  IMAD.WIDE.U32 R16, R12, UR4, R16 ;  /* 0x000000040c107c25 */ /* 0x000fc8000f8e0010 */
[C---:B------:R-:W-:Y:S02]  /*1250*/  IMAD R19, R14.reuse, UR9, R15 ;  /* 0x000000090e137c24 */ /* 0x040fe4000f8e020f */
[----:B------:R-:W-:-:S05]  /*1260*/  IMAD.WIDE.U32 R14, R14, UR8, R6 ;  /* 0x000000080e0e7c25 */ /* 0x000fca000f8e0006 */
[----:B------:R-:W-:Y:S01]  /*1270*/  IADD3 R19, PT, PT, R15, R19, RZ ;  /* 0x000000130f137210 */ /* 0x000fe20007ffe0ff */
[----:B------:R-:W-:Y:S01]  /*1280*/  IMAD.IADD R15, R23, 0x1, R17 ;  /* 0x00000001170f7824 */ /* 0x000fe200078e0211 */
[----:B------:R-:W-:-:S03]  /*1290*/  LEA R18, P1, R14, UR10, 0x1 ;  /* 0x0000000a0e127c11 */ /* 0x000fc6000f8208ff */
[----:B------:R-:W-:Y:S01]  /*12a0*/  IMAD R15, R15, UR8, RZ ;  /* 0x000000080f0f7c24 */ /* 0x000fe2000f8e02ff */
[----:B------:R-:W-:Y:S01]  /*12b0*/  LEA.HI.X R19, R14, UR11, R19, 0x1, P1 ;  /* 0x0000000b0e137c11 */ /* 0x000fe200088f0c13 */
[----:B------:R-:W-:-:S04]  /*12c0*/  IMAD.WIDE.U32 R26, R16, UR8, R6 ;  /* 0x00000008101a7c25 */ /* 0x000fc8000f8e0006 */
[----:B------:R-:W-:Y:S01]  /*12d0*/  IMAD R15, R16, UR9, R15 ;  /* 0x00000009100f7c24 */ /* 0x000fe2000f8e020f */
[----:B------:R-:W-:Y:S01]  /*12e0*/  LEA R16, P1, R26, UR10, 0x1 ;  /* 0x0000000a1a107c11 */ /* 0x000fe2000f8208ff */
[----:B------:R-:W3:Y:S03]  /*12f0*/  LDG.E.U16 R18, desc[UR6][R18.64] ;  /* 0x0000000612127981 */ /* 0x000ee6000c1e1500 */
[----:B------:R-:W-:-:S04]  /*1300*/  IADD3 R15, PT, PT, R27, R15, RZ ;  /* 0x0000000f1b0f7210 */ /* 0x000fc80007ffe0ff */
[----:B------:R-:W-:Y:S01]  /*1310*/  LEA.HI.X R17, R26, UR11, R15, 0x1, P1 ;  /* 0x0000000b1a117c11 */ /* 0x000fe200088f0c0f */
[----:B------:R-:W-:-:S04]  /*1320*/  HFMA2 R15, -RZ, RZ, 0, 0 ;  /* 0x00000000ff0f7431 */ /* 0x000fc800000001ff */
[----:B------:R-:W4:Y:S01]  /*1330*/  LDG.E.U16 R16, desc[UR6][R16.64] ;  /* 0x0000000610107981 */ /* 0x000f22000c1e1500 */
[----:B--2---:R-:W-:-:S05]  /*1340*/  HADD2.F32 R14, -RZ, R25.H0_H0 ;  /* 0x20000019ff0e7230 */ /* 0x004fca0000004100 */
[----:B------:R-:W-:Y:S01]  /*1350*/  FADD.FTZ R21, R21, R14 ;  /* 0x0000000e15157221 */ /* 0x000fe20000010000 */
[----:B------:R-:W-:-:S05]  /*1360*/  IADD3 R14, PT, PT, R24, 0x3, RZ ;  /* 0x00000003180e7810 */ /* 0x000fca0007ffe0ff */
[----:B------:R-:W-:-:S04]  /*1370*/  IMAD.WIDE.U32 R14, R12, UR4, R14 ;  /* 0x000000040c0e7c25 */ /* 0x000fc8000f8e000e */
[----:B------:R-:W-:Y:S02]  /*1380*/  IMAD.IADD R23, R23, 0x1, R15 ;  /* 0x0000000117177824 */ /* 0x000fe400078e020f */
[----:B------:R-:W-:-:S04]  /*1390*/  IMAD.WIDE.U32 R26, R14, UR8, R6 ;  /* 0x000000080e1a7c25 */ /* 0x000fc8000f8e0006 */
[----:B------:R-:W-:-:S04]  /*13a0*/  IMAD R23, R23, UR8, RZ ;  /* 0x0000000817177c24 */ /* 0x000fc8000f8e02ff */
[----:B------:R-:W-:Y:S01]  /*13b0*/  IMAD R23, R14, UR9, R23 ;  /* 0x000000090e177c24 */ /* 0x000fe2000f8e0217 */
[----:B------:R-:W-:-:S04]  /*13c0*/  LEA R14, P1, R26, UR10, 0x1 ;  /* 0x0000000a1a0e7c11 */ /* 0x000fc8000f8208ff */
[----:B------:R-:W-:-:S04]  /*13d0*/  IADD3 R23, PT, PT, R27, R23, RZ ;  /* 0x000000171b177210 */ /* 0x000fc80007ffe0ff */
[----:B------:R-:W-:-:S05]  /*13e0*/  LEA.HI.X R15, R26, UR11, R23, 0x1, P1 ;  /* 0x0000000b1a0f7c11 */ /* 0x000fca00088f0c17 */
[----:B------:R-:W2:Y:S01]  /*13f0*/  LDG.E.U16 R14, desc[UR6][R14.64] ;  /* 0x000000060e0e7981 */ /* 0x000ea2000c1e1500 */
[----:B---3--:R-:W-:-:S05]  /*1400*/  HADD2.F32 R18, -RZ, R18.H0_H0 ;  /* 0x20000012ff127230 */ /* 0x008fca0000004100 */
[----:B------:R-:W-:Y:S01]  /*1410*/  FADD.FTZ R18, R21, R18 ;  /* 0x0000001215127221 */ /* 0x000fe20000010000 */
[----:B----4-:R-:W-:Y:S01]  /*1420*/  HADD2.F32 R19, -RZ, R16.H0_H0 ;  /* 0x20000010ff137230 */ /* 0x010fe20000004100 */
[----:B------:R-:W-:-:S04]  /*1430*/  IADD3 R24, PT, PT, R24, 0x4, RZ ;  /* 0x0000000418187810 */ /* 0x000fc80007ffe0ff */
[----:B------:R-:W-:Y:S01]  /*1440*/  FADD.FTZ R18, R18, R19 ;  /* 0x0000001312127221 */ /* 0x000fe20000010000 */
[----:B------:R-:W-:Y:S01]  /*1450*/  MOV R25, RZ ;  /* 0x000000ff00197202 */ /* 0x000fe20000000f00 */
[----:B--2---:R-:W-:-:S05]  /*1460*/  HADD2.F32 R21, -RZ, R14.H0_H0 ;  /* 0x2000000eff157230 */ /* 0x004fca0000004100 */
[----:B------:R-:W-:-:S07]  /*1470*/  FADD.FTZ R21, R18, R21 ;  /* 0x0000001512157221 */ /* 0x000fce0000010000 */
.L_x_15:
        /* <DEDUP_REMOVED lines=12> */
[----:B------:R-:W2:Y:S01]  /*1540*/  LDG.E.U16 R16, desc[UR6][R16.64] ;  /* 0x0000000610107981 */ /* 0x000ea2000c1e1500 */
[----:B------:R-:W-:-:S04]  /*1550*/  ISETP.NE.U32.AND P0, PT, R2, 0x1, PT ;  /* 0x000000010200780c */ /* 0x000fc80003f05070 */
[----:B------:R-:W-:Y:S01]  /*1560*/  ISETP.NE.AND.EX P0, PT, RZ, RZ, PT, P0 ;  /* 0x000000ffff00720c */ /* 0x000fe20003f05300 */
[----:B--2---:R-:W-:-:S05]  /*1570*/  HADD2.F32 R18, -RZ, R16.H0_H0 ;  /* 0x20000010ff127230 */ /* 0x004fca0000004100 */
[----:B------:R-:W-:-:S07]  /*1580*/  FADD.FTZ R21, R21, R18 ;  /* 0x0000001215157221 */ /* 0x000fce0000010000 */
[----:B------:R-:W-:Y:S05]  /*1590*/  @!P0 BRA `(.L_x_13) ;  /* 0x0000000000708947 */ /* 0x000fea0003800000 */
[----:B------:R-:W-:Y:S01]  /*15a0*/  ISETP.NE.U32.AND P0, PT, R2, 0x2, PT ;  /* 0x000000020200780c */ /* 0x000fe20003f05070 */
[----:B------:R-:W-:Y:S01]  /*15b0*/  HFMA2 R17, -RZ, RZ, 0, 0 ;  /* 0x00000000ff117431 */ /* 0x000fe200000001ff */
[----:B------:R-:W-:Y:S02]  /*15c0*/  IADD3 R16, PT, PT, R24, 0x1, RZ ;  /* 0x0000000118107810 */ /* 0x000fe40007ffe0ff */
[----:B------:R-:W-:-:S03]  /*15d0*/  ISETP.NE.AND.EX P0, PT, RZ, RZ, PT, P0 ;  /* 0x000000ffff00720c */ /* 0x000fc60003f05300 */
[----:B------:R-:W-:-:S05]  /*15e0*/  IMAD.WIDE.U32 R16, R12, UR4, R16 ;  /* 0x000000040c107c25 */ /* 0x000fca000f8e0010 */
[----:B------:R-:W-:-:S05]  /*15f0*/  IADD3 R17, PT, PT, R13, R17, RZ ;  /* 0x000000110d117210 */ /* 0x000fca0007ffe0ff */
[----:B------:R-:W-:Y:S01]  /*1600*/  @P0 MOV R19, RZ ;  /* 0x000000ff00130202 */ /* 0x000fe20000000f00 */
[----:B------:R-:W-:Y:S02]  /*1610*/  @P0 VIADD R18, R24, 0x2 ;  /* 0x0000000218120836 */ /* 0x000fe40000000000 */
[----:B------:R-:W-:Y:S02]  /*1620*/  IMAD R17, R17, R14, RZ ;  /* 0x0000000e11117224 */ /* 0x000fe400078e02ff */
[----:B------:R-:W-:-:S05]  /*1630*/  @P0 IMAD.WIDE.U32 R18, R12, UR4, R18 ;  /* 0x000000040c120c25 */ /* 0x000fca000f8e0012 */
[----:B------:R-:W-:Y:S01]  /*1640*/  @P0 IADD3 R13, PT, PT, R13, R19, RZ ;  /* 0x000000130d0d0210 */ /* 0x000fe20007ffe0ff */
[C---:B------:R-:W-:Y:S02]  /*1650*/  IMAD R19, R16.reuse, R15, R17 ;  /* 0x0000000f10137224 */ /* 0x040fe400078e0211 */
[----:B------:R-:W-:-:S04]  /*1660*/  IMAD.WIDE.U32 R16, R16, R14, R6 ;  /* 0x0000000e10107225 */ /* 0x000fc800078e0006 */
[-C--:B------:R-:W-:Y:S02]  /*1670*/  @P0 IMAD R23, R13, R14.reuse, RZ ;  /* 0x0000000e0d170224 */ /* 0x080fe400078e02ff */
[----:B------:R-:W-:-:S04]  /*1680*/  @P0 IMAD.WIDE.U32 R12, R18, R14, R6 ;  /* 0x0000000e120c0225 */ /* 0x000fc800078e0006 */
[----:B------:R-:W-:Y:S01]  /*1690*/  @P0 IMAD R23, R18, R15, R23 ;  /* 0x0000000f12170224 */ /* 0x000fe200078e0217 */
[----:B------:R-:W-:Y:S01]  /*16a0*/  LEA R18, P1, R16, UR8, 0x1 ;  /* 0x0000000810127c11 */ /* 0x000fe2000f8208ff */
[----:B------:R-:W-:Y:S01]  /*16b0*/  IMAD.IADD R19, R17, 0x1, R19 ;  /* 0x0000000111137824 */ /* 0x000fe200078e0213 */
[----:B------:R-:W-:Y:S02]  /*16c0*/  @P0 LEA R14, P2, R12, UR8, 0x1 ;  /* 0x000000080c0e0c11 */ /* 0x000fe4000f8408ff */
[----:B------:R-:W-:Y:S02]  /*16d0*/  @P0 IADD3 R13, PT, PT, R13, R23, RZ ;  /* 0x000000170d0d0210 */ /* 0x000fe40007ffe0ff */
[----:B------:R-:W-:Y:S02]  /*16e0*/  LEA.HI.X R19, R16, UR9, R19, 0x1, P1 ;  /* 0x0000000910137c11 */ /* 0x000fe400088f0c13 */
[----:B------:R-:W-:-:S03]  /*16f0*/  @P0 LEA.HI.X R15, R12, UR9, R13, 0x1, P2 ;  /* 0x000000090c0f0c11 */ /* 0x000fc600090f0c0d */
[----:B------:R-:W2:Y:S04]  /*1700*/  LDG.E.U16 R18, desc[UR6][R18.64] ;  /* 0x0000000612127981 */ /* 0x000ea8000c1e1500 */
[----:B------:R-:W3:Y:S01]  /*1710*/  @P0 LDG.E.U16 R14, desc[UR6][R14.64] ;  /* 0x000000060e0e0981 */ /* 0x000ee2000c1e1500 */
[----:B--2---:R-:W-:Y:S02]  /*1720*/  HADD2.F32 R12, -RZ, R18.H0_H0 ;  /* 0x20000012ff0c7230 */ /* 0x004fe40000004100 */
[----:B---3--:R-:W-:-:S03]  /*1730*/  @P0 HADD2.F32 R16, -RZ, R14.H0_H0 ;  /* 0x2000000eff100230 */ /* 0x008fc60000004100 */
[----:B------:R-:W-:-:S04]  /*1740*/  FADD.FTZ R21, R21, R12 ;  /* 0x0000000c15157221 */ /* 0x000fc80000010000 */
[----:B------:R-:W-:-:S07]  /*1750*/  @P0 FADD.FTZ R21, R21, R16 ;  /* 0x0000001015150221 */ /* 0x000fce0000010000 */
.L_x_13:
        /* <DEDUP_REMOVED lines=14> */
.L_x_17:
        /* <DEDUP_REMOVED lines=12> */
.L_x_590:


//--------------------- .text._ZN17fastertransformer16uncompact_cachesIfEEvPT_S2_PKS1_S4_PKimmmmmmm --------------------------
	.section	.text._ZN17fastertransformer16uncompact_cachesIfEEvPT_S2_PKS1_S4_PKimmmmmmm,"ax",@progbits
	.align	128
        .global         _ZN17fastertransformer16uncompact_cachesIfEEvPT_S2_PKS1_S4_PKimmmmmmm
        .type           _ZN17fastertransformer16uncompact_cachesIfEEvPT_S2_PKS1_S4_PKimmmmmmm,@function
        .size           _ZN17fastertransformer16uncompact_cachesIfEEvPT_S2_PKS1_S4_PKimmmmmmm,(.L_x_561 - _ZN17fastertransformer16uncompact_cachesIfEEvPT_S2_PKS1_S4_PKimmmmmmm)
        .other          _ZN17fastertransformer16uncompact_cachesIfEEvPT_S2_PKS1_S4_PKimmmmmmm,@"STO_CUDA_ENTRY STV_DEFAULT"
_ZN17fastertransformer16uncompact_cachesIfEEvPT_S2_PKS1_S4_PKimmmmmmm:
.text._ZN17fastertransformer16uncompact_cachesIfEEvPT_S2_PKS1_S4_PKimmmmmmm:
[----:B------:R-:W-:Y:S01]  /*0000*/  LDC R1, c[0x0][0x37c] ;  /* 0x0000df00ff017b82 */ /* 0x000fe20000000800 */
[----:B------:R-:W0:Y:S01]  /*0010*/  S2R R0, SR_TID.X ;  /* 0x0000000000007919 */ /* 0x000e220000002100 */
[----:B------:R-:W1:Y:S06]  /*0020*/  LDCU.64 UR12, c[0x0][0x3c8] ;  /* 0x00007900ff0c77ac */ /* 0x000e6c0008000a00 */
[----:B------:R-:W0:Y:S01]  /*0030*/  S2UR UR9, SR_CTAID.X ;  /* 0x00000000000979c3 */ /* 0x000e220000002500 */
[----:B------:R-:W1:Y:S01]  /*0040*/  LDCU.64 UR6, c[0x0][0x3b0] ;  /* 0x00007600ff0677ac */ /* 0x000e620008000a00 */
[----:B------:R-:W2:Y:S06]  /*0050*/  LDCU UR14, c[0x0][0x3c0] ;  /* 0x00007800ff0e77ac */ /* 0x000eac0008000800 */
[----:B------:R-:W0:Y:S01]  /*0060*/  LDC R3, c[0x0][0x360] ;  /* 0x0000d800ff037b82 */ /* 0x000e220000000800 */
[----:B------:R-:W3:Y:S01]  /*0070*/  LDCU UR8, c[0x0][0x3a8] ;  /* 0x00007500ff0877ac */ /* 0x000ee20008000800 */
[----:B-1----:R-:W-:-:S02]  /*0080*/  UIMAD.WIDE.U32 UR4, UR12, UR6, URZ ;  /* 0x000000060c0472a5 */ /* 0x002fc4000f8e00ff */
[----:B------:R-:W-:Y:S02]  /*0090*/  UIMAD UR6, UR13, UR6, URZ ;  /* 0x000000060d0672a4 */ /* 0x000fe4000f8e02ff */
[----:B--2---:R-:W-:-:S04]  /*00a0*/  UIMAD UR18, UR4, UR14, URZ ;  /* 0x0000000e041272a4 */ /* 0x004fc8000f8e02ff */
[----:B---3--:R-:W-:Y:S01]  /*00b0*/  UIMAD UR8, UR18, UR8, URZ ;  /* 0x00000008120872a4 */ /* 0x008fe2000f8e02ff */
[----:B0-----:R-:W-:-:S03]  /*00c0*/  IMAD R0, R3, UR9, R0 ;  /* 0x0000000903007c24 */ /* 0x001fc6000f8e0200 */
[----:B------:R-:W-:Y:S02]  /*00d0*/  USHF.L.U32 UR19, UR8, 0x1, URZ ;  /* 0x0000000108137899 */ /* 0x000fe400080006ff */
[----:B------:R-:W-:-:S04]  /*00e0*/  UIMAD UR9, UR12, UR7, UR6 ;  /* 0x000000070c0972a4 */ /* 0x000fc8000f8e0206 */
[----:B------:R-:W-:-:S13]  /*00f0*/  ISETP.GE.AND P0, PT, R0, UR19, PT ;  /* 0x0000001300007c0c */ /* 0x000fda000bf06270 */
[----:B------:R-:W-:Y:S05]  /*0100*/  @P0 EXIT ;  /* 0x000000000000094d */ /* 0x000fea0003800000 */
[----:B------:R-:W0:Y:S01]  /*0110*/  LDCU UR15, c[0x0][0x3c4] ;  /* 0x00007880ff0f77ac */ /* 0x000e220008000800 */
[----:B------:R-:W1:Y:S01]  /*0120*/  LDC.64 R10, c[0x0][0x3a0] ;  /* 0x0000e800ff0a7b82 */ /* 0x000e620000000a00 */
[----:B------:R-:W-:Y:S01]  /*0130*/  BSSY.RECONVERGENT B2, `(.L_x_18) ;  /* 0x00000f1000027945 */ /* 0x000fe20003800200 */
[----:B------:R-:W2:Y:S01]  /*0140*/  LDCU.64 UR16, c[0x0][0x3b8] ;  /* 0x00007700ff1077ac */ /* 0x000ea20008000a00 */
[----:B------:R-:W-:-:S05]  /*0150*/  UIMAD UR7, UR13, UR14, URZ ;  /* 0x0000000e0d0772a4 */ /* 0x000fca000f8e02ff */
[----:B------:R-:W3:Y:S01]  /*0160*/  LDC.64 R12, c[0x0][0x3d0] ;  /* 0x0000f400ff0c7b82 */ /* 0x000ee20000000a00 */
[----:B------:R-:W-:Y:S02]  /*0170*/  USHF.R.S32.HI UR6, URZ, 0x1f, UR4 ;  /* 0x0000001fff067899 */ /* 0x000fe40008011404 */
[----:B------:R-:W-:Y:S02]  /*0180*/  UIMAD.WIDE.U32 UR24, UR12, UR14, URZ ;  /* 0x0000000e0c1872a5 */ /* 0x000fe4000f8e00ff */
[----:B------:R-:W-:Y:S01]  /*0190*/  UIADD3 UR9, UPT, UPT, UR5, UR9, URZ ;  /* 0x0000000905097290 */ /* 0x000fe2000fffe0ff */
[----:B------:R-:W4:Y:S01]  /*01a0*/  LDCU.64 UR20, c[0x0][0x358] ;  /* 0x00006b00ff1477ac */ /* 0x000f220008000a00 */
[----:B0-----:R-:W-:Y:S02]  /*01b0*/  UIMAD UR11, UR12, UR15, UR7 ;  /* 0x0000000f0c0b72a4 */ /* 0x001fe4000f8e0207 */
[----:B--2---:R-:W-:Y:S02]  /*01c0*/  UIMAD UR10, UR6, UR16, URZ ;  /* 0x00000010060a72a4 */ /* 0x004fe4000f8e02ff */
[----:B------:R-:W-:-:S02]  /*01d0*/  UIMAD UR12, UR12, UR16, URZ ;  /* 0x000000100c0c72a4 */ /* 0x000fc4000f8e02ff */
[----:B------:R-:W-:Y:S02]  /*01e0*/  USHF.L.U32 UR22, UR16, 0x2, URZ ;  /* 0x0000000210167899 */ /* 0x000fe400080006ff */
[----:B------:R-:W-:Y:S01]  /*01f0*/  UIMAD.WIDE.U32 UR6, UR4, UR16, URZ ;  /* 0x00000010040672a5 */ /* 0x000fe2000f8e00ff */
[----:B------:R-:W0:Y:S01]  /*0200*/  LDCU UR16, c[0x0][0x370] ;  /* 0x00006e00ff1077ac */ /* 0x000e220008000800 */
[----:B------:R-:W-:Y:S02]  /*0210*/  UIMAD UR13, UR4, UR17, UR10 ;  /* 0x00000011040d72a4 */ /* 0x000fe4000f8e020a */
[----:B------:R-:W-:Y:S02]  /*0220*/  USHF.R.U64 UR5, UR4, 0x2, UR9 ;  /* 0x0000000204057899 */ /* 0x000fe40008001209 */
[----:B------:R-:W-:Y:S01]  /*0230*/  USHF.L.U32 UR17, UR14, 0x2, URZ ;  /* 0x000000020e117899 */ /* 0x000fe200080006ff */
[----:B------:R-:W2:Y:S01]  /*0240*/  LDCU UR23, c[0x0][0x3d8] ;  /* 0x00007b00ff1777ac */ /* 0x000ea20008000800 */
[----:B------:R-:W1:Y:S01]  /*0250*/  LDCU UR26, c[0x0][0x3b4] ;  /* 0x00007680ff1a77ac */ /* 0x000e620008000800 */
[----:B0-----:R-:W-:Y:S01]  /*0260*/  IMAD R3, R3, UR16, RZ ;  /* 0x0000001003037c24 */ /* 0x001fe2000f8e02ff */
[----:B------:R-:W0:Y:S01]  /*0270*/  LDCU UR27, c[0x0][0x3b0] ;  /* 0x00007600ff1b77ac */ /* 0x000e220008000800 */
[----:B------:R-:W-:-:S02]  /*0280*/  USHF.L.U64.HI UR10, UR14, 0x2, UR15 ;  /* 0x000000020e0a7899 */ /* 0x000fc4000801020f */
[----:B------:R-:W-:Y:S02]  /*0290*/  USHF.R.U32.HI UR9, URZ, 0x2, UR9 ;  /* 0x00000002ff097899 */ /* 0x000fe40008011609 */
[----:B------:R-:W-:Y:S02]  /*02a0*/  UIADD3 UR11, UPT, UPT, UR25, UR11, URZ ;  /* 0x0000000b190b7290 */ /* 0x000fe4000fffe0ff */
[----:B-12-4-:R-:W-:-:S12]  /*02b0*/  UIADD3 UR4, UPT, UPT, UR7, UR13, URZ ;  /* 0x0000000d07047290 */ /* 0x016fd8000fffe0ff */
.L_x_34:
[----:B------:R-:W-:Y:S01]  /*02c0*/  IABS R8, UR18 ;  /* 0x0000001200087c13 */ /* 0x000fe20008000000 */
[----:B0-----:R-:W1:Y:S01]  /*02d0*/  LDC.64 R16, c[0x0][0x380] ;  /* 0x0000e000ff107b82 */ /* 0x001e620000000a00 */
[----:B------:R-:W-:Y:S02]  /*02e0*/  ISETP.GE.AND P0, PT, R0, UR8, PT ;  /* 0x0000000800007c0c */ /* 0x000fe4000bf06270 */
[----:B------:R-:W2:Y:S01]  /*02f0*/  I2F.RP R6, R8 ;  /* 0x0000000800067306 */ /* 0x000ea20000209400 */
[----:B------:R-:W-:Y:S02]  /*0300*/  IABS R14, UR18 ;  /* 0x00000012000e7c13 */ /* 0x000fe40008000000 */
[----:B------:R-:W-:-:S04]  /*0310*/  SEL R7, RZ, UR8, !P0 ;  /* 0x00000008ff077c07 */ /* 0x000fc8000c000000 */
[----:B------:R-:W-:Y:S01]  /*0320*/  IADD3 R2, PT, PT, -R7, R0, RZ ;  /* 0x0000000007027210 */ /* 0x000fe20007ffe1ff */
[----:B--2---:R-:W2:Y:S01]  /*0330*/  MUFU.RCP R6, R6 ;  /* 0x0000000600067308 */ /* 0x004ea20000001000 */
[----:B------:R-:W-:Y:S02]  /*0340*/  UIADD3 UR13, UPT, UPT, -UR23, URZ, URZ ;  /* 0x000000ff170d7290 */ /* 0x000fe4000fffe1ff */
[----:B-1----:R-:W1:Y:S08]  /*0350*/  @P0 LDC R16, c[0x0][0x388] ;  /* 0x0000e200ff100b82 */ /* 0x002e700000000800 */
[----:B------:R-:W4:Y:S01]  /*0360*/  @P0 LDC R17, c[0x0][0x38c] ;  /* 0x0000e300ff110b82 */ /* 0x000f220000000800 */
[----:B--2---:R-:W-:-:S02]  /*0370*/  VIADD R4, R6, 0xffffffe ;  /* 0x0ffffffe06047836 */ /* 0x004fc40000000000 */
[----:B------:R-:W-:Y:S02]  /*0380*/  IMAD.MOV R6, RZ, RZ, -R14 ;  /* 0x000000ffff067224 */ /* 0x000fe400078e0a0e */
[----:B------:R2:W5:Y:S03]  /*0390*/  F2I.FTZ.U32.TRUNC.NTZ R5, R4 ;  /* 0x0000000400057305 */ /* 0x000566000021f000 */
[----:B------:R-:W0:Y:S01]  /*03a0*/  LDC.64 R14, c[0x0][0x390] ;  /* 0x0000e400ff0e7b82 */ /* 0x000e220000000a00 */
[----:B--2---:R-:W-:Y:S02]  /*03b0*/  IMAD.MOV.U32 R4, RZ, RZ, RZ ;  /* 0x000000ffff047224 */ /* 0x004fe400078e00ff */
[----:B-----5:R-:W-:-:S04]  /*03c0*/  IMAD.MOV R9, RZ, RZ, -R5 ;  /* 0x000000ffff097224 */ /* 0x020fc800078e0a05 */
[----:B------:R-:W-:Y:S01]  /*03d0*/  IMAD R7, R9, R8, RZ ;  /* 0x0000000809077224 */ /* 0x000fe200078e02ff */
[----:B------:R-:W-:-:S03]  /*03e0*/  IABS R9, R2 ;  /* 0x0000000200097213 */ /* 0x000fc60000000000 */
[----:B------:R-:W-:Y:S01]  /*03f0*/  IMAD.HI.U32 R4, R5, R7, R4 ;  /* 0x0000000705047227 */ /* 0x000fe200078e0004 */
[----:B------:R-:W-:Y:S01]  /*0400*/  MOV R5, R9 ;  /* 0x0000000900057202 */ /* 0x000fe20000000f00 */
[----:B0-----:R-:W0:Y:S04]  /*0410*/  @P0 LDC R14, c[0x0][0x398] ;  /* 0x0000e600ff0e0b82 */ /* 0x001e280000000800 */
[----:B------:R-:W-:-:S04]  /*0420*/  IMAD.HI.U32 R4, R4, R5, RZ ;  /* 0x0000000504047227 */ /* 0x000fc800078e00ff */
[----:B------:R-:W-:Y:S01]  /*0430*/  IMAD R5, R4, R6, R5 ;  /* 0x0000000604057224 */ /* 0x000fe200078e0205 */
[----:B------:R-:W2:Y:S04]  /*0440*/  @P0 LDC R15, c[0x0][0x39c] ;  /* 0x0000e700ff0f0b82 */ /* 0x000ea80000000800 */
[----:B------:R-:W-:-:S13]  /*0450*/  ISETP.GT.U32.AND P3, PT, R8, R5, PT ;  /* 0x000000050800720c */ /* 0x000fda0003f64070 */
[----:B------:R-:W-:Y:S02]  /*0460*/  @!P3 IMAD.IADD R5, R5, 0x1, -R8 ;  /* 0x000000010505b824 */ /* 0x000fe400078e0a08 */
[----:B------:R-:W-:Y:S01]  /*0470*/  @!P3 VIADD R4, R4, 0x1 ;  /* 0x000000010404b836 */ /* 0x000fe20000000000 */
[----:B------:R-:W-:Y:S02]  /*0480*/  ISETP.NE.AND P3, PT, RZ, UR18, PT ;  /* 0x00000012ff007c0c */ /* 0x000fe4000bf65270 */
[----:B------:R-:W-:Y:S02]  /*0490*/  ISETP.GE.U32.AND P1, PT, R5, R8, PT ;  /* 0x000000080500720c */ /* 0x000fe40003f26070 */
[----:B------:R-:W-:-:S04]  /*04a0*/  LOP3.LUT R5, R2, UR18, RZ, 0x3c, !PT ;  /* 0x0000001202057c12 */ /* 0x000fc8000f8e3cff */
[----:B------:R-:W-:-:S07]  /*04b0*/  ISETP.GE.AND P2, PT, R5, RZ, PT ;  /* 0x000000ff0500720c */ /* 0x000fce0003f46270 */
[----:B------:R-:W-:-:S06]  /*04c0*/  @P1 IADD3 R4, PT, PT, R4, 0x1, RZ ;  /* 0x0000000104041810 */ /* 0x000fcc0007ffe0ff */
[----:B------:R-:W-:Y:S01]  /*04d0*/  @!P2 IMAD.MOV R4, RZ, RZ, -R4 ;  /* 0x000000ffff04a224 */ /* 0x000fe200078e0a04 */
[----:B------:R-:W-:-:S05]  /*04e0*/  @!P3 LOP3.LUT R4, RZ, UR18, RZ, 0x33, !PT ;  /* 0x00000012ff04bc12 */ /* 0x000fca000f8e33ff */
[----:B------:R-:W-:-:S05]  /*04f0*/  IMAD.WIDE R6, R4, 0x4, R10 ;  /* 0x0000000404067825 */ /* 0x000fca00078e020a */
[----:B------:R-:W3:Y:S01]  /*0500*/  LDG.E R5, desc[UR20][R6.64] ;  /* 0x0000001406057981 */ /* 0x000ee2000c1e1900 */
[----:B------:R-:W-:Y:S01]  /*0510*/  BSSY.RECONVERGENT B1, `(.L_x_19) ;  /* 0x00000af000017945 */ /* 0x000fe20003800200 */
[----:B---3--:R-:W-:-:S05]  /*0520*/  IMAD R5, R12, UR13, R5 ;  /* 0x0000000d0c057c24 */ /* 0x008fca000f8e0205 */
[----:B------:R-:W-:Y:S02]  /*0530*/  ISETP.GE.U32.AND P0, PT, R5, R12, PT ;  /* 0x0000000c0500720c */ /* 0x000fe40003f06070 */
[----:B------:R-:W-:-:S04]  /*0540*/  SHF.R.S32.HI R8, RZ, 0x1f, R5 ;  /* 0x0000001fff087819 */ /* 0x000fc80000011405 */
[----:B------:R-:W-:-:S04]  /*0550*/  ISETP.GE.U32.AND.EX P0, PT, R8, R13, PT, P0 ;  /* 0x0000000d0800720c */ /* 0x000fc80003f06100 */
[----:B------:R-:W-:-:S13]  /*0560*/  ISETP.LT.OR P0, PT, R5, RZ, P0 ;  /* 0x000000ff0500720c */ /* 0x000fda0000701670 */
[----:B012-4-:R-:W-:Y:S05]  /*0570*/  @P0 BRA `(.L_x_20) ;  /* 0x0000000800a00947 */ /* 0x017fea0003800000 */
[----:B------:R-:W-:Y:S01]  /*0580*/  ISETP.GE.AND P0, PT, R0, UR8, PT ;  /* 0x0000000800007c0c */ /* 0x000fe2000bf06270 */
[----:B------:R-:W-:Y:S01]  /*0590*/  BSSY.RECONVERGENT B0, `(.L_x_21) ;  /* 0x0000084000007945 */ /* 0x000fe20003800200 */
[----:B------:R-:W-:-:S11]  /*05a0*/  SHF.R.S32.HI R6, RZ, 0x1f, R4 ;  /* 0x0000001fff067819 */ /* 0x000fd60000011404 */
[----:B------:R-:W-:Y:S05]  /*05b0*/  @P0 BRA `(.L_x_22) ;  /* 0x0000000000fc0947 */ /* 0x000fea0003800000 */
[----:B------:R-:W-:Y:S01]  /*05c0*/  SHF.R.S32.HI R22, RZ, 0x1f, R2 ;  /* 0x0000001fff167819 */ /* 0x000fe20000011402 */
[----:B------:R-:W-:Y:S03]  /*05d0*/  BSSY.RECONVERGENT B3, `(.L_x_23) ;  /* 0x0000020000037945 */ /* 0x000fe60003800200 */
[----:B------:R-:W-:-:S04]  /*05e0*/  LOP3.LUT R7, R22, UR10, RZ, 0xfc, !PT ;  /* 0x0000000a16077c12 */ /* 0x000fc8000f8efcff */
[----:B------:R-:W-:-:S13]  /*05f0*/  ISETP.NE.U32.AND P0, PT, R7, RZ, PT ;  /* 0x000000ff0700720c */ /* 0x000fda0003f05070 */
[----:B------:R-:W-:Y:S05]  /*0600*/  @P0 BRA `(.L_x_24) ;  /* 0x0000000000580947 */ /* 0x000fea0003800000 */
[----:B------:R-:W0:Y:S01]  /*0610*/  I2F.U32.RP R7, UR17 ;  /* 0x0000001100077d06 */ /* 0x000e220008209000 */
[----:B------:R-:W-:Y:S01]  /*0620*/  ISETP.NE.U32.AND P2, PT, RZ, UR17, PT ;  /* 0x00000011ff007c0c */ /* 0x000fe2000bf45070 */
[----:B------:R-:W-:-:S06]  /*0630*/  IMAD.MOV.U32 R23, RZ, RZ, RZ ;  /* 0x000000ffff177224 */ /* 0x000fcc00078e00ff */
[----:B0-----:R-:W0:Y:S02]  /*0640*/  MUFU.RCP R7, R7 ;  /* 0x0000000700077308 */ /* 0x001e240000001000 */
[----:B0-----:R-:W-:-:S06]  /*0650*/  VIADD R8, R7, 0xffffffe ;  /* 0x0ffffffe07087836 */ /* 0x001fcc0000000000 */
[----:B------:R0:W1:Y:S02]  /*0660*/  F2I.FTZ.U32.TRUNC.NTZ R9, R8 ;  /* 0x0000000800097305 */ /* 0x000064000021f000 */
[----:B0-----:R-:W-:Y:S01]  /*0670*/  IMAD.MOV.U32 R8, RZ, RZ, RZ ;  /* 0x000000ffff087224 */ /* 0x001fe200078e00ff */
[----:B-1----:R-:W-:-:S05]  /*0680*/  IADD3 R19, PT, PT, RZ, -R9, RZ ;  /* 0x80000009ff137210 */ /* 0x002fca0007ffe0ff */
[----:B------:R-:W-:-:S04]  /*0690*/  IMAD R19, R19, UR17, RZ ;  /* 0x0000001113137c24 */ /* 0x000fc8000f8e02ff */
[----:B------:R-:W-:-:S06]  /*06a0*/  IMAD.HI.U32 R9, R9, R19, R8 ;  /* 0x0000001309097227 */ /* 0x000fcc00078e0008 */
[----:B------:R-:W-:-:S04]  /*06b0*/  IMAD.HI.U32 R22, R9, R2, RZ ;  /* 0x0000000209167227 */ /* 0x000fc800078e00ff */
[----:B------:R-:W-:-:S04]  /*06c0*/  IMAD.MOV R9, RZ, RZ, -R22 ;  /* 0x000000ffff097224 */ /* 0x000fc800078e0a16 */
[----:B------:R-:W-:-:S05]  /*06d0*/  IMAD R9, R9, UR17, R2 ;  /* 0x0000001109097c24 */ /* 0x000fca000f8e0202 */
[----:B------:R-:W-:-:S13]  /*06e0*/  ISETP.GE.U32.AND P0, PT, R9, UR17, PT ;  /* 0x0000001109007c0c */ /* 0x000fda000bf06070 */
[----:B------:R-:W-:Y:S01]  /*06f0*/  @P0 IADD3 R9, PT, PT, R9, -UR17, RZ ;  /* 0x8000001109090c10 */ /* 0x000fe2000fffe0ff */
[----:B------:R-:W-:-:S03]  /*0700*/  @P0 VIADD R22, R22, 0x1 ;  /* 0x0000000116160836 */ /* 0x000fc60000000000 */
[----:B------:R-:W-:-:S13]  /*0710*/  ISETP.GE.U32.AND P1, PT, R9, UR17, PT ;  /* 0x0000001109007c0c */ /* 0x000fda000bf26070 */
[----:B------:R-:W-:Y:S01]  /*0720*/  @P1 VIADD R22, R22, 0x1 ;  /* 0x0000000116161836 */ /* 0x000fe20000000000 */
[----:B------:R-:W-:-:S04]  /*0730*/  @!P2 LOP3.LUT R22, RZ, UR17, RZ, 0x33, !PT ;  /* 0x00000011ff16ac12 */ /* 0x000fc8000f8e33ff */
[----:B------:R-:W-:-:S05]  /*0740*/  IADD3 R7, PT, PT, -R22, RZ, RZ ;  /* 0x000000ff16077210 */ /* 0x000fca0007ffe1ff */
[----:B------:R-:W-:Y:S01]  /*0750*/  IMAD R7, R7, UR17, R2 ;  /* 0x0000001107077c24 */ /* 0x000fe2000f8e0202 */
[----:B------:R-:W-:Y:S06]  /*0760*/  BRA `(.L_x_25) ;  /* 0x0000000000187947 */ /* 0x000fec0003800000 */
.L_x_24:
[----:B------:R-:W-:Y:S01]  /*0770*/  IMAD.U32 R9, RZ, RZ, UR17 ;  /* 0x00000011ff097e24 */ /* 0x000fe2000f8e00ff */
[----:B------:R-:W-:Y:S02]  /*0780*/  MOV R7, UR10 ;  /* 0x0000000a00077c02 */ /* 0x000fe40008000f00 */
[----:B------:R-:W-:-:S07]  /*0790*/  MOV R8, 0x7b0 ;  /* 0x000007b000087802 */ /* 0x000fce0000000f00 */
[----:B------:R-:W-:Y:S05]  /*07a0*/  CALL.REL.NOINC `($__internal_0_$__cuda_sm20_div_u64) ;  /* 0x00000008002c7944 */ /* 0x000fea0003c00000 */
[----:B------:R-:W-:-:S04]  /*07b0*/  IMAD.MOV R7, RZ, RZ, -R22 ;  /* 0x000000ffff077224 */ /* 0x000fc800078e0a16 */
[----:B------:R-:W-:-:S07]  /*07c0*/  IMAD R7, R7, UR17, R2 ;  /* 0x0000001107077c24 */ /* 0x000fce000f8e0202 */
.L_x_25:
[----:B------:R-:W-:Y:S05]  /*07d0*/  BSYNC.RECONVERGENT B3 ;  /* 0x0000000000037941 */ /* 0x000fea0003800200 */
.L_x_23:
[----:B------:R-:W-:-:S04]  /*07e0*/  LOP3.LUT R8, R23, UR9, RZ, 0xfc, !PT ;  /* 0x0000000917087c12 */ /* 0x000fc8000f8efcff */
[----:B------:R-:W-:-:S13]  /*07f0*/  ISETP.NE.U32.AND P0, PT, R8, RZ, PT ;  /* 0x000000ff0800720c */ /* 0x000fda0003f05070 */
[----:B------:R-:W-:Y:S05]  /*0800*/  @P0 BRA `(.L_x_26) ;  /* 0x00000000004c0947 */ /* 0x000fea0003800000 */
[----:B------:R-:W0:Y:S01]  /*0810*/  I2F.U32.RP R18, UR5 ;  /* 0x0000000500127d06 */ /* 0x000e220008209000 */
[----:B------:R-:W-:-:S07]  /*0820*/  ISETP.NE.U32.AND P1, PT, RZ, UR5, PT ;  /* 0x00000005ff007c0c */ /* 0x000fce000bf25070 */
        /* <DEDUP_REMOVED lines=11> */
[----:B------:R-:W-:-:S04]  /*08e0*/  @P0 IADD3 R22, PT, PT, R22, -UR5, RZ ;  /* 0x8000000516160c10 */ /* 0x000fc8000fffe0ff */
[----:B------:R-:W-:-:S13]  /*08f0*/  ISETP.GE.U32.AND P0, PT, R22, UR5, PT ;  /* 0x0000000516007c0c */ /* 0x000fda000bf06070 */
[----:B------:R-:W-:Y:S01]  /*0900*/  @P0 VIADD R22, R22, -UR5 ;  /* 0x8000000516160c36 */ /* 0x000fe20008000000 */
[----:B------:R-:W-:-:S05]  /*0910*/  @!P1 LOP3.LUT R22, RZ, UR5, RZ, 0x33, !PT ;  /* 0x00000005ff169c12 */ /* 0x000fca000f8e33ff */
[----:B------:R-:W-:Y:S01]  /*0920*/  IMAD R8, R22, UR22, R7 ;  /* 0x0000001616087c24 */ /* 0x000fe2000f8e0207 */
[----:B------:R-:W-:Y:S06]  /*0930*/  BRA `(.L_x_27) ;  /* 0x0000000400247947 */ /* 0x000fec0003800000 */
.L_x_26:
[----:B------:R-:W-:Y:S01]  /*0940*/  IMAD.MOV.U32 R25, RZ, RZ, R23 ;  /* 0x000000ffff197224 */ /* 0x000fe200078e0017 */
[----:B------:R-:W-:Y:S01]  /*0950*/  MOV R9, UR5 ;  /* 0x0000000500097c02 */ /* 0x000fe20008000f00 */
[----:B------:R-:W-:Y:S01]  /*0960*/  IMAD.U32 R23, RZ, RZ, UR9 ;  /* 0x00000009ff177e24 */ /* 0x000fe2000f8e00ff */
[----:B------:R-:W-:-:S07]  /*0970*/  MOV R8, 0x990 ;  /* 0x0000099000087802 */ /* 0x000fce0000000f00 */
[----:B------:R-:W-:Y:S05]  /*0980*/  CALL.REL.NOINC `($__internal_1_$__cuda_sm20_rem_u64) ;  /* 0x0000000800d47944 */ /* 0x000fea0003c00000 */
[----:B------:R-:W-:Y:S01]  /*0990*/  IMAD R8, R22, UR22, R7 ;  /* 0x0000001616087c24 */ /* 0x000fe2000f8e0207 */
[----:B------:R-:W-:Y:S06]  /*09a0*/  BRA `(.L_x_27) ;  /* 0x0000000400087947 */ /* 0x000fec0003800000 */
.L_x_22:
        /* <DEDUP_REMOVED lines=27> */
.L_x_29:
[----:B------:R-:W-:Y:S01]  /*0b60*/  MOV R8, UR24 ;  /* 0x0000001800087c02 */ /* 0x000fe20008000f00 */
[----:B------:R-:W-:Y:S02]  /*0b70*/  IMAD.U32 R9, RZ, RZ, UR25 ;  /* 0x00000019ff097e24 */ /* 0x000fe4000f8e00ff */
[----:B------:R-:W-:Y:S01]  /*0b80*/  IMAD.U32 R7, RZ, RZ, UR11 ;  /* 0x0000000bff077e24 */ /* 0x000fe2000f8e00ff */
[----:B------:R-:W-:Y:S02]  /*0b90*/  MOV R9, R8 ;  /* 0x0000000800097202 */ /* 0x000fe40000000f00 */
[----:B------:R-:W-:-:S07]  /*0ba0*/  MOV R8, 0xbc0 ;  /* 0x00000bc000087802 */ /* 0x000fce0000000f00 */
[----:B------:R-:W-:Y:S05]  /*0bb0*/  CALL.REL.NOINC `($__internal_0_$__cuda_sm20_div_u64) ;  /* 0x0000000400287944 */ /* 0x000fea0003c00000 */
[----:B------:R-:W-:-:S05]  /*0bc0*/  IADD3 R7, PT, PT, RZ, -R22, RZ ;  /* 0x80000016ff077210 */ /* 0x000fca0007ffe0ff */
[----:B------:R-:W-:-:S07]  /*0bd0*/  IMAD R7, R7, UR24, R2 ;  /* 0x0000001807077c24 */ /* 0x000fce000f8e0202 */
.L_x_30:
[----:B------:R-:W-:Y:S05]  /*0be0*/  BSYNC.RECONVERGENT B3 ;  /* 0x0000000000037941 */ /* 0x000fea0003800200 */
.L_x_28:
[----:B------:R-:W-:Y:S01]  /*0bf0*/  LOP3.LUT R8, R23, UR26, RZ, 0xfc, !PT ;  /* 0x0000001a17087c12 */ /* 0x000fe2000f8efcff */
[----:B------:R-:W-:Y:S03]  /*0c00*/  BSSY.RECONVERGENT B3, `(.L_x_31) ;  /* 0x000001b000037945 */ /* 0x000fe60003800200 */
        /* <DEDUP_REMOVED lines=11> */
[----:B------:R-:W-:-:S05]  /*0cc0*/  IMAD.HI.U32 R9, R9, R22, RZ ;  /* 0x0000001609097227 */ /* 0x000fca00078e00ff */
[----:B------:R-:W-:-:S05]  /*0cd0*/  IADD3 R9, PT, PT, -R9, RZ, RZ ;  /* 0x000000ff09097210 */ /* 0x000fca0007ffe1ff */
[----:B------:R-:W-:-:S05]  /*0ce0*/  IMAD R22, R9, UR27, R22 ;  /* 0x0000001b09167c24 */ /* 0x000fca000f8e0216 */
[----:B------:R-:W-:-:S13]  /*0cf0*/  ISETP.GE.U32.AND P0, PT, R22, UR27, PT ;  /* 0x0000001b16007c0c */ /* 0x000fda000bf06070 */
[----:B------:R-:W-:-:S05]  /*0d00*/  @P0 VIADD R22, R22, -UR27 ;  /* 0x8000001b16160c36 */ /* 0x000fca0008000000 */
[----:B------:R-:W-:-:S13]  /*0d10*/  ISETP.GE.U32.AND P0, PT, R22, UR27, PT ;  /* 0x0000001b16007c0c */ /* 0x000fda000bf06070 */
[----:B------:R-:W-:Y:S02]  /*0d20*/  @P0 IADD3 R22, PT, PT, R22, -UR27, RZ ;  /* 0x8000001b16160c10 */ /* 0x000fe4000fffe0ff */
[----:B------:R-:W-:Y:S01]  /*0d30*/  @!P1 LOP3.LUT R22, RZ, UR27, RZ, 0x33, !PT ;  /* 0x0000001bff169c12 */ /* 0x000fe2000f8e33ff */
[----:B------:R-:W-:Y:S06]  /*0d40*/  BRA `(.L_x_33) ;  /* 0x0000000000187947 */ /* 0x000fec0003800000 */
.L_x_32:
[----:B------:R-:W0:Y:S01]  /*0d50*/  LDCU.64 UR14, c[0x0][0x3b0] ;  /* 0x00007600ff0e77ac */ /* 0x000e220008000a00 */
[----:B------:R-:W-:Y:S01]  /*0d60*/  IMAD.MOV.U32 R25, RZ, RZ, R23 ;  /* 0x000000ffff197224 */ /* 0x000fe200078e0017 */
[----:B------:R-:W-:Y:S02]  /*0d70*/  MOV R8, 0xdb0 ;  /* 0x00000db000087802 */ /* 0x000fe40000000f00 */
[----:B0-----:R-:W-:Y:S01]  /*0d80*/  MOV R9, UR14 ;  /* 0x0000000e00097c02 */ /* 0x001fe20008000f00 */
[----:B------:R-:W-:-:S07]  /*0d90*/  IMAD.U32 R23, RZ, RZ, UR15 ;  /* 0x0000000fff177e24 */ /* 0x000fce000f8e00ff */
[----:B------:R-:W-:Y:S05]  /*0da0*/  CALL.REL.NOINC `($__internal_1_$__cuda_sm20_rem_u64) ;  /* 0x0000000400cc7944 */ /* 0x000fea0003c00000 */
.L_x_33:
[----:B------:R-:W-:Y:S05]  /*0db0*/  BSYNC.RECONVERGENT B3 ;  /* 0x0000000000037941 */ /* 0x000fea0003800200 */
.L_x_31:
[----:B------:R-:W-:-:S07]  /*0dc0*/  IMAD R8, R22, UR12, R7 ;  /* 0x0000000c16087c24 */ /* 0x000fce000f8e0207 */
.L_x_27:
[----:B------:R-:W-:Y:S05]  /*0dd0*/  BSYNC.RECONVERGENT B0 ;  /* 0x0000000000007941 */ /* 0x000fea0003800200 */
.L_x_21:
[----:B------:R-:W-:Y:S02]  /*0de0*/  IABS R7, UR18 ;  /* 0x0000001200077c13 */ /* 0x000fe40008000000 */
[----:B------:R-:W-:Y:S02]  /*0df0*/  IABS R22, UR18 ;  /* 0x0000001200167c13 */ /* 0x000fe40008000000 */
[----:B------:R-:W0:Y:S01]  /*0e00*/  I2F.RP R9, R7 ;  /* 0x0000000700097306 */ /* 0x000e220000209400 */
[----:B------:R-:W-:Y:S02]  /*0e10*/  ISETP.GE.AND P1, PT, R2, RZ, PT ;  /* 0x000000ff0200720c */ /* 0x000fe40003f26270 */
[----:B------:R-:W-:-:S05]  /*0e20*/  ISETP.NE.AND P2, PT, RZ, UR18, PT ;  /* 0x00000012ff007c0c */ /* 0x000fca000bf45270 */
[----:B0-----:R-:W0:Y:S02]  /*0e30*/  MUFU.RCP R9, R9 ;  /* 0x0000000900097308 */ /* 0x001e240000001000 */
[----:B0-----:R-:W-:Y:S02]  /*0e40*/  IADD3 R18, PT, PT, R9, 0xffffffe, RZ ;  /* 0x0ffffffe09127810 */ /* 0x001fe40007ffe0ff */
[----:B------:R-:W-:-:S04]  /*0e50*/  IADD3 R9, PT, PT, RZ, -R22, RZ ;  /* 0x80000016ff097210 */ /* 0x000fc80007ffe0ff */
[----:B------:R0:W1:Y:S02]  /*0e60*/  F2I.FTZ.U32.TRUNC.NTZ R19, R18 ;  /* 0x0000001200137305 */ /* 0x000064000021f000 */
[----:B0-----:R-:W-:Y:S02]  /*0e70*/  IMAD.MOV.U32 R18, RZ, RZ, RZ ;  /* 0x000000ffff127224 */ /* 0x001fe400078e00ff */
[----:B-1----:R-:W-:-:S04]  /*0e80*/  IMAD.MOV R20, RZ, RZ, -R19 ;  /* 0x000000ffff147224 */ /* 0x002fc800078e0a13 */
[----:B------:R-:W-:Y:S01]  /*0e90*/  IMAD R21, R20, R7, RZ ;  /* 0x0000000714157224 */ /* 0x000fe200078e02ff */
[----:B------:R-:W-:-:S03]  /*0ea0*/  IABS R20, R2 ;  /* 0x0000000200147213 */ /* 0x000fc60000000000 */
[----:B------:R-:W-:-:S06]  /*0eb0*/  IMAD.HI.U32 R21, R19, R21, R18 ;  /* 0x0000001513157227 */ /* 0x000fcc00078e0012 */
[----:B------:R-:W-:-:S04]  /*0ec0*/  IMAD.HI.U32 R21, R21, R20, RZ ;  /* 0x0000001415157227 */ /* 0x000fc800078e00ff */
[----:B------:R-:W-:-:S05]  /*0ed0*/  IMAD R20, R21, R9, R20 ;  /* 0x0000000915147224 */ /* 0x000fca00078e0214 */
[----:B------:R-:W-:-:S13]  /*0ee0*/  ISETP.GT.U32.AND P0, PT, R7, R20, PT ;  /* 0x000000140700720c */ /* 0x000fda0003f04070 */
[----:B------:R-:W-:-:S04]  /*0ef0*/  @!P0 IADD3 R20, PT, PT, R20, -R7, RZ ;  /* 0x8000000714148210 */ /* 0x000fc80007ffe0ff */
[----:B------:R-:W-:-:S13]  /*0f00*/  ISETP.GT.U32.AND P0, PT, R7, R20, PT ;  /* 0x000000140700720c */ /* 0x000fda0003f04070 */
[----:B------:R-:W-:-:S05]  /*0f10*/  @!P0 IMAD.IADD R20, R20, 0x1, -R7 ;  /* 0x0000000114148824 */ /* 0x000fca00078e0a07 */
[----:B------:R-:W-:-:S05]  /*0f20*/  MOV R2, R20 ;  /* 0x0000001400027202 */ /* 0x000fca0000000f00 */
[----:B------:R-:W-:Y:S01]  /*0f30*/  @!P1 IMAD.MOV R2, RZ, RZ, -R2 ;  /* 0x000000ffff029224 */ /* 0x000fe200078e0a02 */
[----:B------:R-:W-:-:S05]  /*0f40*/  @!P2 LOP3.LUT R2, RZ, UR18, RZ, 0x33, !PT ;  /* 0x00000012ff02ac12 */ /* 0x000fca000f8e33ff */
[----:B------:R-:W-:-:S04]  /*0f50*/  IMAD R5, R5, UR18, R2 ;  /* 0x0000001205057c24 */ /* 0x000fc8000f8e0202 */
[----:B------:R-:W-:-:S06]  /*0f60*/  IMAD.WIDE R14, R5, 0x4, R14 ;  /* 0x00000004050e7825 */ /* 0x000fcc00078e020e */
[----:B------:R-:W2:Y:S01]  /*0f70*/  LDG.E R15, desc[UR20][R14.64] ;  /* 0x000000140e0f7981 */ /* 0x000ea2000c1e1900 */
[----:B------:R-:W-:Y:S01]  /*0f80*/  SHF.R.S32.HI R9, RZ, 0x1f, R8 ;  /* 0x0000001fff097819 */ /* 0x000fe20000011408 */
[----:B------:R-:W-:-:S04]  /*0f90*/  IMAD R5, R4, UR4, RZ ;  /* 0x0000000404057c24 */ /* 0x000fc8000f8e02ff */
[----:B------:R-:W-:Y:S02]  /*0fa0*/  IMAD R7, R6, UR6, R5 ;  /* 0x0000000606077c24 */ /* 0x000fe4000f8e0205 */
[----:B------:R-:W-:-:S05]  /*0fb0*/  IMAD.WIDE.U32 R4, R4, UR6, R8 ;  /* 0x0000000604047c25 */ /* 0x000fca000f8e0008 */
[----:B------:R-:W-:Y:S02]  /*0fc0*/  IADD3 R2, PT, PT, R5, R7, RZ ;  /* 0x0000000705027210 */ /* 0x000fe40007ffe0ff */
[----:B------:R-:W-:-:S04]  /*0fd0*/  LEA R16, P0, R4, R16, 0x2 ;  /* 0x0000001004107211 */ /* 0x000fc800078010ff */
[----:B------:R-:W-:-:S05]  /*0fe0*/  LEA.HI.X R17, R4, R17, R2, 0x2, P0 ;  /* 0x0000001104117211 */ /* 0x000fca00000f1402 */
[----:B--2---:R0:W-:Y:S04]  /*0ff0*/  STG.E desc[UR20][R16.64], R15 ;  /* 0x0000000f10007986 */ /* 0x0041e8000c101914 */
.L_x_20:
[----:B------:R-:W-:Y:S05]  /*1000*/  BSYNC.RECONVERGENT B1 ;  /* 0x0000000000017941 */ /* 0x000fea0003800200 */
.L_x_19:
[----:B------:R-:W-:-:S05]  /*1010*/  IMAD.IADD R0, R3, 0x1, R0 ;  /* 0x0000000103007824 */ /* 0x000fca00078e0200 */
[----:B------:R-:W-:-:S13]  /*1020*/  ISETP.GE.AND P0, PT, R0, UR19, PT ;  /* 0x0000001300007c0c */ /* 0x000fda000bf06270 */
[----:B------:R-:W-:Y:S05]  /*1030*/  @!P0 BRA `(.L_x_34) ;  /* 0xfffffff000a08947 */ /* 0x000fea000383ffff */
[----:B------:R-:W-:Y:S05]  /*1040*/  BSYNC.RECONVERGENT B2 ;  /* 0x0000000000027941 */ /* 0x000fea0003800200 */
.L_x_18:
[----:B------:R-:W-:Y:S05]  /*1050*/  EXIT ;  /* 0x000000000000794d */ /* 0x000fea0003800000 */
        .weak           $__internal_0_$__cuda_sm20_div_u64
        .type           $__internal_0_$__cuda_sm20_div_u64,@function
        .size           $__internal_0_$__cuda_sm20_div_u64,($__internal_1_$__cuda_sm20_rem_u64 - $__internal_0_$__cuda_sm20_div_u64)
$__internal_0_$__cuda_sm20_div_u64:
[----:B------:R-:W-:Y:S01]  /*1060*/  MOV R24, R9 ;  /* 0x0000000900187202 */ /* 0x000fe20000000f00 */
[----:B------:R-:W-:-:S04]  /*1070*/  IMAD.MOV.U32 R25, RZ, RZ, R7 ;  /* 0x000000ffff197224 */ /* 0x000fc800078e0007 */
[----:B------:R-:W0:Y:S02]  /*1080*/  I2F.U64.RP R23, R24 ;  /* 0x0000001800177312 */ /* 0x000e240000309000 */
[----:B0-----:R-:W0:Y:S02]  /*1090*/  MUFU.RCP R23, R23 ;  /* 0x0000001700177308 */ /* 0x001e240000001000 */
[----:B0-----:R-:W-:-:S15]  /*10a0*/  IADD3 R18, PT, PT, R23, 0x1ffffffe, RZ ;  /* 0x1ffffffe17127810 */ /* 0x001fde0007ffe0ff */
[----:B------:R-:W-:-:S15]  /*10b0*/  NOP ;  /* 0x0000000000007918 */ /* 0x000fde0000000000 */
[----:B------:R-:W-:-:S15]  /*10c0*/  NOP ;  /* 0x0000000000007918 */ /* 0x000fde0000000000 */
[----:B------:R-:W-:-:S15]  /*10d0*/  NOP ;  /* 0x0000000000007918 */ /* 0x000fde0000000000 */
[----:B------:R-:W0:Y:S02]  /*10e0*/  F2I.U64.TRUNC R18, R18 ;  /* 0x0000001200127311 */ /* 0x000e24000020d800 */
[----:B0-----:R-:W-:-:S04]  /*10f0*/  IMAD.WIDE.U32 R20, R18, R9, RZ ;  /* 0x0000000912147225 */ /* 0x001fc800078e00ff */
[----:B------:R-:W-:Y:S01]  /*1100*/  IMAD R21, R18, R7, R21 ;  /* 0x0000000712157224 */ /* 0x000fe200078e0215 */
[----:B------:R-:W-:-:S03]  /*1110*/  IADD3 R27, P0, PT, RZ, -R20, RZ ;  /* 0x80000014ff1b7210 */ /* 0x000fc60007f1e0ff */
[----:B------:R-:W-:Y:S02]  /*1120*/  IMAD R21, R19, R9, R21 ;  /* 0x0000000913157224 */ /* 0x000fe400078e0215 */
[----:B------:R-:W-:-:S04]  /*1130*/  IMAD.HI.U32 R20, R18, R27, RZ ;  /* 0x0000001b12147227 */ /* 0x000fc800078e00ff */
[----:B------:R-:W-:Y:S01]  /*1140*/  IMAD.X R29, RZ, RZ, ~R21, P0 ;  /* 0x000000ffff1d7224 */ /* 0x000fe200000e0e15 */
[----:B------:R-:W-:-:S03]  /*1150*/  MOV R21, R18 ;  /* 0x0000001200157202 */ /* 0x000fc60000000f00 */
[----:B------:R-:W-:-:S04]  /*1160*/  IMAD.HI.U32 R23, R19, R29, RZ ;  /* 0x0000001d13177227 */ /* 0x000fc800078e00ff */
[----:B------:R-:W-:-:S04]  /*1170*/  IMAD.WIDE.U32 R20, P0, R18, R29, R20 ;  /* 0x0000001d12147225 */ /* 0x000fc80007800014 */
[----:B------:R-:W-:Y:S02]  /*1180*/  IMAD.X R23, R23, 0x1, R19, P0 ;  /* 0x0000000117177824 */ /* 0x000fe400000e0613 */
[----:B------:R-:W-:-:S04]  /*1190*/  IMAD.HI.U32 R20, P1, R19, R27, R20 ;  /* 0x0000001b13147227 */ /* 0x000fc80007820014 */
[----:B------:R-:W-:-:S05]  /*11a0*/  IMAD R21, R19, R29, RZ ;  /* 0x0000001d13157224 */ /* 0x000fca00078e02ff */
[----:B------:R-:W-:-:S04]  /*11b0*/  IADD3 R21, P2, PT, R21, R20, RZ ;  /* 0x0000001415157210 */ /* 0x000fc80007f5e0ff */
[----:B------:R-:W-:Y:S01]  /*11c0*/  IADD3.X R23, PT, PT, RZ, RZ, R23, P2, P1 ;  /* 0x000000ffff177210 */ /* 0x000fe200017e2417 */
[----:B------:R-:W-:-:S04]  /*11d0*/  IMAD.WIDE.U32 R18, R21, R9, RZ ;  /* 0x0000000915127225 */ /* 0x000fc800078e00ff */
[----:B------:R-:W-:Y:S01]  /*11e0*/  IMAD R20, R21, R7, R19 ;  /* 0x0000000715147224 */ /* 0x000fe200078e0213 */
[----:B------:R-:W-:-:S03]  /*11f0*/  IADD3 R19, P0, PT, RZ, -R18, RZ ;  /* 0x80000012ff137210 */ /* 0x000fc60007f1e0ff */
[----:B------:R-:W-:Y:S02]  /*1200*/  IMAD R18, R23, R9, R20 ;  /* 0x0000000917127224 */ /* 0x000fe400078e0214 */
[----:B------:R-:W-:-:S03]  /*1210*/  IMAD.HI.U32 R20, R21, R19, RZ ;  /* 0x0000001315147227 */ /* 0x000fc600078e00ff */
[----:B------:R-:W-:-:S05]  /*1220*/  IADD3.X R18, PT, PT, RZ, ~R18, RZ, P0, !PT ;  /* 0x80000012ff127210 */ /* 0x000fca00007fe4ff */
[----:B------:R-:W-:-:S04]  /*1230*/  IMAD.WIDE.U32 R20, P0, R21, R18, R20 ;  /* 0x0000001215147225 */ /* 0x000fc80007800014 */
[C---:B------:R-:W-:Y:S02]  /*1240*/  IMAD R24, R23.reuse, R18, RZ ;  /* 0x0000001217187224 */ /* 0x040fe400078e02ff */
[----:B------:R-:W-:-:S04]  /*1250*/  IMAD.HI.U32 R21, P1, R23, R19, R20 ;  /* 0x0000001317157227 */ /* 0x000fc80007820014 */
[----:B------:R-:W-:Y:S02]  /*1260*/  HFMA2 R19, -RZ, RZ, 0, 0 ;  /* 0x00000000ff137431 */ /* 0x000fe400000001ff */
[----:B------:R-:W-:Y:S01]  /*1270*/  IMAD.HI.U32 R18, R23, R18, RZ ;  /* 0x0000001217127227 */ /* 0x000fe200078e00ff */
[----:B------:R-:W-:-:S03]  /*1280*/  IADD3 R21, P2, PT, R24, R21, RZ ;  /* 0x0000001518157210 */ /* 0x000fc60007f5e0ff */
[----:B------:R-:W-:Y:S02]  /*1290*/  IMAD.X R23, R18, 0x1, R23, P0 ;  /* 0x0000000112177824 */ /* 0x000fe400000e0617 */
[----:B------:R-:W-:-:S03]  /*12a0*/  IMAD.HI.U32 R18, R21, R2, RZ ;  /* 0x0000000215127227 */ /* 0x000fc600078e00ff */
[----:B------:R-:W-:Y:S01]  /*12b0*/  IADD3.X R23, PT, PT, RZ, RZ, R23, P2, P1 ;  /* 0x000000ffff177210 */ /* 0x000fe200017e2417 */
[----:B------:R-:W-:-:S04]  /*12c0*/  IMAD.WIDE.U32 R18, R21, R22, R18 ;  /* 0x0000001615127225 */ /* 0x000fc800078e0012 */
[C---:B------:R-:W-:Y:S02]  /*12d0*/  IMAD R21, R23.reuse, R22, RZ ;  /* 0x0000001617157224 */ /* 0x040fe400078e02ff */
[----:B------:R-:W-:-:S04]  /*12e0*/  IMAD.HI.U32 R18, P0, R23, R2, R18 ;  /* 0x0000000217127227 */ /* 0x000fc80007800012 */
[----:B------:R-:W-:Y:S01]  /*12f0*/  IMAD.HI.U32 R20, R23, R22, RZ ;  /* 0x0000001617147227 */ /* 0x000fe200078e00ff */
[----:B------:R-:W-:-:S03]  /*1300*/  IADD3 R24, P1, PT, R21, R18, RZ ;  /* 0x0000001215187210 */ /* 0x000fc60007f3e0ff */
[----:B------:R-:W-:Y:S02]  /*1310*/  IMAD.X R20, RZ, RZ, R20, P0 ;  /* 0x000000ffff147224 */ /* 0x000fe400000e0614 */
[----:B------:R-:W-:-:S03]  /*1320*/  IMAD.WIDE.U32 R18, R24, R9, RZ ;  /* 0x0000000918127225 */ /* 0x000fc600078e00ff */
[----:B------:R-:W-:Y:S01]  /*1330*/  IADD3.X R20, PT, PT, RZ, R20, RZ, P1, !PT ;  /* 0x00000014ff147210 */ /* 0x000fe20000ffe4ff */
[----:B------:R-:W-:Y:S01]  /*1340*/  IMAD R19, R24, R7, R19 ;  /* 0x0000000718137224 */ /* 0x000fe200078e0213 */
[----:B------:R-:W-:-:S03]  /*1350*/  IADD3 R26, P1, PT, -R18, R2, RZ ;  /* 0x00000002121a7210 */ /* 0x000fc60007f3e1ff */
[-C--:B------:R-:W-:Y:S01]  /*1360*/  IMAD R19, R20, R9.reuse, R19 ;  /* 0x0000000914137224 */ /* 0x080fe200078e0213 */
[----:B------:R-:W-:-:S03]  /*1370*/  ISETP.GE.U32.AND P0, PT, R26, R9, PT ;  /* 0x000000091a00720c */ /* 0x000fc60003f06070 */
[----:B------:R-:W-:Y:S01]  /*1380*/  IMAD.X R28, R22, 0x1, ~R19, P1 ;  /* 0x00000001161c7824 */ /* 0x000fe200008e0e13 */
[----:B------:R-:W-:Y:S02]  /*1390*/  IADD3 R19, P2, PT, R24, 0x1, RZ ;  /* 0x0000000118137810 */ /* 0x000fe40007f5e0ff */
[----:B------:R-:W-:Y:S02]  /*13a0*/  IADD3 R18, P1, PT, -R9, R26, RZ ;  /* 0x0000001a09127210 */ /* 0x000fe40007f3e1ff */
[----:B------:R-:W-:Y:S01]  /*13b0*/  ISETP.GE.U32.AND.EX P0, PT, R28, R7, PT, P0 ;  /* 0x000000071c00720c */ /* 0x000fe20003f06100 */
[----:B------:R-:W-:Y:S01]  /*13c0*/  IMAD.X R21, RZ, RZ, R20, P2 ;  /* 0x000000ffff157224 */ /* 0x000fe200010e0614 */
[----:B------:R-:W-:Y:S02]  /*13d0*/  IADD3.X R22, PT, PT, ~R7, R28, RZ, P1, !PT ;  /* 0x0000001c07167210 */ /* 0x000fe40000ffe5ff */
[----:B------:R-:W-:Y:S02]  /*13e0*/  SEL R18, R18, R26, P0 ;  /* 0x0000001a12127207 */ /* 0x000fe40000000000 */
[----:B------:R-:W-:-:S02]  /*13f0*/  SEL R19, R19, R24, P0 ;  /* 0x0000001813137207 */ /* 0x000fc40000000000 */
[----:B------:R-:W-:Y:S02]  /*1400*/  SEL R24, R22, R28, P0 ;  /* 0x0000001c16187207 */ /* 0x000fe40000000000 */
[----:B------:R-:W-:Y:S02]  /*1410*/  SEL R20, R21, R20, P0 ;  /* 0x0000001415147207 */ /* 0x000fe40000000000 */
[----:B------:R-:W-:Y:S02]  /*1420*/  ISETP.GE.U32.AND P0, PT, R18, R9, PT ;  /* 0x000000091200720c */ /* 0x000fe40003f06070 */
[----:B------:R-:W-:Y:S02]  /*1430*/  IADD3 R22, P2, PT, R19, 0x1, RZ ;  /* 0x0000000113167810 */ /* 0x000fe40007f5e0ff */
[----:B------:R-:W-:Y:S01]  /*1440*/  ISETP.NE.U32.AND P1, PT, R9, RZ, PT ;  /* 0x000000ff0900720c */ /* 0x000fe20003f25070 */
[----:B------:R-:W-:Y:S01]  /*1450*/  IMAD.MOV.U32 R9, RZ, RZ, 0x0 ;  /* 0x00000000ff097424 */ /* 0x000fe200078e00ff */
[----:B------:R-:W-:-:S02]  /*1460*/  ISETP.GE.U32.AND.EX P0, PT, R24, R7, PT, P0 ;  /* 0x000000071800720c */ /* 0x000fc40003f06100 */
[-C--:B------:R-:W-:Y:S02]  /*1470*/  IADD3.X R23, PT, PT, RZ, R20.reuse, RZ, P2, !PT ;  /* 0x00000014ff177210 */ /* 0x080fe400017fe4ff */
[----:B------:R-:W-:Y:S02]  /*1480*/  ISETP.NE.AND.EX P1, PT, R7, RZ, PT, P1 ;  /* 0x000000ff0700720c */ /* 0x000fe40003f25310 */
[----:B------:R-:W-:Y:S02]  /*1490*/  SEL R22, R22, R19, P0 ;  /* 0x0000001316167207 */ /* 0x000fe40000000000 */
[----:B------:R-:W-:Y:S02]  /*14a0*/  SEL R23, R23, R20, P0 ;  /* 0x0000001417177207 */ /* 0x000fe40000000000 */
[----:B------:R-:W-:Y:S02]  /*14b0*/  SEL R22, R22, 0xffffffff, P1 ;  /* 0xffffffff16167807 */ /* 0x000fe40000800000 */
[----:B------:R-:W-:Y:S01]  /*14c0*/  SEL R23, R23, 0xffffffff, P1 ;  /* 0xffffffff17177807 */ /* 0x000fe20000800000 */
[----:B------:R-:W-:Y:S06]  /*14d0*/  RET.REL.NODEC R8 `(_ZN17fastertransformer16uncompact_cachesIfEEvPT_S2_PKS1_S4_PKimmmmmmm) ;  /* 0xffffffe808c87950 */ /* 0x000fec0003c3ffff */
        .weak           $__internal_1_$__cuda_sm20_rem_u64
        .type           $__internal_1_$__cuda_sm20_rem_u64,@function
        .size           $__internal_1_$__cuda_sm20_rem_u64,(.L_x_561 - $__internal_1_$__cuda_sm20_rem_u64)
$__internal_1_$__cuda_sm20_rem_u64:
[----:B------:R-:W-:Y:S01]  /*14e0*/  MOV R26, R9 ;  /* 0x00000009001a7202 */ /* 0x000fe20000000f00 */
[----:B------:R-:W-:-:S05]  /*14f0*/  IMAD.MOV.U32 R27, RZ, RZ, R23 ;  /* 0x000000ffff1b7224 */ /* 0x000fca00078e0017 */
        /* <DEDUP_REMOVED lines=14> */
[----:B------:R-:W-:-:S04]  /*15e0*/  IMAD.WIDE.U32 R20, P0, R18, R24, R20 ;  /* 0x0000001812147225 */ /* 0x000fc80007800014 */
[----:B------:R-:W-:-:S04]  /*15f0*/  IMAD.HI.U32 R18, R19, R24, RZ ;  /* 0x0000001813127227 */ /* 0x000fc800078e00ff */
[----:B------:R-:W-:-:S04]  /*1600*/  IMAD.HI.U32 R20, P1, R19, R29, R20 ;  /* 0x0000001d13147227 */ /* 0x000fc80007820014 */
[----:B------:R-:W-:Y:S02]  /*1610*/  IMAD R21, R19, R24, RZ ;  /* 0x0000001813157224 */ /* 0x000fe400078e02ff */
[----:B------:R-:W-:-:S03]  /*1620*/  IMAD.X R24, R18, 0x1, R19, P0 ;  /* 0x0000000112187824 */ /* 0x000fc600000e0613 */
        /* <DEDUP_REMOVED lines=30> */
[----:B------:R-:W-:-:S04]  /*1810*/  IADD3 R18, P1, PT, -R9, R22, RZ ;  /* 0x0000001609127210 */ /* 0x000fc80007f3e1ff */
[----:B------:R-:W-:Y:S02]  /*1820*/  ISETP.GE.U32.AND.EX P0, PT, R24, R23, PT, P0 ;  /* 0x000000171800720c */ /* 0x000fe40003f06100 */
[----:B------:R-:W-:Y:S02]  /*1830*/  IADD3.X R20, PT, PT, ~R23, R24, RZ, P1, !PT ;  /* 0x0000001817147210 */ /* 0x000fe40000ffe5ff */
[----:B------:R-:W-:Y:S02]  /*1840*/  SEL R18, R18, R22, P0 ;  /* 0x0000001612127207 */ /* 0x000fe40000000000 */
[----:B------:R-:W-:Y:S02]  /*1850*/  SEL R20, R20, R24, P0 ;  /* 0x0000001814147207 */ /* 0x000fe40000000000 */
[C---:B------:R-:W-:Y:S01]  /*1860*/  ISETP.GE.U32.AND P0, PT, R18.reuse, R9, PT ;  /* 0x000000091200720c */ /* 0x040fe20003f06070 */
[----:B------:R-:W-:Y:S01]  /*1870*/  IMAD.IADD R22, R18, 0x1, -R9 ;  /* 0x0000000112167824 */ /* 0x000fe200078e0a09 */
[----:B------:R-:W-:-:S02]  /*1880*/  ISETP.NE.U32.AND P1, PT, R9, RZ, PT ;  /* 0x000000ff0900720c */ /* 0x000fc40003f25070 */
[----:B------:R-:W-:Y:S02]  /*1890*/  ISETP.GE.U32.AND.EX P0, PT, R20, R23, PT, P0 ;  /* 0x000000171400720c */ /* 0x000fe40003f06100 */
[----:B------:R-:W-:Y:S02]  /*18a0*/  MOV R9, 0x0 ;  /* 0x0000000000097802 */ /* 0x000fe40000000f00 */
[----:B------:R-:W-:Y:S02]  /*18b0*/  ISETP.NE.AND.EX P1, PT, R23, RZ, PT, P1 ;  /* 0x000000ff1700720c */ /* 0x000fe40003f25310 */
[----:B------:R-:W-:-:S04]  /*18c0*/  SEL R22, R22, R18, P0 ;  /* 0x0000001216167207 */ /* 0x000fc80000000000 */
[----:B------:R-:W-:Y:S01]  /*18d0*/  SEL R22, R22, 0xffffffff, P1 ;  /* 0xffffffff16167807 */ /* 0x000fe20000800000 */
[----:B------:R-:W-:Y:S06]  /*18e0*/  RET.REL.NODEC R8 `(_ZN17fastertransformer16uncompact_cachesIfEEvPT_S2_PKS1_S4_PKimmmmmmm) ;  /* 0xffffffe408c47950 */ /* 0x000fec0003c3ffff */
.L_x_35:
        /* <DEDUP_REMOVED lines=9> */
.L_x_561:


//--------------------- .text._ZN17fastertransformer16uncompact_cachesI6__halfEEvPT_S3_PKS2_S5_PKimmmmmmm --------------------------
	.section	.text._ZN17fastertransformer16uncompact_cachesI6__halfEEvPT_S3_PKS2_S5_PKimmmmmmm,"ax",@progbits
	.align	128
        .global         _ZN17fastertransformer16uncompact_cachesI6__halfEEvPT_S3_PKS2_S5_PKimmmmmmm
        .type           _ZN17fastertransformer16uncompact_cachesI6__halfEEvPT_S3_PKS2_S5_PKimmmmmmm,@function
        .size           _ZN17fastertransformer16uncompact_cachesI6__halfEEvPT_S3_PKS2_S5_PKimmmmmmm,(.L_x_563 - _ZN17fastertransformer16uncompact_cachesI6__halfEEvPT_S3_PKS2_S5_PKimmmmmmm)
        .other          _ZN17fastertransformer16uncompact_cachesI6__halfEEvPT_S3_PKS2_S5_PKimmmmmmm,@"STO_CUDA_ENTRY STV_DEFAULT"
_ZN17fastertransformer16uncompact_cachesI6__halfEEvPT_S3_PKS2_S5_PKimmmmmmm:
.text._ZN17fastertransformer16uncompact_cachesI6__halfEEvPT_S3_PKS2_S5_PKimmmmmmm:
        /* <DEDUP_REMOVED lines=44> */
.L_x_52:
        /* <DEDUP_REMOVED lines=75> */
.L_x_42:
[----:B------:R-:W-:Y:S01]  /*0770*/  IMAD.U32 R9, RZ, RZ, UR17 ;  /* 0x00000011ff097e24 */ /* 0x000fe2000f8e00ff */
[----:B------:R-:W-:Y:S02]  /*0780*/  MOV R7, UR10 ;  /* 0x0000000a00077c02 */ /* 0x000fe40008000f00 */
[----:B------:R-:W-:-:S07]  /*0790*/  MOV R8, 0x7b0 ;  /* 0x000007b000087802 */ /* 0x000fce0000000f00 */
[----:B------:R-:W-:Y:S05]  /*07a0*/  CALL.REL.NOINC `($__internal_2_$__cuda_sm20_div_u64) ;  /* 0x00000008002c7944 */ /* 0x000fea0003c00000 */
[----:B------:R-:W-:-:S04]  /*07b0*/  IMAD.MOV R7, RZ, RZ, -R22 ;  /* 0x000000ffff077224 */ /* 0x000fc800078e0a16 */
[----:B------:R-:W-:-:S07]  /*07c0*/  IMAD R7, R7, UR17, R2 ;  /* 0x0000001107077c24 */ /* 0x000fce000f8e0202 */
.L_x_43:
[----:B------:R-:W-:Y:S05]  /*07d0*/  BSYNC.RECONVERGENT B3 ;  /* 0x0000000000037941 */ /* 0x000fea0003800200 */
.L_x_41:
        /* <DEDUP_REMOVED lines=22> */
.L_x_44:
[----:B------:R-:W-:Y:S01]  /*0940*/  IMAD.MOV.U32 R25, RZ, RZ, R23 ;  /* 0x000000ffff197224 */ /* 0x000fe200078e0017 */
[----:B------:R-:W-:Y:S01]  /*0950*/  MOV R9, UR5 ;  /* 0x0000000500097c02 */ /* 0x000fe20008000f00 */
[----:B------:R-:W-:Y:S01]  /*0960*/  IMAD.U32 R23, RZ, RZ, UR9 ;  /* 0x00000009ff177e24 */ /* 0x000fe2000f8e00ff */
[----:B------:R-:W-:-:S07]  /*0970*/  MOV R8, 0x990 ;  /* 0x0000099000087802 */ /* 0x000fce0000000f00 */
[----:B------:R-:W-:Y:S05]  /*0980*/  CALL.REL.NOINC `($__internal_3_$__cuda_sm20_rem_u64) ;  /* 0x0000000800d47944 */ /* 0x000fea0003c00000 */
[----:B------:R-:W-:Y:S01]  /*0990*/  IMAD R8, R22, UR22, R7 ;  /* 0x0000001616087c24 */ /* 0x000fe2000f8e0207 */
[----:B------:R-:W-:Y:S06]  /*09a0*/  BRA `(.L_x_45) ;  /* 0x0000000400087947 */ /* 0x000fec0003800000 */
.L_x_40:
        /* <DEDUP_REMOVED lines=27> */
.L_x_47:
[----:B------:R-:W-:Y:S01]  /*0b60*/  MOV R8, UR24 ;  /* 0x0000001800087c02 */ /* 0x000fe20008000f00 */
[----:B------:R-:W-:Y:S02]  /*0b70*/  IMAD.U32 R9, RZ, RZ, UR25 ;  /* 0x00000019ff097e24 */ /* 0x000fe4000f8e00ff */
[----:B------:R-:W-:Y:S01]  /*0b80*/  IMAD.U32 R7, RZ, RZ, UR11 ;  /* 0x0000000bff077e24 */ /* 0x000fe2000f8e00ff */
[----:B------:R-:W-:Y:S02]  /*0b90*/  MOV R9, R8 ;  /* 0x0000000800097202 */ /* 0x000fe40000000f00 */
[----:B------:R-:W-:-:S07]  /*0ba0*/  MOV R8, 0xbc0 ;  /* 0x00000bc000087802 */ /* 0x000fce0000000f00 */
[----:B------:R-:W-:Y:S05]  /*0bb0*/  CALL.REL.NOINC `($__internal_2_$__cuda_sm20_div_u64) ;  /* 0x0000000400287944 */ /* 0x000fea0003c00000 */
[----:B------:R-:W-:-:S05]  /*0bc0*/  IADD3 R7, PT, PT, RZ, -R22, RZ ;  /* 0x80000016ff077210 */ /* 0x000fca0007ffe0ff */
[----:B------:R-:W-:-:S07]  /*0bd0*/  IMAD R7, R7, UR24, R2 ;  /* 0x0000001807077c24 */ /* 0x000fce000f8e0202 */
.L_x_48:
[----:B------:R-:W-:Y:S05]  /*0be0*/  BSYNC.RECONVERGENT B3 ;  /* 0x0000000000037941 */ /* 0x000fea0003800200 */
.L_x_46:
        /* <DEDUP_REMOVED lines=22> */
.L_x_50:
[----:B------:R-:W0:Y:S01]  /*0d50*/  LDCU.64 UR14, c[0x0][0x3b0] ;  /* 0x00007600ff0e77ac */ /* 0x000e220008000a00 */
[----:B------:R-:W-:Y:S01]  /*0d60*/  IMAD.MOV.U32 R25, RZ, RZ, R23 ;  /* 0x000000ffff197224 */ /* 0x000fe200078e0017 */
[----:B------:R-:W-:Y:S02]  /*0d70*/  MOV R8, 0xdb0 ;  /* 0x00000db000087802 */ /* 0x000fe40000000f00 */
[----:B0-----:R-:W-:Y:S01]  /*0d80*/  MOV R9, UR14 ;  /* 0x0000000e00097c02 */ /* 0x001fe20008000f00 */
[----:B------:R-:W-:-:S07]  /*0d90*/  IMAD.U32 R23, RZ, RZ, UR15 ;  /* 0x0000000fff177e24 */ /* 0x000fce000f8e00ff */
[----:B------:R-:W-:Y:S05]  /*0da0*/  CALL.REL.NOINC `($__internal_3_$__cuda_sm20_rem_u64) ;  /* 0x0000000400cc7944 */ /* 0x000fea0003c00000 */
.L_x_51:
[----:B------:R-:W-:Y:S05]  /*0db0*/  BSYNC.RECONVERGENT B3 ;  /* 0x0000000000037941 */ /* 0x000fea0003800200 */
.L_x_49:
[----:B------:R-:W-:-:S07]  /*0dc0*/  IMAD R8, R22, UR12, R7 ;  /* 0x0000000c16087c24 */ /* 0x000fce000f8e0207 */
.L_x_45:
[----:B------:R-:W-:Y:S05]  /*0dd0*/  BSYNC.RECONVERGENT B0 ;  /* 0x0000000000007941 */ /* 0x000fea0003800200 */
.L_x_39:
        /* <DEDUP_REMOVED lines=25> */
[----:B------:R-:W2:Y:S01]  /*0f70*/  LDG.E.U16 R15, desc[UR20][R14.64] ;  /* 0x000000140e0f7981 */ /* 0x000ea2000c1e1500 */
[----:B------:R-:W-:Y:S01]  /*0f80*/  SHF.R.S32.HI R9, RZ, 0x1f, R8 ;  /* 0x0000001fff097819 */ /* 0x000fe20000011408 */
[----:B------:R-:W-:-:S04]  /*0f90*/  IMAD R5, R4, UR4, RZ ;  /* 0x0000000404057c24 */ /* 0x000fc8000f8e02ff */
[----:B------:R-:W-:Y:S02]  /*0fa0*/  IMAD R7, R6, UR6, R5 ;  /* 0x0000000606077c24 */ /* 0x000fe4000f8e0205 */
[----:B------:R-:W-:-:S05]  /*0fb0*/  IMAD.WIDE.U32 R4, R4, UR6, R8 ;  /* 0x0000000604047c25 */ /* 0x000fca000f8e0008 */
[----:B------:R-:W-:Y:S02]  /*0fc0*/  IADD3 R2, PT, PT, R5, R7, RZ ;  /* 0x0000000705027210 */ /* 0x000fe40007ffe0ff */
[----:B------:R-:W-:-:S04]  /*0fd0*/  LEA R16, P0, R4, R16, 0x1 ;  /* 0x0000001004107211 */ /* 0x000fc800078008ff */
[----:B------:R-:W-:-:S05]  /*0fe0*/  LEA.HI.X R17, R4, R17, R2, 0x1, P0 ;  /* 0x0000001104117211 */ /* 0x000fca00000f0c02 */
[----:B--2---:R0:W-:Y:S04]  /*0ff0*/  STG.E.U16 desc[UR20][R16.64], R15 ;  /* 0x0000000f10007986 */ /* 0x0041e8000c101514 */
.L_x_38:
[----:B------:R-:W-:Y:S05]  /*1000*/  BSYNC.RECONVERGENT B1 ;  /* 0x0000000000017941 */ /* 0x000fea0003800200 */
.L_x_37:
[----:B------:R-:W-:-:S05]  /*1010*/  IMAD.IADD R0, R3, 0x1, R0 ;  /* 0x0000000103007824 */ /* 0x000fca00078e0200 */
[----:B------:R-:W-:-:S13]  /*1020*/  ISETP.GE.AND P0, PT, R0, UR19, PT ;  /* 0x0000001300007c0c */ /* 0x000fda000bf06270 */
[----:B------:R-:W-:Y:S05]  /*1030*/  @!P0 BRA `(.L_x_52) ;  /* 0xfffffff000a08947 */ /* 0x000fea000383ffff */
[----:B------:R-:W-:Y:S05]  /*1040*/  BSYNC.RECONVERGENT B2 ;  /* 0x0000000000027941 */ /* 0x000fea0003800200 */
.L_x_36:
[----:B------:R-:W-:Y:S05]  /*1050*/  EXIT ;  /* 0x000000000000794d */ /* 0x000fea0003800000 */
        .weak           $__internal_2_$__cuda_sm20_div_u64
        .type           $__internal_2_$__cuda_sm20_div_u64,@function
        .size           $__internal_2_$__cuda_sm20_div_u64,($__internal_3_$__cuda_sm20_rem_u64 - $__internal_2_$__cuda_sm20_div_u64)
$__internal_2_$__cuda_sm20_div_u64:
        /* <DEDUP_REMOVED lines=71> */
[----:B------:R-:W-:Y:S06]  /*14d0*/  RET.REL.NODEC R8 `(_ZN17fastertransformer16uncompact_cachesI6__halfEEvPT_S3_PKS2_S5_PKimmmmmmm) ;  /* 0xffffffe808c87950 */ /* 0x000fec0003c3ffff */
        .weak           $__internal_3_$__cuda_sm20_rem_u64
        .type           $__internal_3_$__cuda_sm20_rem_u64,@function
        .size           $__internal_3_$__cuda_sm20_rem_u64,(.L_x_563 - $__internal_3_$__cuda_sm20_rem_u64)
$__internal_3_$__cuda_sm20_rem_u64:
        /* <DEDUP_REMOVED lines=64> */
[----:B------:R-:W-:Y:S06]  /*18e0*/  RET.REL.NODEC R8 `(_ZN17fastertransformer16uncompact_cachesI6__halfEEvPT_S3_PKS2_S5_PKimmmmmmm) ;  /* 0xffffffe408c47950 */ /* 0x000fec0003c3ffff */
.L_x_53:
        /* <DEDUP_REMOVED lines=9> */
.L_x_563:


//--------------------- .text._ZN17fastertransformer17uncompact_outputsIfEEvPT_PKS1_PKimm --------------------------
	.section	.text._ZN17fastertransformer17uncompact_outputsIfEEvPT_PKS1_PKimm,"ax",@progbits
	.align	128
        .global         _ZN17fastertransformer17uncompact_outputsIfEEvPT_PKS1_PKimm
        .type           _ZN17fastertransformer17uncompact_outputsIfEEvPT_PKS1_PKimm,@function
        .size           _ZN17fastertransformer17uncompact_outputsIfEEvPT_PKS1_PKimm,(.L_x_564 - _ZN17fastertransformer17uncompact_outputsIfEEvPT_PKS1_PKimm)
        .other          _ZN17fastertransformer17uncompact_outputsIfEEvPT_PKS1_PKimm,@"STO_CUDA_ENTRY STV_DEFAULT"
_ZN17fastertransformer17uncompact_outputsIfEEvPT_PKS1_PKimm:
.text._ZN17fastertransformer17uncompact_outputsIfEEvPT_PKS1_PKimm:
[----:B------:R-:W-:Y:S01]  /*0000*/  LDC R1, c[0x0][0x37c] ;  /* 0x0000df00ff017b82 */ /* 0x000fe20000000800 */
[----:B------:R-:W0:Y:S07]  /*0010*/  S2R R3, SR_TID.X ;  /* 0x0000000000037919 */ /* 0x000e2e0000002100 */
[----:B------:R-:W1:Y:S01]  /*0020*/  LDC.64 R8, c[0x0][0x398] ;  /* 0x0000e600ff087b82 */ /* 0x000e620000000a00 */
[----:B------:R-:W2:Y:S07]  /*0030*/  LDCU.64 UR6, c[0x0][0x3a0] ;  /* 0x00007400ff0677ac */ /* 0x000eae0008000a00 */
[----:B------:R-:W0:Y:S08]  /*0040*/  S2UR UR4, SR_CTAID.X ;  /* 0x00000000000479c3 */ /* 0x000e300000002500 */
[----:B------:R-:W0:Y:S01]  /*0050*/  LDC R0, c[0x0][0x360] ;  /* 0x0000d800ff007b82 */ /* 0x000e220000000800 */
[----:B--2---:R-:W-:-:S02]  /*0060*/  IMAD.U32 R5, RZ, RZ, UR6 ;  /* 0x00000006ff057e24 */ /* 0x004fc4000f8e00ff */
[----:B-1----:R-:W-:Y:S02]  /*0070*/  IMAD R2, R8, UR7, RZ ;  /* 0x0000000708027c24 */ /* 0x002fe4000f8e02ff */
[----:B------:R-:W-:-:S04]  /*0080*/  IMAD.WIDE.U32 R6, R5, R8, RZ ;  /* 0x0000000805067225 */ /* 0x000fc800078e00ff */
[----:B------:R-:W-:-:S04]  /*0090*/  IMAD R9, R5, R9, R2 ;  /* 0x0000000905097224 */ /* 0x000fc800078e0202 */
[----:B------:R-:W-:Y:S02]  /*00a0*/  IMAD.IADD R2, R7, 0x1, R9 ;  /* 0x0000000107027824 */ /* 0x000fe400078e0209 */
[----:B0-----:R-:W-:-:S05]  /*00b0*/  IMAD R0, R0, UR4, R3 ;  /* 0x0000000400007c24 */ /* 0x001fca000f8e0203 */
[----:B------:R-:W-:Y:S02]  /*00c0*/  SHF.R.S32.HI R3, RZ, 0x1f, R0 ;  /* 0x0000001fff037819 */ /* 0x000fe40000011400 */
[----:B------:R-:W-:-:S04]  /*00d0*/  ISETP.GT.U32.AND P0, PT, R6, R0, PT ;  /* 0x000000000600720c */ /* 0x000fc80003f04070 */
[----:B------:R-:W-:-:S13]  /*00e0*/  ISETP.GT.U32.AND.EX P0, PT, R2, R3, PT, P0 ;  /* 0x000000030200720c */ /* 0x000fda0003f04100 */
[----:B------:R-:W-:Y:S05]  /*00f0*/  @!P0 EXIT ;  /* 0x000000000000894d */ /* 0x000fea0003800000 */
[----:B------:R-:W-:Y:S01]  /*0100*/  LOP3.LUT R2, R3, UR7, RZ, 0xfc, !PT ;  /* 0x0000000703027c12 */ /* 0x000fe2000f8efcff */
[----:B------:R-:W0:Y:S01]  /*0110*/  LDCU.64 UR4, c[0x0][0x358] ;  /* 0x00006b00ff0477ac */ /* 0x000e220008000a00 */
[----:B------:R-:W-:Y:S02]  /*0120*/  BSSY.RECONVERGENT B0, `(.L_x_54) ;  /* 0x000001e000007945 */ /* 0x000fe40003800200 */
[----:B------:R-:W-:-:S13]  /*0130*/  ISETP.NE.U32.AND P0, PT, R2, RZ, PT ;  /* 0x000000ff0200720c */ /* 0x000fda0003f05070 */
[----:B------:R-:W-:Y:S05]  /*0140*/  @P0 BRA `(.L_x_55) ;  /* 0x0000000000540947 */ /* 0x000fea0003800000 */
[----:B------:R-:W1:Y:S01]  /*0150*/  I2F.U32.RP R2, R5 ;  /* 0x0000000500027306 */ /* 0x000e620000209000 */
[----:B------:R-:W-:-:S07]  /*0160*/  ISETP.NE.U32.AND P2, PT, R5, RZ, PT ;  /* 0x000000ff0500720c */ /* 0x000fce0003f45070 */
[----:B-1----:R-:W1:Y:S02]  /*0170*/  MUFU.RCP R2, R2 ;  /* 0x0000000200027308 */ /* 0x002e640000001000 */
[----:B-1----:R-:W-:-:S06]  /*0180*/  IADD3 R6, PT, PT, R2, 0xffffffe, RZ ;  /* 0x0ffffffe02067810 */ /* 0x002fcc0007ffe0ff */
[----:B------:R1:W2:Y:S02]  /*0190*/  F2I.FTZ.U32.TRUNC.NTZ R7, R6 ;  /* 0x0000000600077305 */ /* 0x0002a4000021f000 */
[----:B-1----:R-:W-:Y:S02]  /*01a0*/  HFMA2 R6, -RZ, RZ, 0, 0 ;  /* 0x00000000ff067431 */ /* 0x002fe400000001ff */
[----:B--2---:R-:W-:-:S04]  /*01b0*/  IMAD.MOV R4, RZ, RZ, -R7 ;  /* 0x000000ffff047224 */ /* 0x004fc800078e0a07 */
[----:B------:R-:W-:-:S04]  /*01c0*/  IMAD R9, R4, R5, RZ ;  /* 0x0000000504097224 */ /* 0x000fc800078e02ff */
[----:B------:R-:W-:-:S06]  /*01d0*/  IMAD.HI.U32 R7, R7, R9, R6 ;  /* 0x0000000907077227 */ /* 0x000fcc00078e0006 */
[----:B------:R-:W-:-:S04]  /*01e0*/  IMAD.HI.U32 R7, R7, R0, RZ ;  /* 0x0000000007077227 */ /* 0x000fc800078e00ff */
[----:B------:R-:W-:-:S04]  /*01f0*/  IMAD.MOV R4, RZ, RZ, -R7 ;  /* 0x000000ffff047224 */ /* 0x000fc800078e0a07 */
[----:B------:R-:W-:-:S05]  /*0200*/  IMAD R4, R5, R4, R0 ;  /* 0x0000000405047224 */ /* 0x000fca00078e0200 */
[----:B------:R-:W-:-:S13]  /*0210*/  ISETP.GE.U32.AND P0, PT, R4, R5, PT ;  /* 0x000000050400720c */ /* 0x000fda0003f06070 */
[----:B------:R-:W-:Y:S01]  /*0220*/  @P0 IADD3 R4, PT, PT, R4, -R5, RZ ;  /* 0x8000000504040210 */ /* 0x000fe20007ffe0ff */
[----:B------:R-:W-:-:S03]  /*0230*/  @P0 VIADD R7, R7, 0x1 ;  /* 0x0000000107070836 */ /* 0x000fc60000000000 */
[----:B------:R-:W-:-:S13]  /*0240*/  ISETP.GE.U32.AND P1, PT, R4, R5, PT ;  /* 0x000000050400720c */ /* 0x000fda0003f26070 */
[----:B------:R-:W-:Y:S02]  /*0250*/  @P1 IADD3 R7, PT, PT, R7, 0x1, RZ ;  /* 0x0000000107071810 */ /* 0x000fe40007ffe0ff */
[----:B------:R-:W-:-:S05]  /*0260*/  @!P2 LOP3.LUT R7, RZ, R5, RZ, 0x33, !PT ;  /* 0x00000005ff07a212 */ /* 0x000fca00078e33ff */
[----:B------:R-:W-:-:S04]  /*0270*/  IMAD.MOV R8, RZ, RZ, -R7 ;  /* 0x000000ffff087224 */ /* 0x000fc800078e0a07 */
[----:B------:R-:W-:Y:S01]  /*0280*/  IMAD R8, R5, R8, R0 ;  /* 0x0000000805087224 */ /* 0x000fe200078e0200 */
[----:B------:R-:W-:Y:S06]  /*0290*/  BRA `(.L_x_56) ;  /* 0x0000000000187947 */ /* 0x000fec0003800000 */
.L_x_55:
[----:B------:R-:W-:-:S07]  /*02a0*/  MOV R2, 0x2c0 ;  /* 0x000002c000027802 */ /* 0x000fce0000000f00 */
[----:B0-----:R-:W-:Y:S05]  /*02b0*/  CALL.REL.NOINC `($__internal_4_$__cuda_sm20_div_u64) ;  /* 0x0000000000647944 */ /* 0x001fea0003c00000 */
[----:B------:R-:W0:Y:S01]  /*02c0*/  LDCU UR6, c[0x0][0x3a0] ;  /* 0x00007400ff0677ac */ /* 0x000e220008000800 */
[----:B------:R-:W-:Y:S01]  /*02d0*/  IADD3 R8, PT, PT, -R7, RZ, RZ ;  /* 0x000000ff07087210 */ /* 0x000fe20007ffe1ff */
[----:B0-----:R-:W-:-:S04]  /*02e0*/  IMAD.U32 R5, RZ, RZ, UR6 ;  /* 0x00000006ff057e24 */ /* 0x001fc8000f8e00ff */
[----:B------:R-:W-:-:S07]  /*02f0*/  IMAD R8, R8, R5, R0 ;  /* 0x0000000508087224 */ /* 0x000fce00078e0200 */
.L_x_56:
[----:B0-----:R-:W-:Y:S05]  /*0300*/  BSYNC.RECONVERGENT B0 ;  /* 0x0000000000007941 */ /* 0x001fea0003800200 */
.L_x_54:
[----:B------:R-:W0:Y:S01]  /*0310*/  LDCU.64 UR6, c[0x0][0x390] ;  /* 0x00007200ff0677ac */ /* 0x000e220008000a00 */
[----:B------:R-:W-:Y:S01]  /*0320*/  SHF.R.S64 R6, RZ, 0x1e, R7 ;  /* 0x0000001eff067819 */ /* 0x000fe20000001007 */
[----:B------:R-:W1:Y:S03]  /*0330*/  LDCU.128 UR8, c[0x0][0x380] ;  /* 0x00007000ff0877ac */ /* 0x000e660008000c00 */
[----:B0-----:R-:W-:Y:S01]  /*0340*/  IADD3 R6, P0, PT, R6, UR6, RZ ;  /* 0x0000000606067c10 */ /* 0x001fe2000ff1e0ff */
[----:B------:R-:W0:Y:S03]  /*0350*/  LDCU UR6, c[0x0][0x3a4] ;  /* 0x00007480ff0677ac */ /* 0x000e260008000800 */
[----:B------:R-:W-:-:S05]  /*0360*/  LEA.HI.X.SX32 R7, R7, UR7, 0x2, P0 ;  /* 0x0000000707077c11 */ /* 0x000fca00080f16ff */
[----:B------:R-:W2:Y:S01]  /*0370*/  LDG.E R6, desc[UR4][R6.64] ;  /* 0x0000000406067981 */ /* 0x000ea2000c1e1900 */
[----:B------:R-:W-:Y:S02]  /*0380*/  SHF.R.S32.HI R9, RZ, 0x1f, R8 ;  /* 0x0000001fff097819 */ /* 0x000fe40000011408 */
[----:B--2---:R-:W-:-:S05]  /*0390*/  SHF.R.S32.HI R2, RZ, 0x1f, R6 ;  /* 0x0000001fff027819 */ /* 0x004fca0000011406 */
[-C--:B------:R-:W-:Y:S02]  /*03a0*/  IMAD R11, R2, R5.reuse, RZ ;  /* 0x00000005020b7224 */ /* 0x080fe400078e02ff */
[----:B------:R-:W-:-:S04]  /*03b0*/  IMAD.WIDE.U32 R4, R6, R5, R8 ;  /* 0x0000000506047225 */ /* 0x000fc800078e0008 */
[----:B0-----:R-:W-:Y:S01]  /*03c0*/  IMAD R11, R6, UR6, R11 ;  /* 0x00000006060b7c24 */ /* 0x001fe2000f8e020b */
[----:B-1----:R-:W-:-:S04]  /*03d0*/  LEA R8, P0, R4, UR10, 0x2 ;  /* 0x0000000a04087c11 */ /* 0x002fc8000f8010ff */
[----:B------:R-:W-:-:S04]  /*03e0*/  IADD3 R5, PT, PT, R5, R11, RZ ;  /* 0x0000000b05057210 */ /* 0x000fc80007ffe0ff */
[----:B------:R-:W-:-:S06]  /*03f0*/  LEA.HI.X R9, R4, UR11, R5, 0x2, P0 ;  /* 0x0000000b04097c11 */ /* 0x000fcc00080f1405 */
[----:B------:R-:W2:Y:S01]  /*0400*/  LDG.E R9, desc[UR4][R8.64] ;  /* 0x0000000408097981 */ /* 0x000ea2000c1e1900 */
[----:B------:R-:W-:-:S04]  /*0410*/  LEA R2, P0, R0, UR8, 0x2 ;  /* 0x0000000800027c11 */ /* 0x000fc8000f8010ff */
[----:B------:R-:W-:-:S05]  /*0420*/  LEA.HI.X R3, R0, UR9, R3, 0x2, P0 ;  /* 0x0000000900037c11 */ /* 0x000fca00080f1403 */
[----:B--2---:R-:W-:Y:S01]  /*0430*/  STG.E desc[UR4][R2.64], R9 ;  /* 0x0000000902007986 */ /* 0x004fe2000c101904 */
[----:B------:R-:W-:Y:S05]  /*0440*/  EXIT ;  /* 0x000000000000794d */ /* 0x000fea0003800000 */
        .weak           $__internal_4_$__cuda_sm20_div_u64
        .type           $__internal_4_$__cuda_sm20_div_u64,@function
        .size           $__internal_4_$__cuda_sm20_div_u64,(.L_x_564 - $__internal_4_$__cuda_sm20_div_u64)
$__internal_4_$__cuda_sm20_div_u64:
[----:B------:R-:W0:Y:S01]  /*0450*/  LDCU.64 UR6, c[0x0][0x3a0] ;  /* 0x00007400ff0677ac */ /* 0x000e220008000a00 */
[----:B------:R-:W1:Y:S01]  /*0460*/  LDC.64 R4, c[0x0][0x3a0] ;  /* 0x0000e800ff047b82 */ /* 0x000e620000000a00 */
[----:B0-----:R-:W0:Y:S02]  /*0470*/  I2F.U64.RP R10, UR6 ;  /* 0x00000006000a7d12 */ /* 0x001e240008309000 */
[----:B0-----:R-:W0:Y:S02]  /*0480*/  MUFU.RCP R10, R10 ;  /* 0x0000000a000a7308 */ /* 0x001e240000001000 */
[----:B0-----:R-:W-:-:S15]  /*0490*/  VIADD R6, R10, 0x1ffffffe ;  /* 0x1ffffffe0a067836 */ /* 0x001fde0000000000 */
[----:B------:R-:W-:-:S15]  /*04a0*/  NOP ;  /* 0x0000000000007918 */ /* 0x000fde0000000000 */
[----:B------:R-:W-:-:S15]  /*04b0*/  NOP ;  /* 0x0000000000007918 */ /* 0x000fde0000000000 */
[----:B------:R-:W-:-:S15]  /*04c0*/  NOP ;  /* 0x0000000000007918 */ /* 0x000fde0000000000 */
[----:B------:R-:W1:Y:S02]  /*04d0*/  F2I.U64.TRUNC R6, R6 ;  /* 0x0000000600067311 */ /* 0x000e64000020d800 */
[----:B-1----:R-:W-:-:S04]  /*04e0*/  IMAD.WIDE.U32 R8, R6, R4, RZ ;  /* 0x0000000406087225 */ /* 0x002fc800078e00ff */
[----:B------:R-:W-:Y:S01]  /*04f0*/  IMAD R9, R6, R5, R9 ;  /* 0x0000000506097224 */ /* 0x000fe200078e0209 */
[----:B------:R-:W-:-:S03]  /*0500*/  IADD3 R11, P0, PT, RZ, -R8, RZ ;  /* 0x80000008ff0b7210 */ /* 0x000fc60007f1e0ff */
[----:B------:R-:W-:Y:S02]  /*0510*/  IMAD R9, R7, R4, R9 ;  /* 0x0000000407097224 */ /* 0x000fe400078e0209 */
[----:B------:R-:W-:-:S03]  /*0520*/  IMAD.HI.U32 R8, R6, R11, RZ ;  /* 0x0000000b06087227 */ /* 0x000fc600078e00ff */
[----:B------:R-:W-:Y:S01]  /*0530*/  IADD3.X R13, PT, PT, RZ, ~R9, RZ, P0, !PT ;  /* 0x80000009ff0d7210 */ /* 0x000fe200007fe4ff */
[----:B------:R-:W-:-:S04]  /*0540*/  IMAD.MOV.U32 R9, RZ, RZ, R6 ;  /* 0x000000ffff097224 */ /* 0x000fc800078e0006 */
[----:B------:R-:W-:-:S04]  /*0550*/  IMAD.WIDE.U32 R8, P0, R6, R13, R8 ;  /* 0x0000000d06087225 */ /* 0x000fc80007800008 */
[C---:B------:R-:W-:Y:S02]  /*0560*/  IMAD R15, R7.reuse, R13, RZ ;  /* 0x0000000d070f7224 */ /* 0x040fe400078e02ff */
[----:B------:R-:W-:-:S04]  /*0570*/  IMAD.HI.U32 R8, P1, R7, R11, R8 ;  /* 0x0000000b07087227 */ /* 0x000fc80007820008 */
[----:B------:R-:W-:Y:S01]  /*0580*/  IMAD.HI.U32 R13, R7, R13, RZ ;  /* 0x0000000d070d7227 */ /* 0x000fe200078e00ff */
[----:B------:R-:W-:-:S04]  /*0590*/  IADD3 R9, P2, PT, R15, R8, RZ ;  /* 0x000000080f097210 */ /* 0x000fc80007f5e0ff */
[----:B------:R-:W-:Y:S01]  /*05a0*/  IADD3.X R8, PT, PT, R13, R7, RZ, P0, !PT ;  /* 0x000000070d087210 */ /* 0x000fe200007fe4ff */
[----:B------:R-:W-:-:S03]  /*05b0*/  IMAD.WIDE.U32 R6, R9, R4, RZ ;  /* 0x0000000409067225 */ /* 0x000fc600078e00ff */
[----:B------:R-:W-:Y:S01]  /*05c0*/  IADD3.X R11, PT, PT, RZ, RZ, R8, P2, P1 ;  /* 0x000000ffff0b7210 */ /* 0x000fe200017e2408 */
[----:B------:R-:W-:Y:S01]  /*05d0*/  IMAD R7, R9, R5, R7 ;  /* 0x0000000509077224 */ /* 0x000fe200078e0207 */
[----:B------:R-:W-:-:S03]  /*05e0*/  IADD3 R13, P0, PT, RZ, -R6, RZ ;  /* 0x80000006ff0d7210 */ /* 0x000fc60007f1e0ff */
[----:B------:R-:W-:Y:S02]  /*05f0*/  IMAD R7, R11, R4, R7 ;  /* 0x000000040b077224 */ /* 0x000fe400078e0207 */
[----:B------:R-:W-:-:S04]  /*0600*/  IMAD.HI.U32 R8, R9, R13, RZ ;  /* 0x0000000d09087227 */ /* 0x000fc800078e00ff */
[----:B------:R-:W-:Y:S02]  /*0610*/  IMAD.X R6, RZ, RZ, ~R7, P0 ;  /* 0x000000ffff067224 */ /* 0x000fe400000e0e07 */
[----:B------:R-:W-:Y:S02]  /*0620*/  IMAD.MOV.U32 R7, RZ, RZ, RZ ;  /* 0x000000ffff077224 */ /* 0x000fe400078e00ff */
[----:B------:R-:W-:-:S04]  /*0630*/  IMAD.WIDE.U32 R8, P0, R9, R6, R8 ;  /* 0x0000000609087225 */ /* 0x000fc80007800008 */
[C---:B------:R-:W-:Y:S02]  /*0640*/  IMAD R10, R11.reuse, R6, RZ ;  /* 0x000000060b0a7224 */ /* 0x040fe400078e02ff */
[----:B------:R-:W-:-:S04]  /*0650*/  IMAD.HI.U32 R9, P1, R11, R13, R8 ;  /* 0x0000000d0b097227 */ /* 0x000fc80007820008 */
[----:B------:R-:W-:Y:S01]  /*0660*/  IMAD.HI.U32 R6, R11, R6, RZ ;  /* 0x000000060b067227 */ /* 0x000fe200078e00ff */
[----:B------:R-:W-:-:S04]  /*0670*/  IADD3 R9, P2, PT, R10, R9, RZ ;  /* 0x000000090a097210 */ /* 0x000fc80007f5e0ff */
[----:B------:R-:W-:Y:S01]  /*0680*/  IADD3.X R11, PT, PT, R6, R11, RZ, P0, !PT ;  /* 0x0000000b060b7210 */ /* 0x000fe200007fe4ff */
[----:B------:R-:W-:-:S03]  /*0690*/  IMAD.HI.U32 R6, R9, R0, RZ ;  /* 0x0000000009067227 */ /* 0x000fc600078e00ff */
[----:B------:R-:W-:Y:S01]  /*06a0*/  IADD3.X R11, PT, PT, RZ, RZ, R11, P2, P1 ;  /* 0x000000ffff0b7210 */ /* 0x000fe200017e240b */
[----:B------:R-:W-:-:S04]  /*06b0*/  IMAD.WIDE.U32 R6, R9, R3, R6 ;  /* 0x0000000309067225 */ /* 0x000fc800078e0006 */
[C---:B------:R-:W-:Y:S02]  /*06c0*/  IMAD R9, R11.reuse, R3, RZ ;  /* 0x000000030b097224 */ /* 0x040fe400078e02ff */
[----:B------:R-:W-:-:S04]  /*06d0*/  IMAD.HI.U32 R6, P0, R11, R0, R6 ;  /* 0x000000000b067227 */ /* 0x000fc80007800006 */
[----:B------:R-:W-:Y:S01]  /*06e0*/  IMAD.HI.U32 R8, R11, R3, RZ ;  /* 0x000000030b087227 */ /* 0x000fe200078e00ff */
[----:B------:R-:W-:-:S04]  /*06f0*/  IADD3 R9, P1, PT, R9, R6, RZ ;  /* 0x0000000609097210 */ /* 0x000fc80007f3e0ff */
[----:B------:R-:W-:Y:S01]  /*0700*/  IADD3.X R8, PT, PT, R8, RZ, RZ, P0, !PT ;  /* 0x000000ff08087210 */ /* 0x000fe200007fe4ff */
[----:B------:R-:W-:-:S04]  /*0710*/  IMAD.WIDE.U32 R6, R9, R4, RZ ;  /* 0x0000000409067225 */ /* 0x000fc800078e00ff */
[----:B------:R-:W-:Y:S01]  /*0720*/  IMAD.X R11, RZ, RZ, R8, P1 ;  /* 0x000000ffff0b7224 */ /* 0x000fe200008e0608 */
[----:B------:R-:W-:Y:S01]  /*0730*/  IADD3 R13, P1, PT, -R6, R0, RZ ;  /* 0x00000000060d7210 */ /* 0x000fe20007f3e1ff */
[----:B------:R-:W-:-:S03]  /*0740*/  IMAD R7, R9, R5, R7 ;  /* 0x0000000509077224 */ /* 0x000fc600078e0207 */
[-C--:B------:R-:W-:Y:S01]  /*0750*/  ISETP.GE.U32.AND P0, PT, R13, R4.reuse, PT ;  /* 0x000000040d00720c */ /* 0x080fe20003f06070 */
[----:B------:R-:W-:-:S05]  /*0760*/  IMAD R6, R11, R4, R7 ;  /* 0x000000040b067224 */ /* 0x000fca00078e0207 */
[----:B------:R-:W-:Y:S02]  /*0770*/  IADD3.X R10, PT, PT, ~R6, R3, RZ, P1, !PT ;  /* 0x00000003060a7210 */ /* 0x000fe40000ffe5ff */
[----:B------:R-:W-:Y:S02]  /*0780*/  IADD3 R7, P1, PT, R13, -R4, RZ ;  /* 0x800000040d077210 */ /* 0x000fe40007f3e0ff */
[C---:B------:R-:W-:Y:S02]  /*0790*/  ISETP.GE.U32.AND.EX P0, PT, R10.reuse, R5, PT, P0 ;  /* 0x000000050a00720c */ /* 0x040fe40003f06100 */
[----:B------:R-:W-:Y:S01]  /*07a0*/  IADD3 R6, PT, PT, R9, 0x1, RZ ;  /* 0x0000000109067810 */ /* 0x000fe20007ffe0ff */
[----:B------:R-:W-:Y:S01]  /*07b0*/  IMAD.X R8, R10, 0x1, ~R5, P1 ;  /* 0x000000010a087824 */ /* 0x000fe200008e0e05 */
[----:B------:R-:W-:Y:S02]  /*07c0*/  SEL R7, R7, R13, P0 ;  /* 0x0000000d07077207 */ /* 0x000fe40000000000 */
[----:B------:R-:W-:-:S02]  /*07d0*/  SEL R6, R6, R9, P0 ;  /* 0x0000000906067207 */ /* 0x000fc40000000000 */
[----:B------:R-:W-:Y:S02]  /*07e0*/  SEL R8, R8, R10, P0 ;  /* 0x0000000a08087207 */ /* 0x000fe40000000000 */
[----:B------:R-:W-:Y:S01]  /*07f0*/  ISETP.GE.U32.AND P0, PT, R7, R4, PT ;  /* 0x000000040700720c */ /* 0x000fe20003f06070 */
[----:B------:R-:W-:Y:S01]  /*0800*/  VIADD R7, R6, 0x1 ;  /* 0x0000000106077836 */ /* 0x000fe20000000000 */
[----:B------:R-:W-:Y:S02]  /*0810*/  ISETP.NE.U32.AND P1, PT, R4, RZ, PT ;  /* 0x000000ff0400720c */ /* 0x000fe40003f25070 */
[----:B------:R-:W-:Y:S02]  /*0820*/  ISETP.GE.U32.AND.EX P0, PT, R8, R5, PT, P0 ;  /* 0x000000050800720c */ /* 0x000fe40003f06100 */
[----:B------:R-:W-:Y:S01]  /*0830*/  ISETP.NE.AND.EX P1, PT, R5, RZ, PT, P1 ;  /* 0x000000ff0500720c */ /* 0x000fe20003f25310 */
[----:B------:R-:W-:Y:S01]  /*0840*/  IMAD.MOV.U32 R5, RZ, RZ, 0x0 ;  /* 0x00000000ff057424 */ /* 0x000fe200078e00ff */
[----:B------:R-:W-:-:S02]  /*0850*/  MOV R4, R2 ;  /* 0x0000000200047202 */ /* 0x000fc40000000f00 */
[----:B------:R-:W-:-:S04]  /*0860*/  SEL R7, R7, R6, P0 ;  /* 0x0000000607077207 */ /* 0x000fc80000000000 */
[----:B------:R-:W-:Y:S01]  /*0870*/  SEL R7, R7, 0xffffffff, P1 ;  /* 0xffffffff07077807 */ /* 0x000fe20000800000 */
[----:B------:R-:W-:Y:S06]  /*0880*/  RET.REL.NODEC R4 `(_ZN17fastertransformer17uncompact_outputsIfEEvPT_PKS1_PKimm) ;  /* 0xfffffff404dc7950 */ /* 0x000fec0003c3ffff */
.L_x_57:
        /* <DEDUP_REMOVED lines=15> */
.L_x_564:


//--------------------- .text._ZN17fastertransformer17uncompact_outputsI6__halfEEvPT_PKS2_PKimm --------------------------
	.section	.text._ZN17fastertransformer17uncompact_outputsI6__halfEEvPT_PKS2_PKimm,"ax",@progbits
	.align	128
        .global         _ZN17fastertransformer17uncompact_outputsI6__halfEEvPT_PKS2_PKimm
        .type           _ZN17fastertransformer17uncompact_outputsI6__halfEEvPT_PKS2_PKimm,@function
        .size           _ZN17fastertransformer17uncompact_outputsI6__halfEEvPT_PKS2_PKimm,(.L_x_565 - _ZN17fastertransformer17uncompact_outputsI6__halfEEvPT_PKS2_PKimm)
        .other          _ZN17fastertransformer17uncompact_outputsI6__halfEEvPT_PKS2_PKimm,@"STO_CUDA_ENTRY STV_DEFAULT"
_ZN17fastertransformer17uncompact_outputsI6__halfEEvPT_PKS2_PKimm:
.text._ZN17fastertransformer17uncompact_outputsI6__halfEEvPT_PKS2_PKimm:
        /* <DEDUP_REMOVED lines=42> */
.L_x_59:
[----:B------:R-:W-:-:S07]  /*02a0*/  MOV R2, 0x2c0 ;  /* 0x000002c000027802 */ /* 0x000fce0000000f00 */
[----:B0-----:R-:W-:Y:S05]  /*02b0*/  CALL.REL.NOINC `($__internal_5_$__cuda_sm20_div_u64) ;  /* 0x0000000000647944 */ /* 0x001fea0003c00000 */
[----:B------:R-:W0:Y:S01]  /*02c0*/  LDCU UR6, c[0x0][0x3a0] ;  /* 0x00007400ff0677ac */ /* 0x000e220008000800 */
[----:B------:R-:W-:Y:S01]  /*02d0*/  IADD3 R8, PT, PT, -R7, RZ, RZ ;  /* 0x000000ff07087210 */ /* 0x000fe20007ffe1ff */
[----:B0-----:R-:W-:-:S04]  /*02e0*/  IMAD.U32 R5, RZ, RZ, UR6 ;  /* 0x00000006ff057e24 */ /* 0x001fc8000f8e00ff */
[----:B------:R-:W-:-:S07]  /*02f0*/  IMAD R8, R8, R5, R0 ;  /* 0x0000000508087224 */ /* 0x000fce00078e0200 */
.L_x_60:
[----:B0-----:R-:W-:Y:S05]  /*0300*/  BSYNC.RECONVERGENT B0 ;  /* 0x0000000000007941 */ /* 0x001fea0003800200 */
.L_x_58:
        /* <DEDUP_REMOVED lines=15> */
[----:B------:R-:W2:Y:S01]  /*0400*/  LDG.E.U16 R9, desc[UR4][R8.64] ;  /* 0x0000000408097981 */ /* 0x000ea2000c1e1500 */
[----:B------:R-:W-:-:S04]  /*0410*/  LEA R2, P0, R0, UR8, 0x1 ;  /* 0x0000000800027c11 */ /* 0x000fc8000f8008ff */
[----:B------:R-:W-:-:S05]  /*0420*/  LEA.HI.X R3, R0, UR9, R3, 0x1, P0 ;  /* 0x0000000900037c11 */ /* 0x000fca00080f0c03 */
[----:B--2---:R-:W-:Y:S01]  /*0430*/  STG.E.U16 desc[UR4][R2.64], R9 ;  /* 0x0000000902007986 */ /* 0x004fe2000c101504 */
[----:B------:R-:W-:Y:S05]  /*0440*/  EXIT ;  /* 0x000000000000794d */ /* 0x000fea0003800000 */
        .weak           $__internal_5_$__cuda_sm20_div_u64
        .type           $__internal_5_$__cuda_sm20_div_u64,@function
        .size           $__internal_5_$__cuda_sm20_div_u64,(.L_x_565 - $__internal_5_$__cuda_sm20_div_u64)
$__internal_5_$__cuda_sm20_div_u64:
        /* <DEDUP_REMOVED lines=67> */
[----:B------:R-:W-:Y:S06]  /*0880*/  RET.REL.NODEC R4 `(_ZN17fastertransformer17uncompact_outputsI6__halfEEvPT_PKS2_PKimm) ;  /* 0xfffffff404dc7950 */ /* 0x000fec0003c3ffff */
.L_x_61:
        /* <DEDUP_REMOVED lines=15> */
.L_x_565:


//--------------------- .text._ZN17fastertransformer14compact_inputsIfEEvPT_S2_PiPKS1_S5_PKiS7_mmm --------------------------
	.section	.text._ZN17fastertransformer14compact_inputsIfEEvPT_S2_PiPKS1_S5_PKiS7_mmm,"ax",@progbits
	.align	128
        .global         _ZN17fastertransformer14compact_inputsIfEEvPT_S2_PiPKS1_S5_PKiS7_mmm
        .type           _ZN17fastertransformer14compact_inputsIfEEvPT_S2_PiPKS1_S5_PKiS7_mmm,@function
        .size           _ZN17fastertransformer14compact_inputsIfEEvPT_S2_PiPKS1_S5_PKiS7_mmm,(.L_x_567 - _ZN17fastertransformer14compact_inputsIfEEvPT_S2_PiPKS1_S5_PKiS7_mmm)
        .other          _ZN17fastertransformer14compact_inputsIfEEvPT_S2_PiPKS1_S5_PKiS7_mmm,@"STO_CUDA_ENTRY STV_DEFAULT"
_ZN17fastertransformer14compact_inputsIfEEvPT_S2_PiPKS1_S5_PKiS7_mmm:
.text._ZN17fastertransformer14compact_inputsIfEEvPT_S2_PiPKS1_S5_PKiS7_mmm:
[----:B------:R-:W-:Y:S01]  /*0000*/  LDC R1, c[0x0][0x37c] ;  /* 0x0000df00ff017b82 */ /* 0x000fe20000000800 */
[----:B------:R-:W0:Y:S01]  /*0010*/  LDCU.128 UR8, c[0x0][0x3c0] ;  /* 0x00007800ff0877ac */ /* 0x000e220008000c00 */
[----:B------:R-:W1:Y:S06]  /*0020*/  S2R R7, SR_TID.X ;  /* 0x0000000000077919 */ /* 0x000e6c0000002100 */
[----:B------:R-:W1:Y:S01]  /*0030*/  S2UR UR4, SR_CTAID.X ;  /* 0x00000000000479c3 */ /* 0x000e620000002500 */
[----:B------:R-:W-:Y:S01]  /*0040*/  BSSY.RECONVERGENT B0, `(.L_x_62) ;  /* 0x000008f000007945 */ /* 0x000fe20003800200 */
[----:B------:R-:W2:Y:S06]  /*0050*/  LDCU.64 UR6, c[0x0][0x3b8] ;  /* 0x00007700ff0677ac */ /* 0x000eac0008000a00 */
[----:B------:R-:W1:Y:S01]  /*0060*/  LDC R8, c[0x0][0x360] ;  /* 0x0000d800ff087b82 */ /* 0x000e620000000800 */
[----:B0-----:R-:W-:-:S02]  /*0070*/  IMAD.U32 R4, RZ, RZ, UR9 ;  /* 0x00000009ff047e24 */ /* 0x001fc4000f8e00ff */
[----:B------:R-:W-:Y:S02]  /*0080*/  IMAD.U32 R5, RZ, RZ, UR8 ;  /* 0x00000008ff057e24 */ /* 0x000fe4000f8e00ff */
[----:B--2---:R-:W-:Y:S02]  /*0090*/  IMAD R0, R4, UR6, RZ ;  /* 0x0000000604007c24 */ /* 0x004fe4000f8e02ff */
[----:B------:R-:W-:-:S04]  /*00a0*/  IMAD.WIDE.U32 R2, R5, UR6, RZ ;  /* 0x0000000605027c25 */ /* 0x000fc8000f8e00ff */
[----:B------:R-:W-:Y:S01]  /*00b0*/  IMAD R9, R5, UR7, R0 ;  /* 0x0000000705097c24 */ /* 0x000fe2000f8e0200 */
[----:B------:R-:W0:Y:S04]  /*00c0*/  LDCU.64 UR6, c[0x0][0x358] ;  /* 0x00006b00ff0677ac */ /* 0x000e280008000a00 */
[----:B------:R-:W-:Y:S01]  /*00d0*/  IADD3 R0, PT, PT, R3, R9, RZ ;  /* 0x0000000903007210 */ /* 0x000fe20007ffe0ff */
[----:B-1----:R-:W-:Y:S01]  /*00e0*/  IMAD R8, R8, UR4, R7 ;  /* 0x0000000408087c24 */ /* 0x002fe2000f8e0207 */
[----:B------:R-:W1:Y:S01]  /*00f0*/  LDCU.64 UR4, c[0x0][0x3c0] ;  /* 0x00007800ff0477ac */ /* 0x000e620008000a00 */
[----:B------:R-:W-:-:S04]  /*0100*/  IMAD.WIDE.U32 R6, R2, UR10, RZ ;  /* 0x0000000a02067c25 */ /* 0x000fc8000f8e00ff */
[----:B------:R-:W-:Y:S01]  /*0110*/  IMAD R9, R0, UR10, RZ ;  /* 0x0000000a00097c24 */ /* 0x000fe2000f8e02ff */
[----:B------:R-:W-:-:S03]  /*0120*/  ISETP.GT.U32.AND P0, PT, R6, R8, PT ;  /* 0x000000080600720c */ /* 0x000fc60003f04070 */
[----:B------:R-:W-:-:S04]  /*0130*/  IMAD R9, R2, UR11, R9 ;  /* 0x0000000b02097c24 */ /* 0x000fc8000f8e0209 */
[----:B------:R-:W-:Y:S01]  /*0140*/  IMAD.IADD R6, R7, 0x1, R9 ;  /* 0x0000000107067824 */ /* 0x000fe200078e0209 */
[----:B------:R-:W-:-:S04]  /*0150*/  SHF.R.S32.HI R9, RZ, 0x1f, R8 ;  /* 0x0000001fff097819 */ /* 0x000fc80000011408 */
[----:B------:R-:W-:-:S13]  /*0160*/  ISETP.GT.U32.AND.EX P0, PT, R6, R9, PT, P0 ;  /* 0x000000090600720c */ /* 0x000fda0003f04100 */
[----:B01----:R-:W-:Y:S05]  /*0170*/  @!P0 BRA `(.L_x_63) ;  /* 0x0000000400ec8947 */ /* 0x003fea0003800000 */
        /* <DEDUP_REMOVED lines=23> */
[----:B------:R-:W-:Y:S02]  /*02f0*/  IMAD R10, R5, UR10, R8 ;  /* 0x0000000a050a7c24 */ /* 0x000fe4000f8e0208 */
[----:B------:R-:W-:Y:S01]  /*0300*/  IMAD.MOV.U32 R5, RZ, RZ, RZ ;  /* 0x000000ffff057224 */ /* 0x000fe200078e00ff */
[----:B------:R-:W-:Y:S06]  /*0310*/  BRA `(.L_x_66) ;  /* 0x0000000000247947 */ /* 0x000fec0003800000 */
.L_x_65:
[----:B------:R-:W0:Y:S01]  /*0320*/  LDCU.64 UR8, c[0x0][0x3c8] ;  /* 0x00007900ff0877ac */ /* 0x000e220008000a00 */
[----:B------:R-:W-:Y:S01]  /*0330*/  MOV R12, 0x370 ;  /* 0x00000370000c7802 */ /* 0x000fe20000000f00 */
[----:B0-----:R-:W-:Y:S01]  /*0340*/  IMAD.U32 R14, RZ, RZ, UR8 ;  /* 0x00000008ff0e7e24 */ /* 0x001fe2000f8e00ff */
[----:B------:R-:W-:-:S07]  /*0350*/  MOV R11, UR9 ;  /* 0x00000009000b7c02 */ /* 0x000fce0008000f00 */
[----:B------:R-:W-:Y:S05]  /*0360*/  CALL.REL.NOINC `($__internal_6_$__cuda_sm20_div_u64) ;  /* 0x0000000c00d47944 */ /* 0x000fea0003c00000 */
[----:B------:R-:W0:Y:S01]  /*0370*/  LDCU UR8, c[0x0][0x3c8] ;  /* 0x00007900ff0877ac */ /* 0x000e220008000800 */
[----:B------:R-:W-:-:S04]  /*0380*/  IMAD.MOV R5, RZ, RZ, -R4 ;  /* 0x000000ffff057224 */ /* 0x000fc800078e0a04 */
[----:B0-----:R-:W-:Y:S02]  /*0390*/  IMAD R10, R5, UR8, R8 ;  /* 0x00000008050a7c24 */ /* 0x001fe4000f8e0208 */
[----:B------:R-:W-:-:S07]  /*03a0*/  IMAD.MOV.U32 R5, RZ, RZ, R7 ;  /* 0x000000ffff057224 */ /* 0x000fce00078e0007 */
.L_x_66:
[----:B------:R-:W-:Y:S05]  /*03b0*/  BSYNC.RECONVERGENT B1 ;  /* 0x0000000000017941 */ /* 0x000fea0003800200 */
.L_x_64:
[----:B------:R-:W0:Y:S01]  /*03c0*/  LDCU UR8, c[0x0][0x3c4] ;  /* 0x00007880ff0877ac */ /* 0x000e220008000800 */
[----:B------:R-:W-:Y:S01]  /*03d0*/  BSSY.RECONVERGENT B1, `(.L_x_67) ;  /* 0x0000019000017945 */ /* 0x000fe20003800200 */
[----:B0-----:R-:W-:-:S04]  /*03e0*/  LOP3.LUT R6, R5, UR8, RZ, 0xfc, !PT ;  /* 0x0000000805067c12 */ /* 0x001fc8000f8efcff */
[----:B------:R-:W-:-:S13]  /*03f0*/  ISETP.NE.U32.AND P0, PT, R6, RZ, PT ;  /* 0x000000ff0600720c */ /* 0x000fda0003f05070 */
[----:B------:R-:W-:Y:S05]  /*0400*/  @P0 BRA `(.L_x_68) ;  /* 0x00000000004c0947 */ /* 0x000fea0003800000 */
[----:B------:R-:W0:Y:S02]  /*0410*/  LDCU UR8, c[0x0][0x3c0] ;  /* 0x00007800ff0877ac */ /* 0x000e240008000800 */
[----:B0-----:R-:W0:Y:S01]  /*0420*/  I2F.U32.RP R5, UR8 ;  /* 0x0000000800057d06 */ /* 0x001e220008209000 */
[----:B------:R-:W-:-:S07]  /*0430*/  ISETP.NE.U32.AND P1, PT, RZ, UR8, PT ;  /* 0x00000008ff007c0c */ /* 0x000fce000bf25070 */
[----:B0-----:R-:W0:Y:S02]  /*0440*/  MUFU.RCP R5, R5 ;  /* 0x0000000500057308 */ /* 0x001e240000001000 */
[----:B0-----:R-:W-:-:S06]  /*0450*/  IADD3 R6, PT, PT, R5, 0xffffffe, RZ ;  /* 0x0ffffffe05067810 */ /* 0x001fcc0007ffe0ff */
[----:B------:R0:W1:Y:S02]  /*0460*/  F2I.FTZ.U32.TRUNC.NTZ R7, R6 ;  /* 0x0000000600077305 */ /* 0x000064000021f000 */
[----:B0-----:R-:W-:Y:S02]  /*0470*/  IMAD.MOV.U32 R6, RZ, RZ, RZ ;  /* 0x000000ffff067224 */ /* 0x001fe400078e00ff */
[----:B-1----:R-:W-:-:S04]  /*0480*/  IMAD.MOV R11, RZ, RZ, -R7 ;  /* 0x000000ffff0b7224 */ /* 0x002fc800078e0a07 */
        /* <DEDUP_REMOVED lines=8> */
[----:B------:R-:W-:Y:S01]  /*0510*/  @P0 VIADD R16, R16, -UR8 ;  /* 0x8000000810100c36 */ /* 0x000fe20008000000 */
[----:B------:R-:W-:Y:S01]  /*0520*/  @!P1 LOP3.LUT R16, RZ, UR8, RZ, 0x33, !PT ;  /* 0x00000008ff109c12 */ /* 0x000fe2000f8e33ff */
[----:B------:R-:W-:Y:S06]  /*0530*/  BRA `(.L_x_69) ;  /* 0x0000000000087947 */ /* 0x000fec0003800000 */
.L_x_68:
[----:B------:R-:W-:-:S07]  /*0540*/  MOV R6, 0x560 ;  /* 0x0000056000067802 */ /* 0x000fce0000000f00 */
[----:B------:R-:W-:Y:S05]  /*0550*/  CALL.REL.NOINC `($__internal_7_$__cuda_sm20_rem_u64) ;  /* 0x0000001000747944 */ /* 0x000fea0003c00000 */
.L_x_69:
[----:B------:R-:W-:Y:S05]  /*0560*/  BSYNC.RECONVERGENT B1 ;  /* 0x0000000000017941 */ /* 0x000fea0003800200 */
.L_x_67:
[----:B------:R-:W0:Y:S01]  /*0570*/  LDC.64 R12, c[0x0][0x3c0] ;  /* 0x0000f000ff0c7b82 */ /* 0x000e220000000a00 */
[----:B------:R-:W-:Y:S07]  /*0580*/  BSSY.RECONVERGENT B1, `(.L_x_70) ;  /* 0x000001f000017945 */ /* 0x000fee0003800200 */
[----:B------:R-:W0:Y:S02]  /*0590*/  LDC.64 R6, c[0x0][0x3c8] ;  /* 0x0000f200ff067b82 */ /* 0x000e240000000a00 */
[----:B0-----:R-:W-:-:S02]  /*05a0*/  IMAD R4, R7, R12, RZ ;  /* 0x0000000c07047224 */ /* 0x001fc400078e02ff */
[----:B------:R-:W-:-:S04]  /*05b0*/  IMAD.WIDE.U32 R14, R6, R12, RZ ;  /* 0x0000000c060e7225 */ /* 0x000fc800078e00ff */
[----:B------:R-:W-:-:S05]  /*05c0*/  IMAD R11, R13, R6, R4 ;  /* 0x000000060d0b7224 */ /* 0x000fca00078e0204 */
[----:B------:R-:W-:-:S04]  /*05d0*/  IADD3 R11, PT, PT, R15, R11, RZ ;  /* 0x0000000b0f0b7210 */ /* 0x000fc80007ffe0ff */
[----:B------:R-:W-:-:S04]  /*05e0*/  LOP3.LUT R4, R9, R11, RZ, 0xfc, !PT ;  /* 0x0000000b09047212 */ /* 0x000fc800078efcff */
[----:B------:R-:W-:-:S13]  /*05f0*/  ISETP.NE.U32.AND P0, PT, R4, RZ, PT ;  /* 0x000000ff0400720c */ /* 0x000fda0003f05070 */
[----:B------:R-:W-:Y:S05]  /*0600*/  @P0 BRA `(.L_x_71) ;  /* 0x00000000004c0947 */ /* 0x000fea0003800000 */
[----:B------:R-:W0:Y:S01]  /*0610*/  I2F.U32.RP R6, R14 ;  /* 0x0000000e00067306 */ /* 0x000e220000209000 */
[----:B------:R-:W-:-:S07]  /*0620*/  ISETP.NE.U32.AND P2, PT, R14, RZ, PT ;  /* 0x000000ff0e00720c */ /* 0x000fce0003f45070 */
[----:B0-----:R-:W0:Y:S02]  /*0630*/  MUFU.RCP R6, R6 ;  /* 0x0000000600067308 */ /* 0x001e240000001000 */
[----:B0-----:R-:W-:-:S06]  /*0640*/  VIADD R4, R6, 0xffffffe ;  /* 0x0ffffffe06047836 */ /* 0x001fcc0000000000 */
[----:B------:R0:W1:Y:S02]  /*0650*/  F2I.FTZ.U32.TRUNC.NTZ R5, R4 ;  /* 0x0000000400057305 */ /* 0x000064000021f000 */
[----:B0-----:R-:W-:Y:S02]  /*0660*/  HFMA2 R4, -RZ, RZ, 0, 0 ;  /* 0x00000000ff047431 */ /* 0x001fe400000001ff */
[----:B-1----:R-:W-:-:S04]  /*0670*/  IMAD.MOV R7, RZ, RZ, -R5 ;  /* 0x000000ffff077224 */ /* 0x002fc800078e0a05 */
[----:B------:R-:W-:-:S04]  /*0680*/  IMAD R7, R7, R14, RZ ;  /* 0x0000000e07077224 */ /* 0x000fc800078e02ff */
[----:B------:R-:W-:-:S06]  /*0690*/  IMAD.HI.U32 R5, R5, R7, R4 ;  /* 0x0000000705057227 */ /* 0x000fcc00078e0004 */
[----:B------:R-:W-:-:S04]  /*06a0*/  IMAD.HI.U32 R5, R5, R8, RZ ;  /* 0x0000000805057227 */ /* 0x000fc800078e00ff */
[----:B------:R-:W-:-:S04]  /*06b0*/  IMAD.MOV R7, RZ, RZ, -R5 ;  /* 0x000000ffff077224 */ /* 0x000fc800078e0a05 */
[----:B------:R-:W-:-:S05]  /*06c0*/  IMAD R7, R14, R7, R8 ;  /* 0x000000070e077224 */ /* 0x000fca00078e0208 */
[----:B------:R-:W-:-:S13]  /*06d0*/  ISETP.GE.U32.AND P0, PT, R7, R14, PT ;  /* 0x0000000e0700720c */ /* 0x000fda0003f06070 */
[----:B------:R-:W-:Y:S01]  /*06e0*/  @P0 IMAD.IADD R7, R7, 0x1, -R14 ;  /* 0x0000000107070824 */ /* 0x000fe200078e0a0e */
[----:B------:R-:W-:-:S04]  /*06f0*/  @P0 IADD3 R5, PT, PT, R5, 0x1, RZ ;  /* 0x0000000105050810 */ /* 0x000fc80007ffe0ff */
[----:B------:R-:W-:-:S13]  /*0700*/  ISETP.GE.U32.AND P1, PT, R7, R14, PT ;  /* 0x0000000e0700720c */ /* 0x000fda0003f26070 */
[----:B------:R-:W-:Y:S01]  /*0710*/  @P1 VIADD R5, R5, 0x1 ;  /* 0x0000000105051836 */ /* 0x000fe20000000000 */
[----:B------:R-:W-:Y:S01]  /*0720*/  @!P2 LOP3.LUT R5, RZ, R14, RZ, 0x33, !PT ;  /* 0x0000000eff05a212 */ /* 0x000fe200078e33ff */
[----:B------:R-:W-:Y:S06]  /*0730*/  BRA `(.L_x_72) ;  /* 0x00000000000c7947 */ /* 0x000fec0003800000 */
.L_x_71:
[----:B------:R-:W-:-:S07]  /*0740*/  MOV R12, 0x760 ;  /* 0x00000760000c7802 */ /* 0x000fce0000000f00 */
[----:B------:R-:W-:Y:S05]  /*0750*/  CALL.REL.NOINC `($__internal_6_$__cuda_sm20_div_u64) ;  /* 0x0000000800d87944 */ /* 0x000fea0003c00000 */
[----:B------:R-:W-:-:S07]  /*0760*/  IMAD.MOV.U32 R5, RZ, RZ, R4 ;  /* 0x000000ffff057224 */ /* 0x000fce00078e0004 */
.L_x_72:
[----:B------:R-:W-:Y:S05]  /*0770*/  BSYNC.RECONVERGENT B1 ;  /* 0x0000000000017941 */ /* 0x000fea0003800200 */
.L_x_70:
[----:B------:R-:W0:Y:S01]  /*0780*/  LDCU.64 UR8, c[0x0][0x3b0] ;  /* 0x00007600ff0877ac */ /* 0x000e220008000a00 */
[----:B------:R-:W-:Y:S01]  /*0790*/  SHF.R.S64 R12, RZ, 0x1e, R5 ;  /* 0x0000001eff0c7819 */ /* 0x000fe20000001005 */
[----:B------:R-:W1:Y:S03]  /*07a0*/  LDCU.128 UR12, c[0x0][0x3c0] ;  /* 0x00007800ff0c77ac */ /* 0x000e660008000c00 */
[----:B0-----:R-:W-:-:S04]  /*07b0*/  IADD3 R12, P0, PT, R12, UR8, RZ ;  /* 0x000000080c0c7c10 */ /* 0x001fc8000ff1e0ff */
[----:B------:R-:W-:Y:S01]  /*07c0*/  LEA.HI.X.SX32 R13, R5, UR9, 0x2, P0 ;  /* 0x00000009050d7c11 */ /* 0x000fe200080f16ff */
[----:B-1----:R-:W-:Y:S01]  /*07d0*/  IMAD.U32 R4, RZ, RZ, UR13 ;  /* 0x0000000dff047e24 */ /* 0x002fe2000f8e00ff */
[----:B------:R-:W-:Y:S01]  /*07e0*/  MOV R5, UR12 ;  /* 0x0000000c00057c02 */ /* 0x000fe20008000f00 */
[----:B------:R-:W0:Y:S03]  /*07f0*/  LDCU.64 UR8, c[0x0][0x398] ;  /* 0x00007300ff0877ac */ /* 0x000e260008000a00 */
[----:B------:R-:W2:Y:S01]  /*0800*/  LDG.E R13, desc[UR6][R12.64] ;  /* 0x000000060c0d7981 */ /* 0x000ea2000c1e1900 */
[----:B------:R-:W-:Y:S02]  /*0810*/  SHF.R.S32.HI R17, RZ, 0x1f, R16 ;  /* 0x0000001fff117819 */ /* 0x000fe40000011410 */
[----:B--2---:R-:W-:-:S05]  /*0820*/  SHF.R.S32.HI R6, RZ, 0x1f, R13 ;  /* 0x0000001fff067819 */ /* 0x004fca000001140d */
[-C--:B------:R-:W-:Y:S02]  /*0830*/  IMAD R11, R6, R5.reuse, RZ ;  /* 0x00000005060b7224 */ /* 0x080fe400078e02ff */
[----:B------:R-:W-:-:S04]  /*0840*/  IMAD.WIDE.U32 R6, R13, R5, R16 ;  /* 0x000000050d067225 */ /* 0x000fc800078e0010 */
[----:B------:R-:W-:-:S05]  /*0850*/  IMAD R11, R13, R4, R11 ;  /* 0x000000040d0b7224 */ /* 0x000fca00078e020b */
[----:B------:R-:W-:Y:S02]  /*0860*/  IADD3 R7, PT, PT, R7, R11, RZ ;  /* 0x0000000b07077210 */ /* 0x000fe40007ffe0ff */
[----:B------:R-:W-:-:S03]  /*0870*/  SHF.R.S32.HI R11, RZ, 0x1f, R10 ;  /* 0x0000001fff0b7819 */ /* 0x000fc6000001140a */
[----:B------:R-:W-:Y:S02]  /*0880*/  IMAD R7, R7, UR14, RZ ;  /* 0x0000000e07077c24 */ /* 0x000fe4000f8e02ff */
[----:B------:R-:W-:-:S04]  /*0890*/  IMAD.WIDE.U32 R10, R6, UR14, R10 ;  /* 0x0000000e060a7c25 */ /* 0x000fc8000f8e000a */
[----:B------:R-:W-:Y:S01]  /*08a0*/  IMAD R7, R6, UR15, R7 ;  /* 0x0000000f06077c24 */ /* 0x000fe2000f8e0207 */
[----:B0-----:R-:W-:-:S03]  /*08b0*/  LEA R6, P0, R10, UR8, 0x2 ;  /* 0x000000080a067c11 */ /* 0x001fc6000f8010ff */
[----:B------:R-:W-:-:S05]  /*08c0*/  IMAD.IADD R7, R11, 0x1, R7 ;  /* 0x000000010b077824 */ /* 0x000fca00078e0207 */
[----:B------:R-:W-:Y:S01]  /*08d0*/  LEA.HI.X R7, R10, UR9, R7, 0x2, P0 ;  /* 0x000000090a077c11 */ /* 0x000fe200080f1407 */
[----:B------:R-:W0:Y:S05]  /*08e0*/  LDCU.64 UR8, c[0x0][0x380] ;  /* 0x00007000ff0877ac */ /* 0x000e2a0008000a00 */
[----:B------:R-:W2:Y:S01]  /*08f0*/  LDG.E R7, desc[UR6][R6.64] ;  /* 0x0000000606077981 */ /* 0x000ea2000c1e1900 */
[----:B0-----:R-:W-:-:S04]  /*0900*/  LEA R10, P0, R8, UR8, 0x2 ;  /* 0x00000008080a7c11 */ /* 0x001fc8000f8010ff */
[----:B------:R-:W-:-:S05]  /*0910*/  LEA.HI.X R11, R8, UR9, R9, 0x2, P0 ;  /* 0x00000009080b7c11 */ /* 0x000fca00080f1409 */
[----:B--2---:R0:W-:Y:S04]  /*0920*/  STG.E desc[UR6][R10.64], R7 ;  /* 0x000000070a007986 */ /* 0x0041e8000c101906 */
.L_x_63:
[----:B------:R-:W-:Y:S05]  /*0930*/  BSYNC.RECONVERGENT B0 ;  /* 0x0000000000007941 */ /* 0x000fea0003800200 */
.L_x_62:
[-C--:B------:R-:W-:Y:S01]  /*0940*/  IMAD R3, R0, R5.reuse, RZ ;  /* 0x0000000500037224 */ /* 0x080fe200078e02ff */
[----:B------:R-:W-:Y:S01]  /*0950*/  BSSY.RECONVERGENT B0, `(.L_x_73) ;  /* 0x0000084000007945 */ /* 0x000fe20003800200 */
[----:B0-----:R-:W-:-:S04]  /*0960*/  IMAD.WIDE.U32 R6, R2, R5, RZ ;  /* 0x0000000502067225 */ /* 0x001fc800078e00ff */
[----:B------:R-:W-:Y:S01]  /*0970*/  IMAD R3, R2, R4, R3 ;  /* 0x0000000402037224 */ /* 0x000fe200078e0203 */
[----:B------:R-:W-:-:S04]  /*0980*/  ISETP.GT.U32.AND P0, PT, R6, R8, PT ;  /* 0x000000080600720c */ /* 0x000fc80003f04070 */
[----:B------:R-:W-:-:S04]  /*0990*/  IADD3 R6, PT, PT, R7, R3, RZ ;  /* 0x0000000307067210 */ /* 0x000fc80007ffe0ff */
[----:B------:R-:W-:-:S13]  /*09a0*/  ISETP.GT.U32.AND.EX P0, PT, R6, R9, PT, P0 ;  /* 0x000000090600720c */ /* 0x000fda0003f04100 */
[----:B------:R-:W-:Y:S05]  /*09b0*/  @!P0 BRA `(.L_x_74) ;  /* 0x0000000400f48947 */ /* 0x000fea0003800000 */
[----:B------:R-:W-:Y:S01]  /*09c0*/  LOP3.LUT R4, R9, R4, RZ, 0xfc, !PT ;  /* 0x0000000409047212 */ /* 0x000fe200078efcff */
[----:B------:R-:W-:Y:S03]  /*09d0*/  BSSY.RECONVERGENT B1, `(.L_x_75) ;  /* 0x0000024000017945 */ /* 0x000fe60003800200 */
[----:B------:R-:W-:-:S13]  /*09e0*/  ISETP.NE.U32.AND P0, PT, R4, RZ, PT ;  /* 0x000000ff0400720c */ /* 0x000fda0003f05070 */
[----:B------:R-:W-:Y:S05]  /*09f0*/  @P0 BRA `(.L_x_76) ;  /* 0x0000000000580947 */ /* 0x000fea0003800000 */
[----:B------:R-:W0:Y:S01]  /*0a00*/  I2F.U32.RP R4, R5 ;  /* 0x0000000500047306 */ /* 0x000e220000209000 */
[----:B------:R-:W-:Y:S01]  /*0a10*/  IMAD.MOV.U32 R2, RZ, RZ, RZ ;  /* 0x000000ffff027224 */ /* 0x000fe200078e00ff */
[----:B------:R-:W-:-:S06]  /*0a20*/  ISETP.NE.U32.AND P2, PT, R5, RZ, PT ;  /* 0x000000ff0500720c */ /* 0x000fcc0003f45070 */
[----:B0-----:R-:W0:Y:S02]  /*0a30*/  MUFU.RCP R4, R4 ;  /* 0x0000000400047308 */ /* 0x001e240000001000 */
[----:B0-----:R-:W-:-:S06]  /*0a40*/  VIADD R3, R4, 0xffffffe ;  /* 0x0ffffffe04037836 */ /* 0x001fcc0000000000 */
[----:B------:R-:W0:Y:S02]  /*0a50*/  F2I.FTZ.U32.TRUNC.NTZ R3, R3 ;  /* 0x0000000300037305 */ /* 0x000e24000021f000 */
[----:B0-----:R-:W-:-:S05]  /*0a60*/  IADD3 R0, PT, PT, RZ, -R3, RZ ;  /* 0x80000003ff007210 */ /* 0x001fca0007ffe0ff */
[----:B------:R-:W-:-:S04]  /*0a70*/  IMAD R7, R0, R5, RZ ;  /* 0x0000000500077224 */ /* 0x000fc800078e02ff */
[----:B------:R-:W-:-:S04]  /*0a80*/  IMAD.HI.U32 R7, R3, R7, R2 ;  /* 0x0000000703077227 */ /* 0x000fc800078e0002 */
[----:B------:R-:W-:Y:S02]  /*0a90*/  IMAD.MOV.U32 R3, RZ, RZ, RZ ;  /* 0x000000ffff037224 */ /* 0x000fe400078e00ff */
[----:B------:R-:W-:-:S05]  /*0aa0*/  IMAD.HI.U32 R2, R7, R8, RZ ;  /* 0x0000000807027227 */ /* 0x000fca00078e00ff */
[----:B------:R-:W-:-:S05]  /*0ab0*/  IADD3 R0, PT, PT, -R2, RZ, RZ ;  /* 0x000000ff02007210 */ /* 0x000fca0007ffe1ff */
[----:B------:R-:W-:-:S05]  /*0ac0*/  IMAD R0, R5, R0, R8 ;  /* 0x0000000005007224 */ /* 0x000fca00078e0208 */
[----:B------:R-:W-:-:S13]  /*0ad0*/  ISETP.GE.U32.AND P0, PT, R0, R5, PT ;  /* 0x000000050000720c */ /* 0x000fda0003f06070 */
[----:B------:R-:W-:Y:S01]  /*0ae0*/  @P0 IMAD.IADD R0, R0, 0x1, -R5 ;  /* 0x0000000100000824 */ /* 0x000fe200078e0a05 */
[----:B------:R-:W-:-:S04]  /*0af0*/  @P0 IADD3 R2, PT, PT, R2, 0x1, RZ ;  /* 0x0000000102020810 */ /* 0x000fc80007ffe0ff */
[----:B------:R-:W-:-:S13]  /*0b00*/  ISETP.GE.U32.AND P1, PT, R0, R5, PT ;  /* 0x000000050000720c */ /* 0x000fda0003f26070 */
[----:B------:R-:W-:Y:S01]  /*0b10*/  @P1 VIADD R2, R2, 0x1 ;  /* 0x0000000102021836 */ /* 0x000fe20000000000 */
[----:B------:R-:W-:-:S04]  /*0b20*/  @!P2 LOP3.LUT R2, RZ, R5, RZ, 0x33, !PT ;  /* 0x00000005ff02a212 */ /* 0x000fc800078e33ff */
[----:B------:R-:W-:-:S05]  /*0b30*/  IADD3 R0, PT, PT, -R2, RZ, RZ ;  /* 0x000000ff02007210 */ /* 0x000fca0007ffe1ff */
[----:B------:R-:W-:Y:S01]  /*0b40*/  IMAD R0, R5, R0, R8 ;  /* 0x0000000005007224 */ /* 0x000fe200078e0208 */
[----:B------:R-:W-:Y:S06]  /*0b50*/  BRA `(.L_x_77) ;  /* 0x00000000002c7947 */ /* 0x000fec0003800000 */
.L_x_76:
[----:B------:R-:W0:Y:S01]  /*0b60*/  LDCU.64 UR8, c[0x0][0x3c0] ;  /* 0x00007800ff0877ac */ /* 0x000e220008000a00 */
[----:B------:R-:W-:Y:S02]  /*0b70*/  MOV R12, 0xbb0 ;  /* 0x00000bb0000c7802 */ /* 0x000fe40000000f00 */
[----:B0-----:R-:W-:Y:S01]  /*0b80*/  MOV R14, UR8 ;  /* 0x00000008000e7c02 */ /* 0x001fe20008000f00 */
[----:B------:R-:W-:-:S07]  /*0b90*/  IMAD.U32 R11, RZ, RZ, UR9 ;  /* 0x00000009ff0b7e24 */ /* 0x000fce000f8e00ff */
[----:B------:R-:W-:Y:S05]  /*0ba0*/  CALL.REL.NOINC `($__internal_6_$__cuda_sm20_div_u64) ;  /* 0x0000000400c47944 */ /* 0x000fea0003c00000 */
[----:B------:R-:W0:Y:S01]  /*0bb0*/  LDCU UR8, c[0x0][0x3c0] ;  /* 0x00007800ff0877ac */ /* 0x000e220008000800 */
[----:B------:R-:W-:Y:S01]  /*0bc0*/  IADD3 R0, PT, PT, -R4, RZ, RZ ;  /* 0x000000ff04007210 */ /* 0x000fe20007ffe1ff */
[----:B------:R-:W-:Y:S01]  /*0bd0*/  IMAD.MOV.U32 R3, RZ, RZ, R7 ;  /* 0x000000ffff037224 */ /* 0x000fe200078e0007 */
[----:B------:R-:W-:Y:S01]  /*0be0*/  MOV R2, R4 ;  /* 0x0000000400027202 */ /* 0x000fe20000000f00 */
[----:B0-----:R-:W-:-:S04]  /*0bf0*/  IMAD.U32 R5, RZ, RZ, UR8 ;  /* 0x00000008ff057e24 */ /* 0x001fc8000f8e00ff */
[----:B------:R-:W-:-:S07]  /*0c00*/  IMAD R0, R0, R5, R8 ;  /* 0x0000000500007224 */ /* 0x000fce00078e0208 */
.L_x_77:
[----:B------:R-:W-:Y:S05]  /*0c10*/  BSYNC.RECONVERGENT B1 ;  /* 0x0000000000017941 */ /* 0x000fea0003800200 */
.L_x_75:
[----:B------:R-:W0:Y:S01]  /*0c20*/  LDCU UR8, c[0x0][0x3c4] ;  /* 0x00007880ff0877ac */ /* 0x000e220008000800 */
[----:B------:R-:W-:Y:S01]  /*0c30*/  BSSY.RECONVERGENT B1, `(.L_x_78) ;  /* 0x000001b000017945 */ /* 0x000fe20003800200 */
[----:B0-----:R-:W-:-:S04]  /*0c40*/  LOP3.LUT R4, R3, UR8, RZ, 0xfc, !PT ;  /* 0x0000000803047c12 */ /* 0x001fc8000f8efcff */
[----:B------:R-:W-:-:S13]  /*0c50*/  ISETP.NE.U32.AND P0, PT, R4, RZ, PT ;  /* 0x000000ff0400720c */ /* 0x000fda0003f05070 */
[----:B------:R-:W-:Y:S05]  /*0c60*/  @P0 BRA `(.L_x_79) ;  /* 0x0000000000480947 */ /* 0x000fea0003800000 */
[----:B------:R-:W0:Y:S01]  /*0c70*/  I2F.U32.RP R4, R5 ;  /* 0x0000000500047306 */ /* 0x000e220000209000 */
[----:B------:R-:W-:-:S07]  /*0c80*/  ISETP.NE.U32.AND P1, PT, R5, RZ, PT ;  /* 0x000000ff0500720c */ /* 0x000fce0003f25070 */
[----:B0-----:R-:W0:Y:S02]  /*0c90*/  MUFU.RCP R4, R4 ;  /* 0x0000000400047308 */ /* 0x001e240000001000 */
[----:B0-----:R-:W-:-:S06]  /*0ca0*/  IADD3 R6, PT, PT, R4, 0xffffffe, RZ ;  /* 0x0ffffffe04067810 */ /* 0x001fcc0007ffe0ff */
        /* <DEDUP_REMOVED lines=9> */
[----:B------:R-:W-:-:S04]  /*0d40*/  @P0 IADD3 R2, PT, PT, R2, -R5, RZ ;  /* 0x8000000502020210 */ /* 0x000fc80007ffe0ff */
[----:B------:R-:W-:-:S13]  /*0d50*/  ISETP.GE.U32.AND P0, PT, R2, R5, PT ;  /* 0x000000050200720c */ /* 0x000fda0003f06070 */
[----:B------:R-:W-:Y:S01]  /*0d60*/  @P0 IMAD.IADD R2, R2, 0x1, -R5 ;  /* 0x0000000102020824 */ /* 0x000fe200078e0a05 */
[----:B------:R-:W-:Y:S01]  /*0d70*/  @!P1 LOP3.LUT R2, RZ, R5, RZ, 0x33, !PT ;  /* 0x00000005ff029212 */ /* 0x000fe200078e33ff */
[----:B------:R-:W-:Y:S06]  /*0d80*/  BRA `(.L_x_80) ;  /* 0x0000000000147947 */ /* 0x000fec0003800000 */
.L_x_79:
[----:B------:R-:W-:Y:S01]  /*0d90*/  MOV R4, R2 ;  /* 0x0000000200047202 */ /* 0x000fe20000000f00 */
[----:B------:R-:W-:Y:S01]  /*0da0*/  IMAD.MOV.U32 R5, RZ, RZ, R3 ;  /* 0x000000ffff057224 */ /* 0x000fe200078e0003 */
[----:B------:R-:W-:-:S07]  /*0db0*/  MOV R6, 0xdd0 ;  /* 0x00000dd000067802 */ /* 0x000fce0000000f00 */
[----:B------:R-:W-:Y:S05]  /*0dc0*/  CALL.REL.NOINC `($__internal_7_$__cuda_sm20_rem_u64) ;  /* 0x0000000800587944 */ /* 0x000fea0003c00000 */
[----:B------:R-:W-:-:S07]  /*0dd0*/  MOV R2, R16 ;  /* 0x0000001000027202 */ /* 0x000fce0000000f00 */
.L_x_80:
[----:B------:R-:W-:Y:S05]  /*0de0*/  BSYNC.RECONVERGENT B1 ;  /* 0x0000000000017941 */ /* 0x000fea0003800200 */
.L_x_78:
[----:B------:R-:W0:Y:S01]  /*0df0*/  LDC.64 R4, c[0x0][0x3c0] ;  /* 0x0000f000ff047b82 */ /* 0x000e220000000a00 */
[----:B------:R-:W-:Y:S01]  /*0e00*/  BSSY.RECONVERGENT B1, `(.L_x_81) ;  /* 0x000001e000017945 */ /* 0x000fe20003800200 */
[-C--:B0-----:R-:W-:Y:S02]  /*0e10*/  IMAD R3, R5, R4.reuse, RZ ;  /* 0x0000000405037224 */ /* 0x081fe400078e02ff */
[----:B------:R-:W-:-:S04]  /*0e20*/  IMAD.WIDE.U32 R14, R4, R4, RZ ;  /* 0x00000004040e7225 */ /* 0x000fc800078e00ff */
[----:B------:R-:W-:-:S04]  /*0e30*/  IMAD R3, R4, R5, R3 ;  /* 0x0000000504037224 */ /* 0x000fc800078e0203 */
[----:B------:R-:W-:-:S05]  /*0e40*/  IMAD.IADD R11, R15, 0x1, R3 ;  /* 0x000000010f0b7824 */ /* 0x000fca00078e0203 */
[----:B------:R-:W-:-:S04]  /*0e50*/  LOP3.LUT R3, R9, R11, RZ, 0xfc, !PT ;  /* 0x0000000b09037212 */ /* 0x000fc800078efcff */
        /* <DEDUP_REMOVED lines=19> */
[----:B------:R-:W-:Y:S01]  /*0f90*/  @!P2 LOP3.LUT R5, RZ, R14, RZ, 0x33, !PT ;  /* 0x0000000eff05a212 */ /* 0x000fe200078e33ff */
[----:B------:R-:W-:Y:S06]  /*0fa0*/  BRA `(.L_x_83) ;  /* 0x00000000000c7947 */ /* 0x000fec0003800000 */
.L_x_82:
[----:B------:R-:W-:-:S07]  /*0fb0*/  MOV R12, 0xfd0 ;  /* 0x00000fd0000c7802 */ /* 0x000fce0000000f00 */
[----:B------:R-:W-:Y:S05]  /*0fc0*/  CALL.REL.NOINC `($__internal_6_$__cuda_sm20_div_u64) ;  /* 0x0000000000bc7944 */ /* 0x000fea0003c00000 */
[----:B------:R-:W-:-:S07]  /*0fd0*/  IMAD.MOV.U32 R5, RZ, RZ, R4 ;  /* 0x000000ffff057224 */ /* 0x000fce00078e0004 */
.L_x_83:
[----:B------:R-:W-:Y:S05]  /*0fe0*/  BSYNC.RECONVERGENT B1 ;  /* 0x0000000000017941 */ /* 0x000fea0003800200 */
.L_x_81:
[----:B------:R-:W0:Y:S01]  /*0ff0*/  LDCU.64 UR8, c[0x0][0x3b0] ;  /* 0x00007600ff0877ac */ /* 0x000e220008000a00 */
[----:B------:R-:W-:Y:S01]  /*1000*/  SHF.R.S64 R4, RZ, 0x1e, R5 ;  /* 0x0000001eff047819 */ /* 0x000fe20000001005 */
[----:B------:R-:W1:Y:S03]  /*1010*/  LDCU.64 UR10, c[0x0][0x3c0] ;  /* 0x00007800ff0a77ac */ /* 0x000e660008000a00 */
[----:B0-----:R-:W-:-:S04]  /*1020*/  IADD3 R4, P0, PT, R4, UR8, RZ ;  /* 0x0000000804047c10 */ /* 0x001fc8000ff1e0ff */
[----:B------:R-:W-:Y:S01]  /*1030*/  LEA.HI.X.SX32 R5, R5, UR9, 0x2, P0 ;  /* 0x0000000905057c11 */ /* 0x000fe200080f16ff */
[----:B------:R-:W0:Y:S05]  /*1040*/  LDCU.64 UR8, c[0x0][0x3a0] ;  /* 0x00007400ff0877ac */ /* 0x000e2a0008000a00 */
[----:B------:R-:W2:Y:S01]  /*1050*/  LDG.E R5, desc[UR6][R4.64] ;  /* 0x0000000604057981 */ /* 0x000ea2000c1e1900 */
[--C-:B------:R-:W-:Y:S02]  /*1060*/  SHF.R.S32.HI R3, RZ, 0x1f, R2.reuse ;  /* 0x0000001fff037819 */ /* 0x100fe40000011402 */
[----:B--2---:R-:W-:Y:S01]  /*1070*/  SHF.R.S32.HI R6, RZ, 0x1f, R5 ;  /* 0x0000001fff067819 */ /* 0x004fe20000011405 */
[----:B-1----:R-:W-:-:S04]  /*1080*/  IMAD.WIDE.U32 R2, R5, UR10, R2 ;  /* 0x0000000a05027c25 */ /* 0x002fc8000f8e0002 */
[----:B------:R-:W-:-:S04]  /*1090*/  IMAD R6, R6, UR10, RZ ;  /* 0x0000000a06067c24 */ /* 0x000fc8000f8e02ff */
[----:B------:R-:W-:Y:S02]  /*10a0*/  IMAD R7, R5, UR11, R6 ;  /* 0x0000000b05077c24 */ /* 0x000fe4000f8e0206 */
[----:B------:R-:W-:-:S03]  /*10b0*/  IMAD.MOV.U32 R6, RZ, RZ, R0 ;  /* 0x000000ffff067224 */ /* 0x000fc600078e0000 */
[----:B------:R-:W-:Y:S02]  /*10c0*/  IADD3 R3, PT, PT, R3, R7, RZ ;  /* 0x0000000703037210 */ /* 0x000fe40007ffe0ff */
[----:B------:R-:W-:-:S03]  /*10d0*/  SHF.R.S32.HI R7, RZ, 0x1f, R0 ;  /* 0x0000001fff077819 */ /* 0x000fc60000011400 */
[----:B------:R-:W-:Y:S02]  /*10e0*/  IMAD R3, R3, UR10, RZ ;  /* 0x0000000a03037c24 */ /* 0x000fe4000f8e02ff */
[----:B------:R-:W-:-:S04]  /*10f0*/  IMAD.WIDE.U32 R4, R2, UR10, R6 ;  /* 0x0000000a02047c25 */ /* 0x000fc8000f8e0006 */
[----:B------:R-:W-:Y:S01]  /*1100*/  IMAD R3, R2, UR11, R3 ;  /* 0x0000000b02037c24 */ /* 0x000fe2000f8e0203 */
[----:B0-----:R-:W-:-:S04]  /*1110*/  LEA R2, P0, R4, UR8, 0x2 ;  /* 0x0000000804027c11 */ /* 0x001fc8000f8010ff */
[----:B------:R-:W-:-:S04]  /*1120*/  IADD3 R3, PT, PT, R5, R3, RZ ;  /* 0x0000000305037210 */ /* 0x000fc80007ffe0ff */
[----:B------:R-:W-:Y:S01]  /*1130*/  LEA.HI.X R3, R4, UR9, R3, 0x2, P0 ;  /* 0x0000000904037c11 */ /* 0x000fe200080f1403 */
[----:B------:R-:W0:Y:S05]  /*1140*/  LDCU.64 UR8, c[0x0][0x388] ;  /* 0x00007100ff0877ac */ /* 0x000e2a0008000a00 */
[----:B------:R-:W2:Y:S01]  /*1150*/  LDG.E R3, desc[UR6][R2.64] ;  /* 0x0000000602037981 */ /* 0x000ea2000c1e1900 */
[----:B0-----:R-:W-:-:S04]  /*1160*/  LEA R4, P0, R8, UR8, 0x2 ;  /* 0x0000000808047c11 */ /* 0x001fc8000f8010ff */
[----:B------:R-:W-:-:S05]  /*1170*/  LEA.HI.X R5, R8, UR9, R9, 0x2, P0 ;  /* 0x0000000908057c11 */ /* 0x000fca00080f1409 */
[----:B--2---:R0:W-:Y:S04]  /*1180*/  STG.E desc[UR6][R4.64], R3 ;  /* 0x0000000304007986 */ /* 0x0041e8000c101906 */
.L_x_74:
[----:B------:R-:W-:Y:S05]  /*1190*/  BSYNC.RECONVERGENT B0 ;  /* 0x0000000000007941 */ /* 0x000fea0003800200 */
.L_x_73:
[----:B------:R-:W1:Y:S02]  /*11a0*/  LDCU.64 UR8, c[0x0][0x3b8] ;  /* 0x00007700ff0877ac */ /* 0x000e640008000a00 */
[----:B-1----:R-:W-:-:S04]  /*11b0*/  ISETP.GE.U32.AND P0, PT, R8, UR8, PT ;  /* 0x0000000808007c0c */ /* 0x002fc8000bf06070 */
[----:B------:R-:W-:-:S13]  /*11c0*/  ISETP.GE.U32.AND.EX P0, PT, R9, UR9, PT, P0 ;  /* 0x0000000909007c0c */ /* 0x000fda000bf06100 */
[----:B------:R-:W-:Y:S05]  /*11d0*/  @P0 EXIT ;  /* 0x000000000000094d */ /* 0x000fea0003800000 */
[----:B------:R-:W1:Y:S01]  /*11e0*/  LDCU.64 UR4, c[0x0][0x3b0] ;  /* 0x00007600ff0477ac */ /* 0x000e620008000a00 */
[C---:B------:R-:W-:Y:S01]  /*11f0*/  IMAD.SHL.U32 R6, R8.reuse, 0x4, RZ ;  /* 0x0000000408067824 */ /* 0x040fe200078e00ff */
[----:B------:R-:W-:Y:S01]  /*1200*/  SHF.L.U64.HI R8, R8, 0x2, R9 ;  /* 0x0000000208087819 */ /* 0x000fe20000010209 */
[----:B0-----:R-:W0:Y:S03]  /*1210*/  LDC.64 R2, c[0x0][0x3a8] ;  /* 0x0000ea00ff027b82 */ /* 0x001e260000000a00 */
[----:B-1----:R-:W-:-:S04]  /*1220*/  IADD3 R4, P0, PT, R6, UR4, RZ ;  /* 0x0000000406047c10 */ /* 0x002fc8000ff1e0ff */
[----:B------:R-:W-:Y:S01]  /*1230*/  IADD3.X R5, PT, PT, R8, UR5, RZ, P0, !PT ;  /* 0x0000000508057c10 */ /* 0x000fe200087fe4ff */
[----:B------:R-:W1:Y:S05]  /*1240*/  LDCU.64 UR4, c[0x0][0x390] ;  /* 0x00007200ff0477ac */ /* 0x000e6a0008000a00 */
[----:B------:R-:W0:Y:S02]  /*1250*/  LDG.E R5, desc[UR6][R4.64] ;  /* 0x0000000604057981 */ /* 0x000e24000c1e1900 */
[----:B0-----:R-:W-:-:S06]  /*1260*/  IMAD.WIDE R2, R5, 0x4, R2 ;  /* 0x0000000405027825 */ /* 0x001fcc00078e0202 */
[----:B------:R-:W2:Y:S01]  /*1270*/  LDG.E R3, desc[UR6][R2.64] ;  /* 0x0000000602037981 */ /* 0x000ea2000c1e1900 */
[----:B-1----:R-:W-:-:S04]  /*1280*/  IADD3 R6, P0, PT, R6, UR4, RZ ;  /* 0x0000000406067c10 */ /* 0x002fc8000ff1e0ff */
[----:B------:R-:W-:-:S05]  /*1290*/  IADD3.X R7, PT, PT, R8, UR5, RZ, P0, !PT ;  /* 0x0000000508077c10 */ /* 0x000fca00087fe4ff */
[----:B--2---:R-:W-:Y:S01]  /*12a0*/  STG.E desc[UR6][R6.64], R3 ;  /* 0x0000000306007986 */ /* 0x004fe2000c101906 */
[----:B------:R-:W-:Y:S05]  /*12b0*/  EXIT ;  /* 0x000000000000794d */ /* 0x000fea0003800000 */
        .weak           $__internal_6_$__cuda_sm20_div_u64
        .type           $__internal_6_$__cuda_sm20_div_u64,@function
        .size           $__internal_6_$__cuda_sm20_div_u64,($__internal_7_$__cuda_sm20_rem_u64 - $__internal_6_$__cuda_sm20_div_u64)
$__internal_6_$__cuda_sm20_div_u64:
[----:B------:R-:W-:-:S04]  /*12c0*/  MOV R15, R11 ;  /* 0x0000000b000f7202 */ /* 0x000fc80000000f00 */
[----:B------:R-:W0:Y:S02]  /*12d0*/  I2F.U64.RP R13, R14 ;  /* 0x0000000e000d7312 */ /* 0x000e240000309000 */
[----:B0-----:R-:W0:Y:S02]  /*12e0*/  MUFU.RCP R13, R13 ;  /* 0x0000000d000d7308 */ /* 0x001e240000001000 */
[----:B0-----:R-:W-:-:S15]  /*12f0*/  VIADD R4, R13, 0x1ffffffe ;  /* 0x1ffffffe0d047836 */ /* 0x001fde0000000000 */
        /* <DEDUP_REMOVED lines=44> */
[----:B------:R-:W-:Y:S01]  /*15c0*/  IMAD R4, R13, R14, R5 ;  /* 0x0000000e0d047224 */ /* 0x000fe200078e0205 */
[----:B------:R-:W-:-:S04]  /*15d0*/  IADD3 R15, P2, PT, -R14, R17, RZ ;  /* 0x000000110e0f7210 */ /* 0x000fc80007f5e1ff */
[----:B------:R-:W-:Y:S02]  /*15e0*/  IADD3.X R20, PT, PT, ~R4, R9, RZ, P1, !PT ;  /* 0x0000000904147210 */ /* 0x000fe40000ffe5ff */
[----:B------:R-:W-:Y:S02]  /*15f0*/  IADD3 R4, P1, PT, R7, 0x1, RZ ;  /* 0x0000000107047810 */ /* 0x000fe40007f3e0ff */
[C---:B------:R-:W-:Y:S01]  /*1600*/  ISETP.GE.U32.AND.EX P0, PT, R20.reuse, R11, PT, P0 ;  /* 0x0000000b1400720c */ /* 0x040fe20003f06100 */
[----:B------:R-:W-:Y:S01]  /*1610*/  IMAD.X R18, R20, 0x1, ~R11, P2 ;  /* 0x0000000114127824 */ /* 0x000fe200010e0e0b */
[----:B------:R-:W-:Y:S02]  /*1620*/  IADD3.X R6, PT, PT, RZ, R13, RZ, P1, !PT ;  /* 0x0000000dff067210 */ /* 0x000fe40000ffe4ff */
[----:B------:R-:W-:Y:S02]  /*1630*/  SEL R5, R4, R7, P0 ;  /* 0x0000000704057207 */ /* 0x000fe40000000000 */
[----:B------:R-:W-:-:S02]  /*1640*/  SEL R15, R15, R17, P0 ;  /* 0x000000110f0f7207 */ /* 0x000fc40000000000 */
[----:B------:R-:W-:Y:S01]  /*1650*/  SEL R6, R6, R13, P0 ;  /* 0x0000000d06067207 */ /* 0x000fe20000000000 */
[----:B------:R-:W-:Y:S01]  /*1660*/  HFMA2 R13, -RZ, RZ, 0, 0 ;  /* 0x00000000ff0d7431 */ /* 0x000fe200000001ff */
[----:B------:R-:W-:Y:S02]  /*1670*/  IADD3 R4, P2, PT, R5, 0x1, RZ ;  /* 0x0000000105047810 */ /* 0x000fe40007f5e0ff */
[----:B------:R-:W-:Y:S02]  /*1680*/  SEL R18, R18, R20, P0 ;  /* 0x0000001412127207 */ /* 0x000fe40000000000 */
[----:B------:R-:W-:Y:S01]  /*1690*/  ISETP.GE.U32.AND P0, PT, R15, R14, PT ;  /* 0x0000000e0f00720c */ /* 0x000fe20003f06070 */
[----:B------:R-:W-:Y:S01]  /*16a0*/  IMAD.X R7, RZ, RZ, R6, P2 ;  /* 0x000000ffff077224 */ /* 0x000fe200010e0606 */
[----:B------:R-:W-:Y:S02]  /*16b0*/  ISETP.NE.U32.AND P1, PT, R14, RZ, PT ;  /* 0x000000ff0e00720c */ /* 0x000fe40003f25070 */
[----:B------:R-:W-:-:S02]  /*16c0*/  ISETP.GE.U32.AND.EX P0, PT, R18, R11, PT, P0 ;  /* 0x0000000b1200720c */ /* 0x000fc40003f06100 */
[----:B------:R-:W-:Y:S02]  /*16d0*/  ISETP.NE.AND.EX P1, PT, R11, RZ, PT, P1 ;  /* 0x000000ff0b00720c */ /* 0x000fe40003f25310 */
[----:B------:R-:W-:Y:S02]  /*16e0*/  SEL R4, R4, R5, P0 ;  /* 0x0000000504047207 */ /* 0x000fe40000000000 */
[----:B------:R-:W-:Y:S02]  /*16f0*/  SEL R7, R7, R6, P0 ;  /* 0x0000000607077207 */ /* 0x000fe40000000000 */
[----:B------:R-:W-:Y:S02]  /*1700*/  SEL R4, R4, 0xffffffff, P1 ;  /* 0xffffffff04047807 */ /* 0x000fe40000800000 */
[----:B------:R-:W-:Y:S01]  /*1710*/  SEL R7, R7, 0xffffffff, P1 ;  /* 0xffffffff07077807 */ /* 0x000fe20000800000 */
[----:B------:R-:W-:Y:S06]  /*1720*/  RET.REL.NODEC R12 `(_ZN17fastertransformer14compact_inputsIfEEvPT_S2_PiPKS1_S5_PKiS7_mmm) ;  /* 0xffffffe80c347950 */ /* 0x000fec0003c3ffff */
        .weak           $__internal_7_$__cuda_sm20_rem_u64
        .type           $__internal_7_$__cuda_sm20_rem_u64,@function
        .size           $__internal_7_$__cuda_sm20_rem_u64,(.L_x_567 - $__internal_7_$__cuda_sm20_rem_u64)
$__internal_7_$__cuda_sm20_rem_u64:
[----:B------:R-:W0:Y:S02]  /*1730*/  I2F.U64.RP R7, UR4 ;  /* 0x0000000400077d12 */ /* 0x000e240008309000 */
[----:B0-----:R-:W0:Y:S02]  /*1740*/  MUFU.RCP R7, R7 ;  /* 0x0000000700077308 */ /* 0x001e240000001000 */
[----:B0-----:R-:W-:-:S15]  /*1750*/  VIADD R12, R7, 0x1ffffffe ;  /* 0x1ffffffe070c7836 */ /* 0x001fde0000000000 */
[----:B------:R-:W-:-:S15]  /*1760*/  NOP ;  /* 0x0000000000007918 */ /* 0x000fde0000000000 */
[----:B------:R-:W-:-:S15]  /*1770*/  NOP ;  /* 0x0000000000007918 */ /* 0x000fde0000000000 */
[----:B------:R-:W-:-:S15]  /*1780*/  NOP ;  /* 0x0000000000007918 */ /* 0x000fde0000000000 */
[----:B------:R-:W0:Y:S02]  /*1790*/  F2I.U64.TRUNC R12, R12 ;  /* 0x0000000c000c7311 */ /* 0x000e24000020d800 */
[----:B0-----:R-:W-:-:S04]  /*17a0*/  IMAD.WIDE.U32 R14, R12, UR4, RZ ;  /* 0x000000040c0e7c25 */ /* 0x001fc8000f8e00ff */
[C---:B------:R-:W-:Y:S01]  /*17b0*/  IMAD R11, R12.reuse, UR5, R15 ;  /* 0x000000050c0b7c24 */ /* 0x040fe2000f8e020f */
[----:B------:R-:W-:Y:S01]  /*17c0*/  IADD3 R17, P0, PT, RZ, -R14, RZ ;  /* 0x8000000eff117210 */ /* 0x000fe20007f1e0ff */
[----:B------:R-:W-:Y:S02]  /*17d0*/  IMAD.MOV.U32 R15, RZ, RZ, R12 ;  /* 0x000000ffff0f7224 */ /* 0x000fe400078e000c */
[----:B------:R-:W-:Y:S02]  /*17e0*/  IMAD R11, R13, UR4, R11 ;  /* 0x000000040d0b7c24 */ /* 0x000fe4000f8e020b */
[----:B------:R-:W-:-:S03]  /*17f0*/  IMAD.HI.U32 R14, R12, R17, RZ ;  /* 0x000000110c0e7227 */ /* 0x000fc600078e00ff */
[----:B------:R-:W-:-:S05]  /*1800*/  IADD3.X R11, PT, PT, RZ, ~R11, RZ, P0, !PT ;  /* 0x8000000bff0b7210 */ /* 0x000fca00007fe4ff */
[----:B------:R-:W-:-:S04]  /*1810*/  IMAD.WIDE.U32 R14, P0, R12, R11, R14 ;  /* 0x0000000b0c0e7225 */ /* 0x000fc8000780000e */
[C---:B------:R-:W-:Y:S02]  /*1820*/  IMAD R19, R13.reuse, R11, RZ ;  /* 0x0000000b0d137224 */ /* 0x040fe400078e02ff */
[----:B------:R-:W-:-:S04]  /*1830*/  IMAD.HI.U32 R14, P1, R13, R17, R14 ;  /* 0x000000110d0e7227 */ /* 0x000fc8000782000e */
[----:B------:R-:W-:Y:S01]  /*1840*/  IMAD.HI.U32 R7, R13, R11, RZ ;  /* 0x0000000b0d077227 */ /* 0x000fe200078e00ff */
[----:B------:R-:W-:-:S04]  /*1850*/  IADD3 R15, P2, PT, R19, R14, RZ ;  /* 0x0000000e130f7210 */ /* 0x000fc80007f5e0ff */
[----:B------:R-:W-:Y:S01]  /*1860*/  IADD3.X R7, PT, PT, R7, R13, RZ, P0, !PT ;  /* 0x0000000d07077210 */ /* 0x000fe200007fe4ff */
[----:B------:R-:W-:-:S03]  /*1870*/  IMAD.WIDE.U32 R12, R15, UR4, RZ ;  /* 0x000000040f0c7c25 */ /* 0x000fc6000f8e00ff */
[----:B------:R-:W-:Y:S01]  /*1880*/  IADD3.X R7, PT, PT, RZ, RZ, R7, P2, P1 ;  /* 0x000000ffff077210 */ /* 0x000fe200017e2407 */
[----:B------:R-:W-:Y:S01]  /*1890*/  IMAD R14, R15, UR5, R13 ;  /* 0x000000050f0e7c24 */ /* 0x000fe2000f8e020d */
[----:B------:R-:W-:-:S03]  /*18a0*/  IADD3 R13, P0, PT, RZ, -R12, RZ ;  /* 0x8000000cff0d7210 */ /* 0x000fc60007f1e0ff */
[----:B------:R-:W-:Y:S02]  /*18b0*/  IMAD R11, R7, UR4, R14 ;  /* 0x00000004070b7c24 */ /* 0x000fe4000f8e020e */
[----:B------:R-:W-:-:S04]  /*18c0*/  IMAD.HI.U32 R14, R15, R13, RZ ;  /* 0x0000000d0f0e7227 */ /* 0x000fc800078e00ff */
[----:B------:R-:W-:-:S04]  /*18d0*/  IMAD.X R12, RZ, RZ, ~R11, P0 ;  /* 0x000000ffff0c7224 */ /* 0x000fc800000e0e0b */
[----:B------:R-:W-:-:S04]  /*18e0*/  IMAD.WIDE.U32 R14, P0, R15, R12, R14 ;  /* 0x0000000c0f0e7225 */ /* 0x000fc8000780000e */
[C---:B------:R-:W-:Y:S02]  /*18f0*/  IMAD R16, R7.reuse, R12, RZ ;  /* 0x0000000c07107224 */ /* 0x040fe400078e02ff */
[----:B------:R-:W-:-:S04]  /*1900*/  IMAD.HI.U32 R11, P1, R7, R13, R14 ;  /* 0x0000000d070b7227 */ /* 0x000fc8000782000e */
[----:B------:R-:W-:Y:S01]  /*1910*/  IMAD.HI.U32 R12, R7, R12, RZ ;  /* 0x0000000c070c7227 */ /* 0x000fe200078e00ff */
[----:B------:R-:W-:-:S03]  /*1920*/  IADD3 R11, P2, PT, R16, R11, RZ ;  /* 0x0000000b100b7210 */ /* 0x000fc60007f5e0ff */
[----:B------:R-:W-:Y:S01]  /*1930*/  IMAD.MOV.U32 R13, RZ, RZ, RZ ;  /* 0x000000ffff0d7224 */ /* 0x000fe200078e00ff */
        /* <DEDUP_REMOVED lines=9> */
[----:B------:R-:W-:-:S04]  /*19d0*/  IMAD.WIDE.U32 R12, R11, UR4, RZ ;  /* 0x000000040b0c7c25 */ /* 0x000fc8000f8e00ff */
[----:B------:R-:W-:Y:S01]  /*19e0*/  IMAD.X R7, RZ, RZ, R7, P1 ;  /* 0x000000ffff077224 */ /* 0x000fe200008e0607 */
[----:B------:R-:W-:Y:S01]  /*19f0*/  IADD3 R12, P1, PT, -R12, R4, RZ ;  /* 0x000000040c0c7210 */ /* 0x000fe20007f3e1ff */
[----:B------:R-:W-:-:S03]  /*1a00*/  IMAD R14, R11, UR5, R13 ;  /* 0x000000050b0e7c24 */ /* 0x000fc6000f8e020d */
[----:B------:R-:W-:Y:S01]  /*1a10*/  ISETP.GE.U32.AND P0, PT, R12, UR4, PT ;  /* 0x000000040c007c0c */ /* 0x000fe2000bf06070 */
[----:B------:R-:W-:-:S05]  /*1a20*/  IMAD R14, R7, UR4, R14 ;  /* 0x00000004070e7c24 */ /* 0x000fca000f8e020e */
[----:B------:R-:W-:Y:S02]  /*1a30*/  IADD3.X R7, PT, PT, ~R14, R5, RZ, P1, !PT ;  /* 0x000000050e077210 */ /* 0x000fe40000ffe5ff */
[----:B------:R-:W-:Y:S02]  /*1a40*/  IADD3 R5, P1, PT, R12, -UR4, RZ ;  /* 0x800000040c057c10 */ /* 0x000fe4000ff3e0ff */
[C---:B------:R-:W-:Y:S02]  /*1a50*/  ISETP.GE.U32.AND.EX P0, PT, R7.reuse, UR5, PT, P0 ;  /* 0x0000000507007c0c */ /* 0x040fe4000bf06100 */
[----:B------:R-:W-:Y:S02]  /*1a60*/  IADD3.X R4, PT, PT, R7, ~UR5, RZ, P1, !PT ;  /* 0x8000000507047c10 */ /* 0x000fe40008ffe4ff */
[----:B------:R-:W-:Y:S02]  /*1a70*/  SEL R5, R5, R12, P0 ;  /* 0x0000000c05057207 */ /* 0x000fe40000000000 */
[----:B------:R-:W-:-:S02]  /*1a80*/  SEL R4, R4, R7, P0 ;  /* 0x0000000704047207 */ /* 0x000fc40000000000 */
[C---:B------:R-:W-:Y:S01]  /*1a90*/  ISETP.GE.U32.AND P0, PT, R5.reuse, UR4, PT ;  /* 0x0000000405007c0c */ /* 0x040fe2000bf06070 */
[----:B------:R-:W-:Y:S01]  /*1aa0*/  VIADD R16, R5, -UR4 ;  /* 0x8000000405107c36 */ /* 0x000fe20008000000 */
[----:B------:R-:W-:Y:S02]  /*1ab0*/  ISETP.NE.U32.AND P1, PT, RZ, UR4, PT ;  /* 0x00000004ff007c0c */ /* 0x000fe4000bf25070 */
[----:B------:R-:W-:Y:S02]  /*1ac0*/  ISETP.GE.U32.AND.EX P0, PT, R4, UR5, PT, P0 ;  /* 0x0000000504007c0c */ /* 0x000fe4000bf06100 */
[----:B------:R-:W-:Y:S02]  /*1ad0*/  MOV R7, 0x0 ;  /* 0x0000000000077802 */ /* 0x000fe40000000f00 */
[----:B------:R-:W-:Y:S02]  /*1ae0*/  ISETP.NE.AND.EX P1, PT, RZ, UR5, PT, P1 ;  /* 0x00000005ff007c0c */ /* 0x000fe4000bf25310 */
[----:B------:R-:W-:-:S04]  /*1af0*/  SEL R16, R16, R5, P0 ;  /* 0x0000000510107207 */ /* 0x000fc80000000000 */
[----:B------:R-:W-:Y:S01]  /*1b00*/  SEL R16, R16, 0xffffffff, P1 ;  /* 0xffffffff10107807 */ /* 0x000fe20000800000 */
[----:B------:R-:W-:Y:S06]  /*1b10*/  RET.REL.NODEC R6 `(_ZN17fastertransformer14compact_inputsIfEEvPT_S2_PiPKS1_S5_PKiS7_mmm) ;  /* 0xffffffe406387950 */ /* 0x000fec0003c3ffff */
.L_x_84:
        /* <DEDUP_REMOVED lines=14> */
.L_x_567:


//--------------------- .text._ZN17fastertransformer14compact_inputsI6__halfEEvPT_S3_PiPKS2_S6_PKiS8_mmm --------------------------
	.section	.text._ZN17fastertransformer14compact_inputsI6__halfEEvPT_S3_PiPKS2_S6_PKiS8_mmm,"ax",@progbits
	.align	128
        .global         _ZN17fastertransformer14compact_inputsI6__halfEEvPT_S3_PiPKS2_S6_PKiS8_mmm
        .type           _ZN17fastertransformer14compact_inputsI6__halfEEvPT_S3_PiPKS2_S6_PKiS8_mmm,@function
        .size           _ZN17fastertransformer14compact_inputsI6__halfEEvPT_S3_PiPKS2_S6_PKiS8_mmm,(.L_x_569 - _ZN17fastertransformer14compact_inputsI6__halfEEvPT_S3_PiPKS2_S6_PKiS8_mmm)
        .other          _ZN17fastertransformer14compact_inputsI6__halfEEvPT_S3_PiPKS2_S6_PKiS8_mmm,@"STO_CUDA_ENTRY STV_DEFAULT"
_ZN17fastertransformer14compact_inputsI6__halfEEvPT_S3_PiPKS2_S6_PKiS8_mmm:
.text._ZN17fastertransformer14compact_inputsI6__halfEEvPT_S3_PiPKS2_S6_PKiS8_mmm:
        /* <DEDUP_REMOVED lines=50> */
.L_x_88:
[----:B------:R-:W0:Y:S01]  /*0320*/  LDCU.64 UR8, c[0x0][0x3c8] ;  /* 0x00007900ff0877ac */ /* 0x000e220008000a00 */
[----:B------:R-:W-:Y:S01]  /*0330*/  MOV R12, 0x370 ;  /* 0x00000370000c7802 */ /* 0x000fe20000000f00 */
[----:B0-----:R-:W-:Y:S01]  /*0340*/  IMAD.U32 R14, RZ, RZ, UR8 ;  /* 0x00000008ff0e7e24 */ /* 0x001fe2000f8e00ff */
[----:B------:R-:W-:-:S07]  /*0350*/  MOV R11, UR9 ;  /* 0x00000009000b7c02 */ /* 0x000fce0008000f00 */
[----:B------:R-:W-:Y:S05]  /*0360*/  CALL.REL.NOINC `($__internal_8_$__cuda_sm20_div_u64) ;  /* 0x0000000c00d47944 */ /* 0x000fea0003c00000 */
[----:B------:R-:W0:Y:S01]  /*0370*/  LDCU UR8, c[0x0][0x3c8] ;  /* 0x00007900ff0877ac */ /* 0x000e220008000800 */
[----:B------:R-:W-:-:S04]  /*0380*/  IMAD.MOV R5, RZ, RZ, -R4 ;  /* 0x000000ffff057224 */ /* 0x000fc800078e0a04 */
[----:B0-----:R-:W-:Y:S02]  /*0390*/  IMAD R10, R5, UR8, R8 ;  /* 0x00000008050a7c24 */ /* 0x001fe4000f8e0208 */
[----:B------:R-:W-:-:S07]  /*03a0*/  IMAD.MOV.U32 R5, RZ, RZ, R7 ;  /* 0x000000ffff057224 */ /* 0x000fce00078e0007 */
.L_x_89:
[----:B------:R-:W-:Y:S05]  /*03b0*/  BSYNC.RECONVERGENT B1 ;  /* 0x0000000000017941 */ /* 0x000fea0003800200 */
.L_x_87:
        /* <DEDUP_REMOVED lines=24> */
.L_x_91:
[----:B------:R-:W-:-:S07]  /*0540*/  MOV R6, 0x560 ;  /* 0x0000056000067802 */ /* 0x000fce0000000f00 */
[----:B------:R-:W-:Y:S05]  /*0550*/  CALL.REL.NOINC `($__internal_9_$__cuda_sm20_rem_u64) ;  /* 0x0000001000747944 */ /* 0x000fea0003c00000 */
.L_x_92:
[----:B------:R-:W-:Y:S05]  /*0560*/  BSYNC.RECONVERGENT B1 ;  /* 0x0000000000017941 */ /* 0x000fea0003800200 */
.L_x_90:
        /* <DEDUP_REMOVED lines=29> */
.L_x_94:
[----:B------:R-:W-:-:S07]  /*0740*/  MOV R12, 0x760 ;  /* 0x00000760000c7802 */ /* 0x000fce0000000f00 */
[----:B------:R-:W-:Y:S05]  /*0750*/  CALL.REL.NOINC `($__internal_8_$__cuda_sm20_div_u64) ;  /* 0x0000000800d87944 */ /* 0x000fea0003c00000 */
[----:B------:R-:W-:-:S07]  /*0760*/  IMAD.MOV.U32 R5, RZ, RZ, R4 ;  /* 0x000000ffff057224 */ /* 0x000fce00078e0004 */
.L_x_95:
[----:B------:R-:W-:Y:S05]  /*0770*/  BSYNC.RECONVERGENT B1 ;  /* 0x0000000000017941 */ /* 0x000fea0003800200 */
.L_x_93:
        /* <DEDUP_REMOVED lines=23> */
[----:B------:R-:W2:Y:S01]  /*08f0*/  LDG.E.U16 R7, desc[UR6][R6.64] ;  /* 0x0000000606077981 */ /* 0x000ea2000c1e1500 */
[----:B0-----:R-:W-:-:S04]  /*0900*/  LEA R10, P0, R8, UR8, 0x1 ;  /* 0x00000008080a7c11 */ /* 0x001fc8000f8008ff */
[----:B------:R-:W-:-:S05]  /*0910*/  LEA.HI.X R11, R8, UR9, R9, 0x1, P0 ;  /* 0x00000009080b7c11 */ /* 0x000fca00080f0c09 */
[----:B--2---:R0:W-:Y:S04]  /*0920*/  STG.E.U16 desc[UR6][R10.64], R7 ;  /* 0x000000070a007986 */ /* 0x0041e8000c101506 */
.L_x_86:
[----:B------:R-:W-:Y:S05]  /*0930*/  BSYNC.RECONVERGENT B0 ;  /* 0x0000000000007941 */ /* 0x000fea0003800200 */
.L_x_85:
        /* <DEDUP_REMOVED lines=34> */
.L_x_99:
[----:B------:R-:W0:Y:S01]  /*0b60*/  LDCU.64 UR8, c[0x0][0x3c0] ;  /* 0x00007800ff0877ac */ /* 0x000e220008000a00 */
[----:B------:R-:W-:Y:S02]  /*0b70*/  MOV R12, 0xbb0 ;  /* 0x00000bb0000c7802 */ /* 0x000fe40000000f00 */
[----:B0-----:R-:W-:Y:S01]  /*0b80*/  MOV R14, UR8 ;  /* 0x00000008000e7c02 */ /* 0x001fe20008000f00 */
[----:B------:R-:W-:-:S07]  /*0b90*/  IMAD.U32 R11, RZ, RZ, UR9 ;  /* 0x00000009ff0b7e24 */ /* 0x000fce000f8e00ff */
[----:B------:R-:W-:Y:S05]  /*0ba0*/  CALL.REL.NOINC `($__internal_8_$__cuda_sm20_div_u64) ;  /* 0x0000000400c47944 */ /* 0x000fea0003c00000 */
[----:B------:R-:W0:Y:S01]  /*0bb0*/  LDCU UR8, c[0x0][0x3c0] ;  /* 0x00007800ff0877ac */ /* 0x000e220008000800 */
[----:B------:R-:W-:Y:S01]  /*0bc0*/  IADD3 R0, PT, PT, -R4, RZ, RZ ;  /* 0x000000ff04007210 */ /* 0x000fe20007ffe1ff */
[----:B------:R-:W-:Y:S01]  /*0bd0*/  IMAD.MOV.U32 R3, RZ, RZ, R7 ;  /* 0x000000ffff037224 */ /* 0x000fe200078e0007 */
[----:B------:R-:W-:Y:S01]  /*0be0*/  MOV R2, R4 ;  /* 0x0000000400027202 */ /* 0x000fe20000000f00 */
[----:B0-----:R-:W-:-:S04]  /*0bf0*/  IMAD.U32 R5, RZ, RZ, UR8 ;  /* 0x00000008ff057e24 */ /* 0x001fc8000f8e00ff */
[----:B------:R-:W-:-:S07]  /*0c00*/  IMAD R0, R0, R5, R8 ;  /* 0x0000000500007224 */ /* 0x000fce00078e0208 */
.L_x_100:
[----:B------:R-:W-:Y:S05]  /*0c10*/  BSYNC.RECONVERGENT B1 ;  /* 0x0000000000017941 */ /* 0x000fea0003800200 */
.L_x_98:
        /* <DEDUP_REMOVED lines=23> */
.L_x_102:
[----:B------:R-:W-:Y:S01]  /*0d90*/  MOV R4, R2 ;  /* 0x0000000200047202 */ /* 0x000fe20000000f00 */
[----:B------:R-:W-:Y:S01]  /*0da0*/  IMAD.MOV.U32 R5, RZ, RZ, R3 ;  /* 0x000000ffff057224 */ /* 0x000fe200078e0003 */
[----:B------:R-:W-:-:S07]  /*0db0*/  MOV R6, 0xdd0 ;  /* 0x00000dd000067802 */ /* 0x000fce0000000f00 */
[----:B------:R-:W-:Y:S05]  /*0dc0*/  CALL.REL.NOINC `($__internal_9_$__cuda_sm20_rem_u64) ;  /* 0x0000000800587944 */ /* 0x000fea0003c00000 */
[----:B------:R-:W-:-:S07]  /*0dd0*/  MOV R2, R16 ;  /* 0x0000001000027202 */ /* 0x000fce0000000f00 */
.L_x_103:
[----:B------:R-:W-:Y:S05]  /*0de0*/  BSYNC.RECONVERGENT B1 ;  /* 0x0000000000017941 */ /* 0x000fea0003800200 */
.L_x_101:
        /* <DEDUP_REMOVED lines=28> */
.L_x_105:
[----:B------:R-:W-:-:S07]  /*0fb0*/  MOV R12, 0xfd0 ;  /* 0x00000fd0000c7802 */ /* 0x000fce0000000f00 */
[----:B------:R-:W-:Y:S05]  /*0fc0*/  CALL.REL.NOINC `($__internal_8_$__cuda_sm20_div_u64) ;  /* 0x0000000000bc7944 */ /* 0x000fea0003c00000 */
[----:B------:R-:W-:-:S07]  /*0fd0*/  IMAD.MOV.U32 R5, RZ, RZ, R4 ;  /* 0x000000ffff057224 */ /* 0x000fce00078e0004 */
.L_x_106:
[----:B------:R-:W-:Y:S05]  /*0fe0*/  BSYNC.RECONVERGENT B1 ;  /* 0x0000000000017941 */ /* 0x000fea0003800200 */
.L_x_104:
        /* <DEDUP_REMOVED lines=22> */
[----:B------:R-:W2:Y:S01]  /*1150*/  LDG.E.U16 R3, desc[UR6][R2.64] ;  /* 0x0000000602037981 */ /* 0x000ea2000c1e1500 */
[----:B0-----:R-:W-:-:S04]  /*1160*/  LEA R4, P0, R8, UR8, 0x1 ;  /* 0x0000000808047c11 */ /* 0x001fc8000f8008ff */
[----:B------:R-:W-:-:S05]  /*1170*/  LEA.HI.X R5, R8, UR9, R9, 0x1, P0 ;  /* 0x0000000908057c11 */ /* 0x000fca00080f0c09 */
[----:B--2---:R0:W-:Y:S04]  /*1180*/  STG.E.U16 desc[UR6][R4.64], R3 ;  /* 0x0000000304007986 */ /* 0x0041e8000c101506 */
.L_x_97:
[----:B------:R-:W-:Y:S05]  /*1190*/  BSYNC.RECONVERGENT B0 ;  /* 0x0000000000007941 */ /* 0x000fea0003800200 */
.L_x_96:
        /* <DEDUP_REMOVED lines=18> */
        .weak           $__internal_8_$__cuda_sm20_div_u64
        .type           $__internal_8_$__cuda_sm20_div_u64,@function
        .size           $__internal_8_$__cuda_sm20_div_u64,($__internal_9_$__cuda_sm20_rem_u64 - $__internal_8_$__cuda_sm20_div_u64)
$__internal_8_$__cuda_sm20_div_u64:
        /* <DEDUP_REMOVED lines=70> */
[----:B------:R-:W-:Y:S06]  /*1720*/  RET.REL.NODEC R12 `(_ZN17fastertransformer14compact_inputsI6__halfEEvPT_S3_PiPKS2_S6_PKiS8_mmm) ;  /* 0xffffffe80c347950 */ /* 0x000fec0003c3ffff */
        .weak           $__internal_9_$__cuda_sm20_rem_u64
        .type           $__internal_9_$__cuda_sm20_rem_u64,@function
        .size           $__internal_9_$__cuda_sm20_rem_u64,(.L_x_569 - $__internal_9_$__cuda_sm20_rem_u64)
$__internal_9_$__cuda_sm20_rem_u64:
        /* <DEDUP_REMOVED lines=62> */
[----:B------:R-:W-:Y:S06]  /*1b10*/  RET.REL.NODEC R6 `(_ZN17fastertransformer14compact_inputsI6__halfEEvPT_S3_PiPKS2_S6_PKiS8_mmm) ;  /* 0xffffffe406387950 */ /* 0x000fec0003c3ffff */
.L_x_107:
        /* <DEDUP_REMOVED lines=14> */
.L_x_569:


//--------------------- .text._ZN17fastertransformer28lookupHiddenStateOfLastTokenI6__halfEEvPT_PKS2_PKiiii --------------------------
	.section	.text._ZN17fastertransformer28lookupHiddenStateOfLastTokenI6__halfEEvPT_PKS2_PKiiii,"ax",@progbits
	.align	128
        .global         _ZN17fastertransformer28lookupHiddenStateOfLastTokenI6__halfEEvPT_PKS2_PKiiii
        .type           _ZN17fastertransformer28lookupHiddenStateOfLastTokenI6__halfEEvPT_PKS2_PKiiii,@function
        .size           _ZN17fastertransformer28lookupHiddenStateOfLastTokenI6__halfEEvPT_PKS2_PKiiii,(.L_x_597 - _ZN17fastertransformer28lookupHiddenStateOfLastTokenI6__halfEEvPT_PKS2_PKiiii)
        .other          _ZN17fastertransformer28lookupHiddenStateOfLastTokenI6__halfEEvPT_PKS2_PKiiii,@"STO_CUDA_ENTRY STV_DEFAULT"
_ZN17fastertransformer28lookupHiddenStateOfLastTokenI6__halfEEvPT_PKS2_PKiiii:
.text._ZN17fastertransformer28lookupHiddenStateOfLastTokenI6__halfEEvPT_PKS2_PKiiii:
[----:B------:R-:W-:Y:S01]  /*0000*/  LDC R1, c[0x0][0x37c] ;  /* 0x0000df00ff017b82 */ /* 0x000fe20000000800 */
[----:B------:R-:W0:Y:S07]  /*0010*/  S2R R13, SR_TID.X ;  /* 0x00000000000d7919 */ /* 0x000e2e0000002100 */
[----:B------:R-:W0:Y:S01]  /*0020*/  S2UR UR4, SR_CTAID.X ;  /* 0x00000000000479c3 */ /* 0x000e220000002500 */
[----:B------:R-:W1:Y:S07]  /*0030*/  LDCU UR5, c[0x0][0x39c] ;  /* 0x00007380ff0577ac */ /* 0x000e6e0008000800 */
[----:B------:R-:W0:Y:S08]  /*0040*/  LDC R14, c[0x0][0x360] ;  /* 0x0000d800ff0e7b82 */ /* 0x000e300000000800 */
[----:B------:R-:W1:Y:S01]  /*0050*/  LDC R15, c[0x0][0x3a0] ;  /* 0x0000e800ff0f7b82 */ /* 0x000e620000000800 */
[----:B0-----:R-:W-:-:S02]  /*0060*/  IMAD R13, R14, UR4, R13 ;  /* 0x000000040e0d7c24 */ /* 0x001fc4000f8e020d */
[----:B-1----:R-:W-:-:S05]  /*0070*/  IMAD R0, R15, UR5, RZ ;  /* 0x000000050f007c24 */ /* 0x002fca000f8e02ff */
[----:B------:R-:W-:-:S13]  /*0080*/  ISETP.GE.AND P0, PT, R13, R0, PT ;  /* 0x000000000d00720c */ /* 0x000fda0003f06270 */
[----:B------:R-:W-:Y:S05]  /*0090*/  @P0 EXIT ;  /* 0x000000000000094d */ /* 0x000fea0003800000 */
[----:B------:R-:W-:Y:S01]  /*00a0*/  IABS R8, R15 ;  /* 0x0000000f00087213 */ /* 0x000fe20000000000 */
[----:B------:R-:W0:Y:S01]  /*00b0*/  LDC R9, c[0x0][0x3a0] ;  /* 0x0000e800ff097b82 */ /* 0x000e220000000800 */
[----:B------:R-:W1:Y:S01]  /*00c0*/  LDCU UR4, c[0x0][0x370] ;  /* 0x00006e00ff0477ac */ /* 0x000e620008000800 */
[----:B------:R-:W-:Y:S01]  /*00d0*/  ISETP.NE.AND P0, PT, R15, RZ, PT ;  /* 0x000000ff0f00720c */ /* 0x000fe20003f05270 */
[----:B------:R-:W2:Y:S01]  /*00e0*/  I2F.RP R12, R8 ;  /* 0x00000008000c7306 */ /* 0x000ea20000209400 */
[----:B------:R-:W3:Y:S04]  /*00f0*/  LDCU.64 UR6, c[0x0][0x358] ;  /* 0x00006b00ff0677ac */ /* 0x000ee80008000a00 */
[----:B------:R-:W4:Y:S01]  /*0100*/  LDC.64 R2, c[0x0][0x390] ;  /* 0x0000e400ff027b82 */ /* 0x000f220000000a00 */
[----:B------:R-:W0:Y:S07]  /*0110*/  LDCU UR5, c[0x0][0x398] ;  /* 0x00007300ff0577ac */ /* 0x000e2e0008000800 */
[----:B------:R-:W0:Y:S01]  /*0120*/  LDC.64 R4, c[0x0][0x380] ;  /* 0x0000e000ff047b82 */ /* 0x000e220000000a00 */
[----:B--2---:R-:W2:Y:S01]  /*0130*/  MUFU.RCP R12, R12 ;  /* 0x0000000c000c7308 */ /* 0x004ea20000001000 */
[----:B-1----:R-:W-:-:S06]  /*0140*/  IMAD R14, R14, UR4, RZ ;  /* 0x000000040e0e7c24 */ /* 0x002fcc000f8e02ff */
[----:B------:R-:W1:Y:S01]  /*0150*/  LDC.64 R6, c[0x0][0x388] ;  /* 0x0000e200ff067b82 */ /* 0x000e620000000a00 */
[----:B--2---:R-:W-:Y:S02]  /*0160*/  IADD3 R10, PT, PT, R12, 0xffffffe, RZ ;  /* 0x0ffffffe0c0a7810 */ /* 0x004fe40007ffe0ff */
[----:B------:R-:W-:Y:S02]  /*0170*/  LOP3.LUT R12, RZ, R15, RZ, 0x33, !PT ;  /* 0x0000000fff0c7212 */ /* 0x000fe400078e33ff */
[----:B------:R2:W5:Y:S02]  /*0180*/  F2I.FTZ.U32.TRUNC.NTZ R11, R10 ;  /* 0x0000000a000b7305 */ /* 0x000564000021f000 */
[----:B--2---:R-:W-:Y:S02]  /*0190*/  HFMA2 R10, -RZ, RZ, 0, 0 ;  /* 0x00000000ff0a7431 */ /* 0x004fe400000001ff */
[----:B-----5:R-:W-:-:S04]  /*01a0*/  IMAD.MOV R17, RZ, RZ, -R11 ;  /* 0x000000ffff117224 */ /* 0x020fc800078e0a0b */
[----:B------:R-:W-:-:S04]  /*01b0*/  IMAD R17, R17, R8, RZ ;  /* 0x0000000811117224 */ /* 0x000fc800078e02ff */
[----:B------:R-:W-:-:S04]  /*01c0*/  IMAD.HI.U32 R10, R11, R17, R10 ;  /* 0x000000110b0a7227 */ /* 0x000fc800078e000a */
[----:B0--34-:R-:W-:-:S07]  /*01d0*/  IMAD.MOV.U32 R11, RZ, RZ, R13 ;  /* 0x000000ffff0b7224 */ /* 0x019fce00078e000d */
.L_x_108:
[----:B------:R-:W-:Y:S02]  /*01e0*/  IABS R15, R11 ;  /* 0x0000000b000f7213 */ /* 0x000fe40000000000 */
[----:B------:R-:W-:-:S03]  /*01f0*/  IABS R18, R9 ;  /* 0x0000000900127213 */ /* 0x000fc60000000000 */
[----:B------:R-:W-:-:S05]  /*0200*/  IMAD.HI.U32 R13, R10, R15, RZ ;  /* 0x0000000f0a0d7227 */ /* 0x000fca00078e00ff */
[----:B0-----:R-:W-:-:S05]  /*0210*/  IADD3 R16, PT, PT, -R13, RZ, RZ ;  /* 0x000000ff0d107210 */ /* 0x001fca0007ffe1ff */
[----:B------:R-:W-:-:S05]  /*0220*/  IMAD R15, R18, R16, R15 ;  /* 0x00000010120f7224 */ /* 0x000fca00078e020f */
[----:B------:R-:W-:-:S13]  /*0230*/  ISETP.GT.U32.AND P2, PT, R8, R15, PT ;  /* 0x0000000f0800720c */ /* 0x000fda0003f44070 */
[----:B------:R-:W-:Y:S01]  /*0240*/  @!P2 IMAD.IADD R15, R15, 0x1, -R18 ;  /* 0x000000010f0fa824 */ /* 0x000fe200078e0a12 */
[----:B------:R-:W-:-:S04]  /*0250*/  @!P2 IADD3 R13, PT, PT, R13, 0x1, RZ ;  /* 0x000000010d0da810 */ /* 0x000fc80007ffe0ff */
[----:B------:R-:W-:Y:S02]  /*0260*/  ISETP.GE.U32.AND P1, PT, R15, R8, PT ;  /* 0x000000080f00720c */ /* 0x000fe40003f26070 */
[----:B------:R-:W-:-:S04]  /*0270*/  LOP3.LUT R15, R11, R9, RZ, 0x3c, !PT ;  /* 0x000000090b0f7212 */ /* 0x000fc800078e3cff */
[----:B------:R-:W-:-:S07]  /*0280*/  ISETP.GE.AND P3, PT, R15, RZ, PT ;  /* 0x000000ff0f00720c */ /* 0x000fce0003f66270 */
[----:B------:R-:W-:-:S06]  /*0290*/  @P1 VIADD R13, R13, 0x1 ;  /* 0x000000010d0d1836 */ /* 0x000fcc0000000000 */
[----:B------:R-:W-:-:S04]  /*02a0*/  @!P3 IADD3 R13, PT, PT, -R13, RZ, RZ ;  /* 0x000000ff0d0db210 */ /* 0x000fc80007ffe1ff */
[----:B------:R-:W-:-:S05]  /*02b0*/  SEL R13, R12, R13, !P0 ;  /* 0x0000000d0c0d7207 */ /* 0x000fca0004000000 */
[----:B------:R-:W-:-:S06]  /*02c0*/  IMAD.WIDE R18, R13, 0x4, R2 ;  /* 0x000000040d127825 */ /* 0x000fcc00078e0202 */
[----:B------:R-:W2:Y:S01]  /*02d0*/  LDG.E R18, desc[UR6][R18.64] ;  /* 0x0000000612127981 */ /* 0x000ea2000c1e1900 */
[----:B------:R-:W-:-:S04]  /*02e0*/  IMAD.MOV R16, RZ, RZ, -R13 ;  /* 0x000000ffff107224 */ /* 0x000fc800078e0a0d */
[----:B------:R-:W-:Y:S02]  /*02f0*/  IMAD R16, R9, R16, R11 ;  /* 0x0000001009107224 */ /* 0x000fe400078e020b */
[----:B--2---:R-:W-:-:S05]  /*0300*/  IMAD R15, R13, UR5, R18 ;  /* 0x000000050d0f7c24 */ /* 0x004fca000f8e0212 */
[----:B------:R-:W-:-:S05]  /*0310*/  IADD3 R15, PT, PT, R15, -0x1, RZ ;  /* 0xffffffff0f0f7810 */ /* 0x000fca0007ffe0ff */
[----:B------:R-:W-:-:S04]  /*0320*/  IMAD R15, R15, R9, R16 ;  /* 0x000000090f0f7224 */ /* 0x000fc800078e0210 */
[----:B-1----:R-:W-:-:S06]  /*0330*/  IMAD.WIDE R20, R15, 0x2, R6 ;  /* 0x000000020f147825 */ /* 0x002fcc00078e0206 */
[----:B------:R-:W2:Y:S01]  /*0340*/  LDG.E.U16 R21, desc[UR6][R20.64] ;  /* 0x0000000614157981 */ /* 0x000ea2000c1e1500 */
[----:B------:R-:W-:Y:S01]  /*0350*/  IMAD.WIDE R16, R11, 0x2, R4 ;  /* 0x000000020b107825 */ /* 0x000fe200078e0204 */
[----:B------:R-:W-:-:S04]  /*0360*/  IADD3 R11, PT, PT, R14, R11, RZ ;  /* 0x0000000b0e0b7210 */ /* 0x000fc80007ffe0ff */
[----:B------:R-:W-:Y:S01]  /*0370*/  ISETP.GE.AND P1, PT, R11, R0, PT ;  /* 0x000000000b00720c */ /* 0x000fe20003f26270 */
[----:B--2---:R0:W-:-:S12]  /*0380*/  STG.E.U16 desc[UR6][R16.64], R21 ;  /* 0x0000001510007986 */ /* 0x0041d8000c101506 */
[----:B------:R-:W-:Y:S05]  /*0390*/  @!P1 BRA `(.L_x_108) ;  /* 0xfffffffc00909947 */ /* 0x000fea000383ffff */
[----:B------:R-:W-:Y:S05]  /*03a0*/  EXIT ;  /* 0x000000000000794d */ /* 0x000fea0003800000 */
.L_x_109:
        /* <DEDUP_REMOVED lines=13> */
.L_x_597:


//--------------------- .text._ZN17fastertransformer28lookupHiddenStateOfLastTokenIfEEvPT_PKS1_PKiiii --------------------------
	.section	.text._ZN17fastertransformer28lookupHiddenStateOfLastTokenIfEEvPT_PKS1_PKiiii,"ax",@progbits
	.align	128
        .global         _ZN17fastertransformer28lookupHiddenStateOfLastTokenIfEEvPT_PKS1_PKiiii
        .type           _ZN17fastertransformer28lookupHiddenStateOfLastTokenIfEEvPT_PKS1_PKiiii,@function
        .size           _ZN17fastertransformer28lookupHiddenStateOfLastTokenIfEEvPT_PKS1_PKiiii,(.L_x_598 - _ZN17fastertransformer28lookupHiddenStateOfLastTokenIfEEvPT_PKS1_PKiiii)
        .other          _ZN17fastertransformer28lookupHiddenStateOfLastTokenIfEEvPT_PKS1_PKiiii,@"STO_CUDA_ENTRY STV_DEFAULT"
_ZN17fastertransformer28lookupHiddenStateOfLastTokenIfEEvPT_PKS1_PKiiii:
.text._ZN17fastertransformer28lookupHiddenStateOfLastTokenIfEEvPT_PKS1_PKiiii:
        /* <DEDUP_REMOVED lines=30> */
.L_x_110:
[----:B------:R-:W-:Y:S02]  /*01e0*/  IABS R15, R11 ;  /* 0x0000000b000f7213 */ /* 0x000fe40000000000 */
[----:B------:R-:W-:-:S03]  /*01f0*/  IABS R18, R9 ;  /* 0x0000000900127213 */ /* 0x000fc60000000000 */
[----:B------:R-:W-:-:S05]  /*0200*/  IMAD.HI.U32 R13, R10, R15, RZ ;  /* 0x0000000f0a0d7227 */ /* 0x000fca00078e00ff */
[----:B------:R-:W-:-:S05]  /*0210*/  IADD3 R16, PT, PT, -R13, RZ, RZ ;  /* 0x000000ff0d107210 */ /* 0x000fca0007ffe1ff */
        /* <DEDUP_REMOVED lines=17> */
[----:B01----:R-:W-:-:S06]  /*0330*/  IMAD.WIDE R18, R15, 0x4, R6 ;  /* 0x000000040f127825 */ /* 0x003fcc00078e0206 */
[----:B------:R-:W2:Y:S01]  /*0340*/  LDG.E R19, desc[UR6][R18.64] ;  /* 0x0000000612137981 */ /* 0x000ea2000c1e1900 */
[----:B------:R-:W-:Y:S01]  /*0350*/  IMAD.WIDE R20, R11, 0x4, R4 ;  /* 0x000000040b147825 */ /* 0x000fe200078e0204 */
[----:B------:R-:W-:-:S04]  /*0360*/  IADD3 R11, PT, PT, R14, R11, RZ ;  /* 0x0000000b0e0b7210 */ /* 0x000fc80007ffe0ff */
[----:B------:R-:W-:Y:S01]  /*0370*/  ISETP.GE.AND P1, PT, R11, R0, PT ;  /* 0x000000000b00720c */ /* 0x000fe20003f26270 */
[----:B--2---:R0:W-:-:S12]  /*0380*/  STG.E desc[UR6][R20.64], R19 ;  /* 0x0000001314007986 */ /* 0x0041d8000c101906 */
[----:B------:R-:W-:Y:S05]  /*0390*/  @!P1 BRA `(.L_x_110) ;  /* 0xfffffffc00909947 */ /* 0x000fea000383ffff */
[----:B------:R-:W-:Y:S05]  /*03a0*/  EXIT ;  /* 0x000000000000794d */ /* 0x000fea0003800000 */
.L_x_111:
        /* <DEDUP_REMOVED lines=13> */
.L_x_598:


//--------------------- .text._ZN17fastertransformer31buildDecoderAttentionMaskKernelI6__halfLb1EEEvPT_PKiS5_ii --------------------------
	.section	.text._ZN17fastertransformer31buildDecoderAttentionMaskKernelI6__halfLb1EEEvPT_PKiS5_ii,"ax",@progbits
	.align	128
        .global         _ZN17fastertransformer31buildDecoderAttentionMaskKernelI6__halfLb1EEEvPT_PKiS5_ii
        .type           _ZN17fastertransformer31buildDecoderAttentionMaskKernelI6__halfLb1EEEvPT_PKiS5_ii,@function
        .size           _ZN17fastertransformer31buildDecoderAttentionMaskKernelI6__halfLb1EEEvPT_PKiS5_ii,(.L_x_599 - _ZN17fastertransformer31buildDecoderAttentionMaskKernelI6__halfLb1EEEvPT_PKiS5_ii)
        .other          _ZN17fastertransformer31buildDecoderAttentionMaskKernelI6__halfLb1EEEvPT_PKiS5_ii,@"STO_CUDA_ENTRY STV_DEFAULT"
_ZN17fastertransformer31buildDecoderAttentionMaskKernelI6__halfLb1EEEvPT_PKiS5_ii:
.text._ZN17fastertransformer31buildDecoderAttentionMaskKernelI6__halfLb1EEEvPT_PKiS5_ii:
[----:B------:R-:W-:Y:S08]  /*0000*/  LDC R1, c[0x0][0x37c] ;  /* 0x0000df00ff017b82 */ /* 0x000ff00000000800 */
[----:B------:R-:W0:Y:S01]  /*0010*/  LDC.64 R2, c[0x0][0x398] ;  /* 0x0000e600ff027b82 */ /* 0x000e220000000a00 */
[----:B------:R-:W1:Y:S01]  /*0020*/  S2R R15, SR_TID.X ;  /* 0x00000000000f7919 */ /* 0x000e620000002100 */
[----:B------:R-:W2:Y:S06]  /*0030*/  S2R R13, SR_CTAID.X ;  /* 0x00000000000d7919 */ /* 0x000eac0000002500 */
[----:B------:R-:W3:Y:S08]  /*0040*/  LDC.64 R6, c[0x0][0x388] ;  /* 0x0000e200ff067b82 */ /* 0x000ef00000000a00 */
[----:B------:R-:W4:Y:S01]  /*0050*/  LDC.64 R8, c[0x0][0x390] ;  /* 0x0000e400ff087b82 */ /* 0x000f220000000a00 */
[----:B0-----:R-:W-:-:S04]  /*0060*/  IMAD.IADD R3, R3, 0x1, R2 ;  /* 0x0000000103037824 */ /* 0x001fc800078e0202 */
[----:B------:R-:W-:-:S05]  /*0070*/  IMAD R0, R3, R2, RZ ;  /* 0x0000000203007224 */ /* 0x000fca00078e02ff */
[----:B-1----:R-:W-:-:S13]  /*0080*/  ISETP.GE.AND P0, PT, R15, R0, PT ;  /* 0x000000000f00720c */ /* 0x002fda0003f06270 */
[----:B--234-:R-:W-:Y:S05]  /*0090*/  @P0 EXIT ;  /* 0x000000000000094d */ /* 0x01cfea0003800000 */
[----:B------:R-:W0:Y:S01]  /*00a0*/  LDCU.64 UR4, c[0x0][0x358] ;  /* 0x00006b00ff0477ac */ /* 0x000e220008000a00 */
[----:B------:R-:W-:Y:S01]  /*00b0*/  IMAD.WIDE.U32 R8, R13, 0x4, R8 ;  /* 0x000000040d087825 */ /* 0x000fe200078e0008 */
[----:B------:R-:W-:-:S03]  /*00c0*/  IABS R5, R3 ;  /* 0x0000000300057213 */ /* 0x000fc60000000000 */
[----:B------:R-:W-:Y:S01]  /*00d0*/  IMAD.WIDE.U32 R6, R13, 0x4, R6 ;  /* 0x000000040d067825 */ /* 0x000fe200078e0006 */
[----:B------:R-:W1:Y:S01]  /*00e0*/  LDCU UR6, c[0x0][0x360] ;  /* 0x00006c00ff0677ac */ /* 0x000e620008000800 */
[----:B------:R-:W2:Y:S01]  /*00f0*/  LDCU.64 UR8, c[0x0][0x380] ;  /* 0x00007000ff0877ac */ /* 0x000ea20008000a00 */
[----:B0-----:R-:W5:Y:S01]  /*0100*/  LDG.E R4, desc[UR4][R8.64] ;  /* 0x0000000408047981 */ /* 0x001f62000c1e1900 */
[----:B------:R-:W0:Y:S03]  /*0110*/  I2F.RP R12, R5 ;  /* 0x00000005000c7306 */ /* 0x000e260000209400 */
[----:B------:R3:W5:Y:S05]  /*0120*/  LDG.E R2, desc[UR4][R6.64] ;  /* 0x0000000406027981 */ /* 0x00076a000c1e1900 */
[----:B0-----:R-:W0:Y:S02]  /*0130*/  MUFU.RCP R12, R12 ;  /* 0x0000000c000c7308 */ /* 0x001e240000001000 */
[----:B0-----:R-:W-:-:S06]  /*0140*/  VIADD R11, R12, 0xffffffe ;  /* 0x0ffffffe0c0b7836 */ /* 0x001fcc0000000000 */
[----:B------:R-:W3:Y:S01]  /*0150*/  F2I.FTZ.U32.TRUNC.NTZ R11, R11 ;  /* 0x0000000b000b7305 */ /* 0x000ee2000021f000 */
[----:B------:R-:W-:Y:S02]  /*0160*/  IMAD.MOV.U32 R10, RZ, RZ, RZ ;  /* 0x000000ffff0a7224 */ /* 0x000fe400078e00ff */
[----:B---3--:R-:W-:-:S04]  /*0170*/  IMAD.MOV R6, RZ, RZ, -R11 ;  /* 0x000000ffff067224 */ /* 0x008fc800078e0a0b */
[----:B------:R-:W-:-:S04]  /*0180*/  IMAD R7, R6, R5, RZ ;  /* 0x0000000506077224 */ /* 0x000fc800078e02ff */
[----:B------:R-:W-:Y:S01]  /*0190*/  IMAD.HI.U32 R6, R11, R7, R10 ;  /* 0x000000070b067227 */ /* 0x000fe200078e000a */
[----:B------:R-:W-:-:S03]  /*01a0*/  MOV R10, R15 ;  /* 0x0000000f000a7202 */ /* 0x000fc60000000f00 */
[----:B-12---:R-:W-:-:S07]  /*01b0*/  IMAD R7, R0, R13, RZ ;  /* 0x0000000d00077224 */ /* 0x006fce00078e02ff */
.L_x_112:
[----:B0-----:R-:W-:Y:S02]  /*01c0*/  IABS R8, R3 ;  /* 0x0000000300087213 */ /* 0x001fe40000000000 */
[----:B------:R-:W-:-:S03]  /*01d0*/  IABS R9, R10 ;  /* 0x0000000a00097213 */ /* 0x000fc60000000000 */
[----:B------:R-:W-:Y:S02]  /*01e0*/  IMAD.MOV R12, RZ, RZ, -R8 ;  /* 0x000000ffff0c7224 */ /* 0x000fe400078e0a08 */
[----:B------:R-:W-:-:S04]  /*01f0*/  IMAD.HI.U32 R8, R6, R9, RZ ;  /* 0x0000000906087227 */ /* 0x000fc800078e00ff */
[----:B------:R-:W-:Y:S01]  /*0200*/  IMAD R12, R8, R12, R9 ;  /* 0x0000000c080c7224 */ /* 0x000fe200078e0209 */
[----:B------:R-:W-:-:S04]  /*0210*/  IABS R9, R3 ;  /* 0x0000000300097213 */ /* 0x000fc80000000000 */
[----:B------:R-:W-:-:S13]  /*0220*/  ISETP.GT.U32.AND P2, PT, R5, R12, PT ;  /* 0x0000000c0500720c */ /* 0x000fda0003f44070 */
[----:B------:R-:W-:Y:S01]  /*0230*/  @!P2 IMAD.IADD R12, R12, 0x1, -R9 ;  /* 0x000000010c0ca824 */ /* 0x000fe200078e0a09 */
[----:B------:R-:W-:Y:S01]  /*0240*/  LOP3.LUT R9, R10, R3, RZ, 0x3c, !PT ;  /* 0x000000030a097212 */ /* 0x000fe200078e3cff */
[----:B------:R-:W-:Y:S01]  /*0250*/  @!P2 VIADD R8, R8, 0x1 ;  /* 0x000000010808a836 */ /* 0x000fe20000000000 */
[----:B------:R-:W-:Y:S02]  /*0260*/  ISETP.NE.AND P2, PT, R3, RZ, PT ;  /* 0x000000ff0300720c */ /* 0x000fe40003f45270 */
[----:B------:R-:W-:Y:S02]  /*0270*/  ISETP.GE.U32.AND P0, PT, R12, R5, PT ;  /* 0x000000050c00720c */ /* 0x000fe40003f06070 */
[----:B------:R-:W-:-:S11]  /*0280*/  ISETP.GE.AND P1, PT, R9, RZ, PT ;  /* 0x000000ff0900720c */ /* 0x000fd60003f26270 */
[----:B------:R-:W-:-:S05]  /*0290*/  @P0 IADD3 R8, PT, PT, R8, 0x1, RZ ;  /* 0x0000000108080810 */ /* 0x000fca0007ffe0ff */
[----:B------:R-:W-:Y:S01]  /*02a0*/  @!P1 IMAD.MOV R8, RZ, RZ, -R8 ;  /* 0x000000ffff089224 */ /* 0x000fe200078e0a08 */
[----:B------:R-:W-:-:S04]  /*02b0*/  @!P2 LOP3.LUT R8, RZ, R3, RZ, 0x33, !PT ;  /* 0x00000003ff08a212 */ /* 0x000fc800078e33ff */
[----:B-----5:R-:W-:Y:S01]  /*02c0*/  IADD3 R12, PT, PT, R4, R8, RZ ;  /* 0x00000008040c7210 */ /* 0x020fe20007ffe0ff */
[----:B------:R-:W-:-:S04]  /*02d0*/  IMAD.MOV R9, RZ, RZ, -R8 ;  /* 0x000000ffff097224 */ /* 0x000fc800078e0a08 */
[----:B------:R-:W-:-:S05]  /*02e0*/  IMAD R9, R3, R9, R10 ;  /* 0x0000000903097224 */ /* 0x000fca00078e020a */
[----:B------:R-:W-:Y:S02]  /*02f0*/  ISETP.GT.AND P0, PT, R9, R12, PT ;  /* 0x0000000c0900720c */ /* 0x000fe40003f04270 */
[----:B------:R-:W-:Y:S02]  /*0300*/  IADD3 R9, P1, PT, R7, R10, RZ ;  /* 0x0000000a07097210 */ /* 0x000fe40007f3e0ff */
[----:B------:R-:W-:Y:S02]  /*0310*/  ISETP.GE.OR P0, PT, R8, R2, P0 ;  /* 0x000000020800720c */ /* 0x000fe40000706670 */
[C---:B------:R-:W-:Y:S01]  /*0320*/  LEA.HI.X.SX32 R12, R10.reuse, RZ, 0x1, P1 ;  /* 0x000000ff0a0c7211 */ /* 0x040fe200008f0eff */
[----:B------:R-:W-:Y:S01]  /*0330*/  VIADD R10, R10, UR6 ;  /* 0x000000060a0a7c36 */ /* 0x000fe20008000000 */
[----:B------:R-:W-:-:S04]  /*0340*/  LEA R8, P1, R9, UR8, 0x1 ;  /* 0x0000000809087c11 */ /* 0x000fc8000f8208ff */
[----:B------:R-:W-:-:S05]  /*0350*/  LEA.HI.X R9, R9, UR9, R12, 0x1, P1 ;  /* 0x0000000909097c11 */ /* 0x000fca00088f0c0c */
[----:B------:R-:W-:-:S05]  /*0360*/  @!P0 HADD2 R11, -RZ.H0_H0, 1, 1 ;  /* 0x3c003c00ff0b8430 */ /* 0x000fca0000000900 */
[----:B------:R-:W-:Y:S02]  /*0370*/  @P0 PRMT R11, RZ, 0x7610, R11 ;  /* 0x00007610ff0b0816 */ /* 0x000fe4000000000b */
[----:B------:R-:W-:-:S03]  /*0380*/  ISETP.GE.AND P0, PT, R10, R0, PT ;  /* 0x000000000a00720c */ /* 0x000fc60003f06270 */
[----:B------:R0:W-:Y:S10]  /*0390*/  STG.E.U16 desc[UR4][R8.64], R11 ;  /* 0x0000000b08007986 */ /* 0x0001f4000c101504 */
[----:B------:R-:W-:Y:S05]  /*03a0*/  @!P0 BRA `(.L_x_112) ;  /* 0xfffffffc00848947 */ /* 0x000fea000383ffff */
[----:B------:R-:W-:Y:S05]  /*03b0*/  EXIT ;  /* 0x000000000000794d */ /* 0x000fea0003800000 */
.L_x_113:
        /* <DEDUP_REMOVED lines=12> */
.L_x_599:


//--------------------- .text._ZN17fastertransformer31buildDecoderAttentionMaskKernelI6__halfLb0EEEvPT_PKiS5_ii --------------------------
	.section	.text._ZN17fastertransformer31buildDecoderAttentionMaskKernelI6__halfLb0EEEvPT_PKiS5_ii,"ax",@progbits
	.align	128
        .global         _ZN17fastertransformer31buildDecoderAttentionMaskKernelI6__halfLb0EEEvPT_PKiS5_ii
        .type           _ZN17fastertransformer31buildDecoderAttentionMaskKernelI6__halfLb0EEEvPT_PKiS5_ii,@function
        .size           _ZN17fastertransformer31buildDecoderAttentionMaskKernelI6__halfLb0EEEvPT_PKiS5_ii,(.L_x_600 - _ZN17fastertransformer31buildDecoderAttentionMaskKernelI6__halfLb0EEEvPT_PKiS5_ii)
        .other          _ZN17fastertransformer31buildDecoderAttentionMaskKernelI6__halfLb0EEEvPT_PKiS5_ii,@"STO_CUDA_ENTRY STV_DEFAULT"
_ZN17fastertransformer31buildDecoderAttentionMaskKernelI6__halfLb0EEEvPT_PKiS5_ii:
.text._ZN17fastertransformer31buildDecoderAttentionMaskKernelI6__halfLb0EEEvPT_PKiS5_ii:
[----:B------:R-:W-:Y:S08]  /*0000*/  LDC R1, c[0x0][0x37c] ;  /* 0x0000df00ff017b82 */ /* 0x000ff00000000800 */
[----:B------:R-:W0:Y:S01]  /*0010*/  LDC.64 R2, c[0x0][0x398] ;  /* 0x0000e600ff027b82 */ /* 0x000e220000000a00 */
[----:B------:R-:W1:Y:S01]  /*0020*/  S2R R13, SR_TID.X ;  /* 0x00000000000d7919 */ /* 0x000e620000002100 */
[----:B------:R-:W2:Y:S06]  /*0030*/  S2R R5, SR_CTAID.X ;  /* 0x0000000000057919 */ /* 0x000eac0000002500 */
[----:B------:R-:W3:Y:S01]  /*0040*/  LDC.64 R6, c[0x0][0x388] ;  /* 0x0000e200ff067b82 */ /* 0x000ee20000000a00 */
[----:B0-----:R-:W-:-:S04]  /*0050*/  IMAD.IADD R3, R3, 0x1, R2 ;  /* 0x0000000103037824 */ /* 0x001fc800078e0202 */
[----:B------:R-:W-:-:S05]  /*0060*/  IMAD R0, R3, R2, RZ ;  /* 0x0000000203007224 */ /* 0x000fca00078e02ff */
[----:B-1----:R-:W-:-:S13]  /*0070*/  ISETP.GE.AND P0, PT, R13, R0, PT ;  /* 0x000000000d00720c */ /* 0x002fda0003f06270 */
[----:B--23--:R-:W-:Y:S05]  /*0080*/  @P0 EXIT ;  /* 0x000000000000094d */ /* 0x00cfea0003800000 */
[----:B------:R-:W0:Y:S01]  /*0090*/  LDCU.64 UR4, c[0x0][0x358] ;  /* 0x00006b00ff0477ac */ /* 0x000e220008000a00 */
[----:B------:R-:W-:Y:S01]  /*00a0*/  IMAD.WIDE.U32 R6, R5, 0x4, R6 ;  /* 0x0000000405067825 */ /* 0x000fe200078e0006 */
[----:B------:R-:W-:Y:S01]  /*00b0*/  IABS R4, R3 ;  /* 0x0000000300047213 */ /* 0x000fe20000000000 */
[----:B------:R-:W1:Y:S01]  /*00c0*/  LDCU UR6, c[0x0][0x360] ;  /* 0x00006c00ff0677ac */ /* 0x000e620008000800 */
[----:B------:R-:W2:Y:S02]  /*00d0*/  LDCU.64 UR8, c[0x0][0x380] ;  /* 0x00007000ff0877ac */ /* 0x000ea40008000a00 */
[----:B0-----:R0:W5:Y:S01]  /*00e0*/  LDG.E R2, desc[UR4][R6.64] ;  /* 0x0000000406027981 */ /* 0x001162000c1e1900 */
[----:B------:R-:W3:Y:S01]  /*00f0*/  I2F.RP R10, R4 ;  /* 0x00000004000a7306 */ /* 0x000ee20000209400 */
[----:B------:R-:W-:Y:S02]  /*0100*/  IMAD.MOV.U32 R8, RZ, RZ, RZ ;  /* 0x000000ffff087224 */ /* 0x000fe400078e00ff */
[----:B------:R-:W-:-:S05]  /*0110*/  IMAD R5, R0, R5, RZ ;  /* 0x0000000500057224 */ /* 0x000fca00078e02ff */
[----:B---3--:R-:W3:Y:S02]  /*0120*/  MUFU.RCP R10, R10 ;  /* 0x0000000a000a7308 */ /* 0x008ee40000001000 */
[----:B---3--:R-:W-:-:S06]  /*0130*/  VIADD R9, R10, 0xffffffe ;  /* 0x0ffffffe0a097836 */ /* 0x008fcc0000000000 */
[----:B------:R-:W3:Y:S02]  /*0140*/  F2I.FTZ.U32.TRUNC.NTZ R9, R9 ;  /* 0x0000000900097305 */ /* 0x000ee4000021f000 */
[----:B---3--:R-:W-:-:S04]  /*0150*/  IMAD.MOV R11, RZ, RZ, -R9 ;  /* 0x000000ffff0b7224 */ /* 0x008fc800078e0a09 */
[----:B------:R-:W-:-:S04]  /*0160*/  IMAD R11, R11, R4, RZ ;  /* 0x000000040b0b7224 */ /* 0x000fc800078e02ff */
[----:B------:R-:W-:-:S04]  /*0170*/  IMAD.HI.U32 R11, R9, R11, R8 ;  /* 0x0000000b090b7227 */ /* 0x000fc800078e0008 */
[----:B012---:R-:W-:-:S07]  /*0180*/  IMAD.MOV.U32 R8, RZ, RZ, R13 ;  /* 0x000000ffff087224 */ /* 0x007fce00078e000d */
.L_x_114:
[-C--:B0-----:R-:W-:Y:S02]  /*0190*/  IABS R6, R3.reuse ;  /* 0x0000000300067213 */ /* 0x081fe40000000000 */
[----:B------:R-:W-:Y:S02]  /*01a0*/  IABS R7, R8 ;  /* 0x0000000800077213 */ /* 0x000fe40000000000 */
[----:B------:R-:W-:Y:S01]  /*01b0*/  IABS R10, R3 ;  /* 0x00000003000a7213 */ /* 0x000fe20000000000 */
[----:B------:R-:W-:Y:S02]  /*01c0*/  IMAD.MOV R9, RZ, RZ, -R6 ;  /* 0x000000ffff097224 */ /* 0x000fe400078e0a06 */
[----:B------:R-:W-:-:S04]  /*01d0*/  IMAD.HI.U32 R6, R11, R7, RZ ;  /* 0x000000070b067227 */ /* 0x000fc800078e00ff */
[----:B------:R-:W-:-:S05]  /*01e0*/  IMAD R7, R6, R9, R7 ;  /* 0x0000000906077224 */ /* 0x000fca00078e0207 */
[----:B------:R-:W-:-:S13]  /*01f0*/  ISETP.GT.U32.AND P2, PT, R4, R7, PT ;  /* 0x000000070400720c */ /* 0x000fda0003f44070 */
[----:B------:R-:W-:Y:S01]  /*0200*/  @!P2 IADD3 R7, PT, PT, R7, -R10, RZ ;  /* 0x8000000a0707a210 */ /* 0x000fe20007ffe0ff */
[----:B------:R-:W-:Y:S01]  /*0210*/  @!P2 VIADD R6, R6, 0x1 ;  /* 0x000000010606a836 */ /* 0x000fe20000000000 */
[----:B------:R-:W-:Y:S02]  /*0220*/  ISETP.NE.AND P2, PT, R3, RZ, PT ;  /* 0x000000ff0300720c */ /* 0x000fe40003f45270 */
[----:B------:R-:W-:Y:S02]  /*0230*/  ISETP.GE.U32.AND P0, PT, R7, R4, PT ;  /* 0x000000040700720c */ /* 0x000fe40003f06070 */
[----:B------:R-:W-:-:S04]  /*0240*/  LOP3.LUT R7, R8, R3, RZ, 0x3c, !PT ;  /* 0x0000000308077212 */ /* 0x000fc800078e3cff */
[----:B------:R-:W-:-:S07]  /*0250*/  ISETP.GE.AND P1, PT, R7, RZ, PT ;  /* 0x000000ff0700720c */ /* 0x000fce0003f26270 */
[----:B------:R-:W-:-:S06]  /*0260*/  @P0 VIADD R6, R6, 0x1 ;  /* 0x0000000106060836 */ /* 0x000fcc0000000000 */
[----:B------:R-:W-:Y:S01]  /*0270*/  @!P1 IMAD.MOV R6, RZ, RZ, -R6 ;  /* 0x000000ffff069224 */ /* 0x000fe200078e0a06 */
[----:B------:R-:W-:-:S04]  /*0280*/  @!P2 LOP3.LUT R6, RZ, R3, RZ, 0x33, !PT ;  /* 0x00000003ff06a212 */ /* 0x000fc800078e33ff */
[----:B------:R-:W-:-:S05]  /*0290*/  IADD3 R7, PT, PT, -R6, RZ, RZ ;  /* 0x000000ff06077210 */ /* 0x000fca0007ffe1ff */
[----:B------:R-:W-:-:S05]  /*02a0*/  IMAD R7, R3, R7, R8 ;  /* 0x0000000703077224 */ /* 0x000fca00078e0208 */
[----:B------:R-:W-:Y:S02]  /*02b0*/  ISETP.GT.AND P0, PT, R7, R6, PT ;  /* 0x000000060700720c */ /* 0x000fe40003f04270 */
[----:B------:R-:W-:Y:S02]  /*02c0*/  IADD3 R7, P1, PT, R5, R8, RZ ;  /* 0x0000000805077210 */ /* 0x000fe40007f3e0ff */
[----:B-----5:R-:W-:Y:S02]  /*02d0*/  ISETP.GE.OR P0, PT, R6, R2, P0 ;  /* 0x000000020600720c */ /* 0x020fe40000706670 */
        /* <DEDUP_REMOVED lines=10> */
.L_x_115:
        /* <DEDUP_REMOVED lines=16> */
.L_x_600:


//--------------------- .text._ZN17fastertransformer31buildDecoderAttentionMaskKernelIfLb1EEEvPT_PKiS4_ii --------------------------
	.section	.text._ZN17fastertransformer31buildDecoderAttentionMaskKernelIfLb1EEEvPT_PKiS4_ii,"ax",@progbits
	.align	128
        .global         _ZN17fastertransformer31buildDecoderAttentionMaskKernelIfLb1EEEvPT_PKiS4_ii
        .type           _ZN17fastertransformer31buildDecoderAttentionMaskKernelIfLb1EEEvPT_PKiS4_ii,@function
        .size           _ZN17fastertransformer31buildDecoderAttentionMaskKernelIfLb1EEEvPT_PKiS4_ii,(.L_x_601 - _ZN17fastertransformer31buildDecoderAttentionMaskKernelIfLb1EEEvPT_PKiS4_ii)
        .other          _ZN17fastertransformer31buildDecoderAttentionMaskKernelIfLb1EEEvPT_PKiS4_ii,@"STO_CUDA_ENTRY STV_DEFAULT"
_ZN17fastertransformer31buildDecoderAttentionMaskKernelIfLb1EEEvPT_PKiS4_ii:
.text._ZN17fastertransformer31buildDecoderAttentionMaskKernelIfLb1EEEvPT_PKiS4_ii:
        /* <DEDUP_REMOVED lines=10> */
[----:B------:R-:W-:Y:S01]  /*00a0*/  IABS R5, R3 ;  /* 0x0000000300057213 */ /* 0x000fe20000000000 */
[----:B------:R-:W0:Y:S01]  /*00b0*/  LDCU.64 UR4, c[0x0][0x358] ;  /* 0x00006b00ff0477ac */ /* 0x000e220008000a00 */
[C---:B------:R-:W-:Y:S02]  /*00c0*/  IMAD.WIDE.U32 R6, R13.reuse, 0x4, R6 ;  /* 0x000000040d067825 */ /* 0x040fe400078e0006 */
[----:B------:R-:W1:Y:S02]  /*00d0*/  I2F.RP R12, R5 ;  /* 0x00000005000c7306 */ /* 0x000e640000209400 */
[----:B------:R-:W-:Y:S01]  /*00e0*/  IMAD.WIDE.U32 R8, R13, 0x4, R8 ;  /* 0x000000040d087825 */ /* 0x000fe200078e0008 */
[----:B------:R-:W2:Y:S01]  /*00f0*/  LDCU UR6, c[0x0][0x360] ;  /* 0x00006c00ff0677ac */ /* 0x000ea20008000800 */
[----:B------:R-:W3:Y:S04]  /*0100*/  LDCU.64 UR8, c[0x0][0x380] ;  /* 0x00007000ff0877ac */ /* 0x000ee80008000a00 */
[----:B-1----:R-:W1:Y:S01]  /*0110*/  MUFU.RCP R12, R12 ;  /* 0x0000000c000c7308 */ /* 0x002e620000001000 */
[----:B0-----:R-:W5:Y:S01]  /*0120*/  LDG.E R2, desc[UR4][R6.64] ;  /* 0x0000000406027981 */ /* 0x001f62000c1e1900 */
[----:B------:R-:W-:-:S03]  /*0130*/  ISETP.NE.AND P0, PT, R3, RZ, PT ;  /* 0x000000ff0300720c */ /* 0x000fc60003f05270 */
[----:B------:R0:W5:Y:S02]  /*0140*/  LDG.E R4, desc[UR4][R8.64] ;  /* 0x0000000408047981 */ /* 0x000164000c1e1900 */
[----:B0-----:R-:W-:Y:S01]  /*0150*/  LOP3.LUT R8, RZ, R3, RZ, 0x33, !PT ;  /* 0x00000003ff087212 */ /* 0x001fe200078e33ff */
[----:B-1----:R-:W-:-:S06]  /*0160*/  VIADD R11, R12, 0xffffffe ;  /* 0x0ffffffe0c0b7836 */ /* 0x002fcc0000000000 */
[----:B------:R-:W0:Y:S02]  /*0170*/  F2I.FTZ.U32.TRUNC.NTZ R11, R11 ;  /* 0x0000000b000b7305 */ /* 0x000e24000021f000 */
[----:B0-----:R-:W-:-:S04]  /*0180*/  IMAD.MOV R10, RZ, RZ, -R11 ;  /* 0x000000ffff0a7224 */ /* 0x001fc800078e0a0b */
[----:B------:R-:W-:Y:S02]  /*0190*/  IMAD R7, R10, R5, RZ ;  /* 0x000000050a077224 */ /* 0x000fe400078e02ff */
[----:B------:R-:W-:-:S04]  /*01a0*/  IMAD.MOV.U32 R10, RZ, RZ, RZ ;  /* 0x000000ffff0a7224 */ /* 0x000fc800078e00ff */
[----:B------:R-:W-:-:S04]  /*01b0*/  IMAD.HI.U32 R6, R11, R7, R10 ;  /* 0x000000070b067227 */ /* 0x000fc800078e000a */
[----:B------:R-:W-:Y:S02]  /*01c0*/  IMAD R7, R0, R13, RZ ;  /* 0x0000000d00077224 */ /* 0x000fe400078e02ff */
[----:B--23--:R-:W-:-:S07]  /*01d0*/  IMAD.MOV.U32 R10, RZ, RZ, R15 ;  /* 0x000000ffff0a7224 */ /* 0x00cfce00078e000f */
.L_x_116:
[----:B0-----:R-:W-:Y:S02]  /*01e0*/  IABS R9, R3 ;  /* 0x0000000300097213 */ /* 0x001fe40000000000 */
[----:B------:R-:W-:-:S03]  /*01f0*/  IABS R12, R10 ;  /* 0x0000000a000c7213 */ /* 0x000fc60000000000 */
[----:B------:R-:W-:Y:S02]  /*0200*/  IMAD.MOV R11, RZ, RZ, -R9 ;  /* 0x000000ffff0b7224 */ /* 0x000fe400078e0a09 */
[----:B------:R-:W-:-:S04]  /*0210*/  IMAD.HI.U32 R9, R6, R12, RZ ;  /* 0x0000000c06097227 */ /* 0x000fc800078e00ff */
[----:B------:R-:W-:Y:S01]  /*0220*/  IMAD R12, R9, R11, R12 ;  /* 0x0000000b090c7224 */ /* 0x000fe200078e020c */
[----:B------:R-:W-:-:S04]  /*0230*/  IABS R11, R3 ;  /* 0x00000003000b7213 */ /* 0x000fc80000000000 */
[----:B------:R-:W-:-:S13]  /*0240*/  ISETP.GT.U32.AND P2, PT, R5, R12, PT ;  /* 0x0000000c0500720c */ /* 0x000fda0003f44070 */
[----:B------:R-:W-:Y:S01]  /*0250*/  @!P2 IADD3 R12, PT, PT, R12, -R11, RZ ;  /* 0x8000000b0c0ca210 */ /* 0x000fe20007ffe0ff */
[----:B------:R-:W-:Y:S01]  /*0260*/  @!P2 VIADD R9, R9, 0x1 ;  /* 0x000000010909a836 */ /* 0x000fe20000000000 */
[----:B------:R-:W-:Y:S02]  /*0270*/  LOP3.LUT R11, R10, R3, RZ, 0x3c, !PT ;  /* 0x000000030a0b7212 */ /* 0x000fe400078e3cff */
[----:B------:R-:W-:Y:S02]  /*0280*/  ISETP.GE.U32.AND P1, PT, R12, R5, PT ;  /* 0x000000050c00720c */ /* 0x000fe40003f26070 */
[----:B------:R-:W-:Y:S02]  /*0290*/  ISETP.GE.AND P3, PT, R11, RZ, PT ;  /* 0x000000ff0b00720c */ /* 0x000fe40003f66270 */
[----:B------:R-:W-:-:S04]  /*02a0*/  IADD3 R13, P2, PT, R7, R10, RZ ;  /* 0x0000000a070d7210 */ /* 0x000fc80007f5e0ff */
[----:B------:R-:W-:-:S05]  /*02b0*/  LEA.HI.X.SX32 R14, R10, RZ, 0x1, P2 ;  /* 0x000000ff0a0e7211 */ /* 0x000fca00010f0eff */
[----:B------:R-:W-:-:S04]  /*02c0*/  @P1 VIADD R9, R9, 0x1 ;  /* 0x0000000109091836 */ /* 0x000fc80000000000 */
[----:B------:R-:W-:-:S05]  /*02d0*/  @!P3 IMAD.MOV R9, RZ, RZ, -R9 ;  /* 0x000000ffff09b224 */ /* 0x000fca00078e0a09 */
[----:B------:R-:W-:-:S04]  /*02e0*/  SEL R9, R8, R9, !P0 ;  /* 0x0000000908097207 */ /* 0x000fc80004000000 */
[C---:B------:R-:W-:Y:S01]  /*02f0*/  IADD3 R11, PT, PT, -R9.reuse, RZ, RZ ;  /* 0x000000ff090b7210 */ /* 0x040fe20007ffe1ff */
[----:B-----5:R-:W-:Y:S01]  /*0300*/  IMAD.IADD R12, R4, 0x1, R9 ;  /* 0x00000001040c7824 */ /* 0x020fe200078e0209 */
[----:B------:R-:W-:-:S03]  /*0310*/  ISETP.GE.AND P2, PT, R9, R2, PT ;  /* 0x000000020900720c */ /* 0x000fc60003f46270 */
[----:B------:R-:W-:Y:S02]  /*0320*/  IMAD R11, R3, R11, R10 ;  /* 0x0000000b030b7224 */ /* 0x000fe400078e020a */
[----:B------:R-:W-:-:S03]  /*0330*/  VIADD R10, R10, UR6 ;  /* 0x000000060a0a7c36 */ /* 0x000fc60008000000 */
[----:B------:R-:W-:Y:S02]  /*0340*/  ISETP.GT.AND P1, PT, R11, R12, PT ;  /* 0x0000000c0b00720c */ /* 0x000fe40003f24270 */
[C---:B------:R-:W-:Y:S02]  /*0350*/  LEA R12, P3, R13.reuse, UR8, 0x2 ;  /* 0x000000080d0c7c11 */ /* 0x040fe4000f8610ff */
[----:B------:R-:W-:Y:S02]  /*0360*/  FSEL R9, RZ, 1, P1 ;  /* 0x3f800000ff097808 */ /* 0x000fe40000800000 */
[----:B------:R-:W-:Y:S02]  /*0370*/  LEA.HI.X R13, R13, UR9, R14, 0x2, P3 ;  /* 0x000000090d0d7c11 */ /* 0x000fe400098f140e */
[----:B------:R-:W-:Y:S02]  /*0380*/  FSEL R9, R9, RZ, !P2 ;  /* 0x000000ff09097208 */ /* 0x000fe40005000000 */
[----:B------:R-:W-:-:S03]  /*0390*/  ISETP.GE.AND P1, PT, R10, R0, PT ;  /* 0x000000000a00720c */ /* 0x000fc60003f26270 */
[----:B------:R0:W-:Y:S10]  /*03a0*/  STG.E desc[UR4][R12.64], R9 ;  /* 0x000000090c007986 */ /* 0x0001f4000c101904 */
[----:B------:R-:W-:Y:S05]  /*03b0*/  @!P1 BRA `(.L_x_116) ;  /* 0xfffffffc00889947 */ /* 0x000fea000383ffff */
[----:B------:R-:W-:Y:S05]  /*03c0*/  EXIT ;  /* 0x000000000000794d */ /* 0x000fea0003800000 */
.L_x_117:
        /* <DEDUP_REMOVED lines=11> */
.L_x_601:


//--------------------- .text._ZN17fastertransformer31buildDecoderAttentionMaskKernelIfLb0EEEvPT_PKiS4_ii --------------------------
	.section	.text._ZN17fastertransformer31buildDecoderAttentionMaskKernelIfLb0EEEvPT_PKiS4_ii,"ax",@progbits
	.align	128
        .global         _ZN17fastertransformer31buildDecoderAttentionMaskKernelIfLb0EEEvPT_PKiS4_ii
        .type           _ZN17fastertransformer31buildDecoderAttentionMaskKernelIfLb0EEEvPT_PKiS4_ii,@function
        .size           _ZN17fastertransformer31buildDecoderAttentionMaskKernelIfLb0EEEvPT_PKiS4_ii,(.L_x_602 - _ZN17fastertransformer31buildDecoderAttentionMaskKernelIfLb0EEEvPT_PKiS4_ii)
        .other          _ZN17fastertransformer31buildDecoderAttentionMaskKernelIfLb0EEEvPT_PKiS4_ii,@"STO_CUDA_ENTRY STV_DEFAULT"
_ZN17fastertransformer31buildDecoderAttentionMaskKernelIfLb0EEEvPT_PKiS4_ii:
.text._ZN17fastertransformer31buildDecoderAttentionMaskKernelIfLb0EEEvPT_PKiS4_ii:
        /* <DEDUP_REMOVED lines=16> */
[----:B------:R-:W-:Y:S01]  /*0100*/  IMAD.MOV.U32 R8, RZ, RZ, RZ ;  /* 0x000000ffff087224 */ /* 0x000fe200078e00ff */
[----:B------:R-:W-:-:S06]  /*0110*/  ISETP.NE.AND P0, PT, R3, RZ, PT ;  /* 0x000000ff0300720c */ /* 0x000fcc0003f05270 */
[----:B---3--:R-:W3:Y:S02]  /*0120*/  MUFU.RCP R10, R10 ;  /* 0x0000000a000a7308 */ /* 0x008ee40000001000 */
[----:B---3--:R-:W-:-:S06]  /*0130*/  VIADD R11, R10, 0xffffffe ;  /* 0x0ffffffe0a0b7836 */ /* 0x008fcc0000000000 */
[----:B------:R3:W4:Y:S02]  /*0140*/  F2I.FTZ.U32.TRUNC.NTZ R9, R11 ;  /* 0x0000000b00097305 */ /* 0x000724000021f000 */
[----:B---3--:R-:W-:Y:S01]  /*0150*/  LOP3.LUT R11, RZ, R3, RZ, 0x33, !PT ;  /* 0x00000003ff0b7212 */ /* 0x008fe200078e33ff */
[----:B----4-:R-:W-:-:S04]  /*0160*/  IMAD.MOV R5, RZ, RZ, -R9 ;  /* 0x000000ffff057224 */ /* 0x010fc800078e0a09 */
[----:B------:R-:W-:-:S04]  /*0170*/  IMAD R5, R5, R4, RZ ;  /* 0x0000000405057224 */ /* 0x000fc800078e02ff */
[----:B------:R-:W-:-:S04]  /*0180*/  IMAD.HI.U32 R5, R9, R5, R8 ;  /* 0x0000000509057227 */ /* 0x000fc800078e0008 */
[----:B------:R-:W-:Y:S02]  /*0190*/  IMAD R8, R0, R13, RZ ;  /* 0x0000000d00087224 */ /* 0x000fe400078e02ff */
[----:B012---:R-:W-:-:S07]  /*01a0*/  IMAD.MOV.U32 R9, RZ, RZ, R15 ;  /* 0x000000ffff097224 */ /* 0x007fce00078e000f */
.L_x_118:
[----:B0-----:R-:W-:Y:S02]  /*01b0*/  IABS R6, R3 ;  /* 0x0000000300067213 */ /* 0x001fe40000000000 */
[----:B------:R-:W-:-:S03]  /*01c0*/  IABS R7, R9 ;  /* 0x0000000900077213 */ /* 0x000fc60000000000 */
[----:B------:R-:W-:Y:S02]  /*01d0*/  IMAD.MOV R10, RZ, RZ, -R6 ;  /* 0x000000ffff0a7224 */ /* 0x000fe400078e0a06 */
[----:B------:R-:W-:-:S04]  /*01e0*/  IMAD.HI.U32 R6, R5, R7, RZ ;  /* 0x0000000705067227 */ /* 0x000fc800078e00ff */
[----:B------:R-:W-:Y:S01]  /*01f0*/  IMAD R7, R6, R10, R7 ;  /* 0x0000000a06077224 */ /* 0x000fe200078e0207 */
[----:B------:R-:W-:-:S04]  /*0200*/  IABS R10, R3 ;  /* 0x00000003000a7213 */ /* 0x000fc80000000000 */
[----:B------:R-:W-:-:S13]  /*0210*/  ISETP.GT.U32.AND P2, PT, R4, R7, PT ;  /* 0x000000070400720c */ /* 0x000fda0003f44070 */
[----:B------:R-:W-:Y:S02]  /*0220*/  @!P2 IMAD.IADD R7, R7, 0x1, -R10 ;  /* 0x000000010707a824 */ /* 0x000fe400078e0a0a */
[----:B------:R-:W-:Y:S01]  /*0230*/  @!P2 VIADD R6, R6, 0x1 ;  /* 0x000000010606a836 */ /* 0x000fe20000000000 */
[----:B------:R-:W-:Y:S02]  /*0240*/  IADD3 R12, P2, PT, R8, R9, RZ ;  /* 0x00000009080c7210 */ /* 0x000fe40007f5e0ff */
[----:B------:R-:W-:Y:S02]  /*0250*/  ISETP.GE.U32.AND P1, PT, R7, R4, PT ;  /* 0x000000040700720c */ /* 0x000fe40003f26070 */
[C---:B------:R-:W-:Y:S02]  /*0260*/  LOP3.LUT R7, R9.reuse, R3, RZ, 0x3c, !PT ;  /* 0x0000000309077212 */ /* 0x040fe400078e3cff */
[----:B------:R-:W-:Y:S02]  /*0270*/  LEA.HI.X.SX32 R13, R9, RZ, 0x1, P2 ;  /* 0x000000ff090d7211 */ /* 0x000fe400010f0eff */
[----:B------:R-:W-:-:S07]  /*0280*/  ISETP.GE.AND P3, PT, R7, RZ, PT ;  /* 0x000000ff0700720c */ /* 0x000fce0003f66270 */
[----:B------:R-:W-:-:S06]  /*0290*/  @P1 VIADD R6, R6, 0x1 ;  /* 0x0000000106061836 */ /* 0x000fcc0000000000 */
[----:B------:R-:W-:-:S05]  /*02a0*/  @!P3 IMAD.MOV R6, RZ, RZ, -R6 ;  /* 0x000000ffff06b224 */ /* 0x000fca00078e0a06 */
[----:B------:R-:W-:-:S04]  /*02b0*/  SEL R7, R11, R6, !P0 ;  /* 0x000000060b077207 */ /* 0x000fc80004000000 */
[----:B-----5:R-:W-:Y:S01]  /*02c0*/  ISETP.GE.AND P2, PT, R7, R2, PT ;  /* 0x000000020700720c */ /* 0x020fe20003f46270 */
[----:B------:R-:W-:-:S04]  /*02d0*/  IMAD.MOV R6, RZ, RZ, -R7 ;  /* 0x000000ffff067224 */ /* 0x000fc800078e0a07 */
        /* <DEDUP_REMOVED lines=11> */
.L_x_119:
        /* <DEDUP_REMOVED lines=15> */
.L_x_602:


//--------------------- .text._ZN17fastertransformer15transposeAxis01IiEEvPT_S2_PKiii --------------------------
	.section	.text._ZN17fastertransformer15transposeAxis01IiEEvPT_S2_PKiii,"ax",@progbits
	.align	128
        .global         _ZN17fastertransformer15transposeAxis01IiEEvPT_S2_PKiii
        .type           _ZN17fastertransformer15transposeAxis01IiEEvPT_S2_PKiii,@function
        .size           _ZN17fastertransformer15transposeAxis01IiEEvPT_S2_PKiii,(.L_x_603 - _ZN17fastertransformer15transposeAxis01IiEEvPT_S2_PKiii)
        .other          _ZN17fastertransformer15transposeAxis01IiEEvPT_S2_PKiii,@"STO_CUDA_ENTRY STV_DEFAULT"
_ZN17fastertransformer15transposeAxis01IiEEvPT_S2_PKiii:
.text._ZN17fastertransformer15transposeAxis01IiEEvPT_S2_PKiii:
[----:B------:R-:W-:Y:S01]  /*0000*/  LDC R1, c[0x0][0x37c] ;  /* 0x0000df00ff017b82 */ /* 0x000fe20000000800 */
[----:B------:R-:W0:Y:S07]  /*0010*/  S2R R0, SR_TID.X ;  /* 0x0000000000007919 */ /* 0x000e2e0000002100 */
[----:B------:R-:W0:Y:S08]  /*0020*/  S2UR UR4, SR_CTAID.X ;  /* 0x00000000000479c3 */ /* 0x000e300000002500 */
[----:B------:R-:W0:Y:S08]  /*0030*/  LDC R5, c[0x0][0x360] ;  /* 0x0000d800ff057b82 */ /* 0x000e300000000800 */
[----:B------:R-:W1:Y:S01]  /*0040*/  LDC.64 R2, c[0x0][0x398] ;  /* 0x0000e600ff027b82 */ /* 0x000e620000000a00 */
[----:B0-----:R-:W-:-:S02]  /*0050*/  IMAD R0, R5, UR4, R0 ;  /* 0x0000000405007c24 */ /* 0x001fc4000f8e0200 */
[----:B-1----:R-:W-:-:S05]  /*0060*/  IMAD R5, R3, R2, RZ ;  /* 0x0000000203057224 */ /* 0x002fca00078e02ff */
[----:B------:R-:W-:-:S13]  /*0070*/  ISETP.GE.AND P0, PT, R0, R5, PT ;  /* 0x000000050000720c */ /* 0x000fda0003f06270 */
[----:B------:R-:W-:Y:S05]  /*0080*/  @P0 EXIT ;  /* 0x000000000000094d */ /* 0x000fea0003800000 */
[----:B------:R-:W-:Y:S01]  /*0090*/  IABS R8, R3 ;  /* 0x0000000300087213 */ /* 0x000fe20000000000 */
[----:B------:R-:W0:Y:S01]  /*00a0*/  LDCU.64 UR4, c[0x0][0x390] ;  /* 0x00007200ff0477ac */ /* 0x000e220008000a00 */
[----:B------:R-:W-:Y:S02]  /*00b0*/  IABS R9, R0 ;  /* 0x0000000000097213 */ /* 0x000fe40000000000 */
[----:B------:R-:W1:Y:S08]  /*00c0*/  I2F.RP R6, R8 ;  /* 0x0000000800067306 */ /* 0x000e700000209400 */
[----:B-1----:R-:W1:Y:S01]  /*00d0*/  MUFU.RCP R6, R6 ;  /* 0x0000000600067308 */ /* 0x002e620000001000 */
[----:B0-----:R-:W-:-:S04]  /*00e0*/  ISETP.NE.U32.AND P0, PT, RZ, UR4, PT ;  /* 0x00000004ff007c0c */ /* 0x001fc8000bf05070 */
[----:B------:R-:W-:Y:S01]  /*00f0*/  ISETP.NE.AND.EX P0, PT, RZ, UR5, PT, P0 ;  /* 0x00000005ff007c0c */ /* 0x000fe2000bf05300 */
[----:B------:R-:W0:Y:S01]  /*0100*/  LDCU.64 UR4, c[0x0][0x358] ;  /* 0x00006b00ff0477ac */ /* 0x000e220008000a00 */
[----:B-1----:R-:W-:-:S04]  /*0110*/  VIADD R4, R6, 0xffffffe ;  /* 0x0ffffffe06047836 */ /* 0x002fc80000000000 */
[----:B------:R1:W2:Y:S02]  /*0120*/  F2I.FTZ.U32.TRUNC.NTZ R5, R4 ;  /* 0x0000000400057305 */ /* 0x0002a4000021f000 */
[----:B-1----:R-:W-:Y:S01]  /*0130*/  IMAD.MOV.U32 R4, RZ, RZ, RZ ;  /* 0x000000ffff047224 */ /* 0x002fe200078e00ff */
[----:B--2---:R-:W-:-:S05]  /*0140*/  IADD3 R7, PT, PT, RZ, -R5, RZ ;  /* 0x80000005ff077210 */ /* 0x004fca0007ffe0ff */
[----:B------:R-:W-:-:S04]  /*0150*/  IMAD R7, R7, R8, RZ ;  /* 0x0000000807077224 */ /* 0x000fc800078e02ff */
[----:B------:R-:W-:Y:S01]  /*0160*/  IMAD.HI.U32 R5, R5, R7, R4 ;  /* 0x0000000705057227 */ /* 0x000fe200078e0004 */
[----:B------:R-:W-:-:S04]  /*0170*/  LOP3.LUT R4, R0, R3, RZ, 0x3c, !PT ;  /* 0x0000000300047212 */ /* 0x000fc800078e3cff */
[----:B------:R-:W-:Y:S01]  /*0180*/  ISETP.GE.AND P3, PT, R4, RZ, PT ;  /* 0x000000ff0400720c */ /* 0x000fe20003f66270 */
[----:B------:R-:W-:-:S05]  /*0190*/  IMAD.HI.U32 R7, R5, R9, RZ ;  /* 0x0000000905077227 */ /* 0x000fca00078e00ff */
[----:B------:R-:W-:-:S05]  /*01a0*/  IADD3 R5, PT, PT, -R7, RZ, RZ ;  /* 0x000000ff07057210 */ /* 0x000fca0007ffe1ff */
[----:B------:R-:W-:-:S05]  /*01b0*/  IMAD R5, R8, R5, R9 ;  /* 0x0000000508057224 */ /* 0x000fca00078e0209 */
[----:B------:R-:W-:-:S13]  /*01c0*/  ISETP.GT.U32.AND P2, PT, R8, R5, PT ;  /* 0x000000050800720c */ /* 0x000fda0003f44070 */
[----:B------:R-:W-:Y:S01]  /*01d0*/  @!P2 IMAD.IADD R5, R5, 0x1, -R8 ;  /* 0x000000010505a824 */ /* 0x000fe200078e0a08 */
[----:B------:R-:W-:Y:S02]  /*01e0*/  @!P2 IADD3 R7, PT, PT, R7, 0x1, RZ ;  /* 0x000000010707a810 */ /* 0x000fe40007ffe0ff */
[----:B------:R-:W-:Y:S02]  /*01f0*/  ISETP.NE.AND P2, PT, R3, RZ, PT ;  /* 0x000000ff0300720c */ /* 0x000fe40003f45270 */
[----:B------:R-:W-:Y:S02]  /*0200*/  ISETP.GE.U32.AND P1, PT, R5, R8, PT ;  /* 0x000000080500720c */ /* 0x000fe40003f26070 */
[----:B------:R-:W1:Y:S11]  /*0210*/  @P0 LDC.64 R4, c[0x0][0x390] ;  /* 0x0000e400ff040b82 */ /* 0x000e760000000a00 */
[----:B------:R-:W-:-:S05]  /*0220*/  @P1 VIADD R7, R7, 0x1 ;  /* 0x0000000107071836 */ /* 0x000fca0000000000 */
[----:B------:R-:W-:-:S05]  /*0230*/  MOV R12, R7 ;  /* 0x00000007000c7202 */ /* 0x000fca0000000f00 */
[----:B------:R-:W-:Y:S01]  /*0240*/  @!P3 IMAD.MOV R12, RZ, RZ, -R12 ;  /* 0x000000ffff0cb224 */ /* 0x000fe200078e0a0c */
[----:B------:R-:W-:-:S04]  /*0250*/  @!P2 LOP3.LUT R12, RZ, R3, RZ, 0x33, !PT ;  /* 0x00000003ff0ca212 */ /* 0x000fc800078e33ff */
[----:B------:R-:W-:-:S05]  /*0260*/  IADD3 R6, PT, PT, -R12, RZ, RZ ;  /* 0x000000ff0c067210 */ /* 0x000fca0007ffe1ff */
[----:B------:R-:W-:-:S04]  /*0270*/  IMAD R0, R3, R6, R0 ;  /* 0x0000000603007224 */ /* 0x000fc800078e0200 */
[----:B-1----:R-:W-:-:S05]  /*0280*/  @P0 IMAD.WIDE R4, R0, 0x4, R4 ;  /* 0x0000000400040825 */ /* 0x002fca00078e0204 */
[----:B0-----:R0:W2:Y:S01]  /*0290*/  @P0 LDG.E R8, desc[UR4][R4.64] ;  /* 0x0000000404080981 */ /* 0x0010a2000c1e1900 */
[----:B------:R-:W-:Y:S02]  /*02a0*/  IABS R10, R2 ;  /* 0x00000002000a7213 */ /* 0x000fe40000000000 */
[----:B------:R-:W-:Y:S02]  /*02b0*/  ISETP.GE.AND P3, PT, R12, RZ, PT ;  /* 0x000000ff0c00720c */ /* 0x000fe40003f66270 */
[----:B------:R-:W1:Y:S01]  /*02c0*/  I2F.RP R9, R10 ;  /* 0x0000000a00097306 */ /* 0x000e620000209400 */
[----:B0-----:R-:W-:-:S07]  /*02d0*/  IABS R4, R12 ;  /* 0x0000000c00047213 */ /* 0x001fce0000000000 */
[----:B-1----:R-:W0:Y:S02]  /*02e0*/  MUFU.RCP R9, R9 ;  /* 0x0000000900097308 */ /* 0x002e240000001000 */
[----:B0-----:R-:W-:-:S06]  /*02f0*/  VIADD R6, R9, 0xffffffe ;  /* 0x0ffffffe09067836 */ /* 0x001fcc0000000000 */
[----:B------:R0:W1:Y:S02]  /*0300*/  F2I.FTZ.U32.TRUNC.NTZ R7, R6 ;  /* 0x0000000600077305 */ /* 0x000064000021f000 */
[----:B0-----:R-:W-:Y:S01]  /*0310*/  IMAD.MOV.U32 R6, RZ, RZ, RZ ;  /* 0x000000ffff067224 */ /* 0x001fe200078e00ff */
[----:B-1----:R-:W-:-:S05]  /*0320*/  IADD3 R11, PT, PT, RZ, -R7, RZ ;  /* 0x80000007ff0b7210 */ /* 0x002fca0007ffe0ff */
[----:B------:R-:W-:-:S04]  /*0330*/  IMAD R11, R11, R10, RZ ;  /* 0x0000000a0b0b7224 */ /* 0x000fc800078e02ff */
[----:B------:R-:W-:-:S06]  /*0340*/  IMAD.HI.U32 R7, R7, R11, R6 ;  /* 0x0000000b07077227 */ /* 0x000fcc00078e0006 */
[----:B------:R-:W-:-:S05]  /*0350*/  IMAD.HI.U32 R7, R7, R4, RZ ;  /* 0x0000000407077227 */ /* 0x000fca00078e00ff */
[----:B------:R-:W-:-:S05]  /*0360*/  IADD3 R7, PT, PT, -R7, RZ, RZ ;  /* 0x000000ff07077210 */ /* 0x000fca0007ffe1ff */
[C---:B------:R-:W-:Y:S02]  /*0370*/  IMAD R7, R10.reuse, R7, R4 ;  /* 0x000000070a077224 */ /* 0x040fe400078e0204 */
[----:B------:R-:W0:Y:S03]  /*0380*/  LDC.64 R4, c[0x0][0x388] ;  /* 0x0000e200ff047b82 */ /* 0x000e260000000a00 */
[----:B------:R-:W-:-:S13]  /*0390*/  ISETP.GT.U32.AND P1, PT, R10, R7, PT ;  /* 0x000000070a00720c */ /* 0x000fda0003f24070 */
[----:B------:R-:W-:Y:S01]  /*03a0*/  @!P1 IMAD.IADD R7, R7, 0x1, -R10 ;  /* 0x0000000107079824 */ /* 0x000fe200078e0a0a */
[----:B------:R-:W-:-:S04]  /*03b0*/  ISETP.NE.AND P1, PT, R2, RZ, PT ;  /* 0x000000ff0200720c */ /* 0x000fc80003f25270 */
[----:B------:R-:W-:-:S13]  /*03c0*/  ISETP.GT.U32.AND P2, PT, R10, R7, PT ;  /* 0x000000070a00720c */ /* 0x000fda0003f44070 */
[----:B------:R-:W-:-:S05]  /*03d0*/  @!P2 IADD3 R7, PT, PT, R7, -R10, RZ ;  /* 0x8000000a0707a210 */ /* 0x000fca0007ffe0ff */
[----:B------:R-:W-:-:S05]  /*03e0*/  IMAD.MOV.U32 R9, RZ, RZ, R7 ;  /* 0x000000ffff097224 */ /* 0x000fca00078e0007 */
[----:B------:R-:W-:Y:S02]  /*03f0*/  @!P3 IADD3 R9, PT, PT, -R9, RZ, RZ ;  /* 0x000000ff0909b210 */ /* 0x000fe40007ffe1ff */
[----:B------:R-:W-:Y:S01]  /*0400*/  @!P1 LOP3.LUT R9, RZ, R2, RZ, 0x33, !PT ;  /* 0x00000002ff099212 */ /* 0x000fe200078e33ff */
[----:B--2---:R-:W-:-:S04]  /*0410*/  @P0 IMAD R6, R8, R3, RZ ;  /* 0x0000000308060224 */ /* 0x004fc800078e02ff */
[----:B------:R-:W-:-:S04]  /*0420*/  IMAD R3, R9, R3, R0 ;  /* 0x0000000309037224 */ /* 0x000fc800078e0200 */
[----:B------:R-:W-:Y:S02]  /*0430*/  IMAD.IADD R3, R3, 0x1, R6 ;  /* 0x0000000103037824 */ /* 0x000fe400078e0206 */
[----:B------:R-:W1:Y:S02]  /*0440*/  LDC.64 R6, c[0x0][0x380] ;  /* 0x0000e000ff067b82 */ /* 0x000e640000000a00 */
[----:B0-----:R-:W-:-:S06]  /*0450*/  IMAD.WIDE R4, R3, 0x4, R4 ;  /* 0x0000000403047825 */ /* 0x001fcc00078e0204 */
[----:B------:R-:W2:Y:S01]  /*0460*/  LDG.E R5, desc[UR4][R4.64] ;  /* 0x0000000404057981 */ /* 0x000ea2000c1e1900 */
[----:B------:R-:W-:-:S04]  /*0470*/  IMAD R3, R0, R2, R9 ;  /* 0x0000000200037224 */ /* 0x000fc800078e0209 */
[----:B-1----:R-:W-:-:S05]  /*0480*/  IMAD.WIDE R2, R3, 0x4, R6 ;  /* 0x0000000403027825 */ /* 0x002fca00078e0206 */
[----:B--2---:R-:W-:Y:S01]  /*0490*/  STG.E desc[UR4][R2.64], R5 ;  /* 0x0000000502007986 */ /* 0x004fe2000c101904 */
[----:B------:R-:W-:Y:S05]  /*04a0*/  EXIT ;  /* 0x000000000000794d */ /* 0x000fea0003800000 */
.L_x_120:
        /* <DEDUP_REMOVED lines=13> */
.L_x_603:


//--------------------- .text._ZN17fastertransformer15transposeAxis01IiEEvPT_S2_iii --------------------------
	.section	.text._ZN17fastertransformer15transposeAxis01IiEEvPT_S2_iii,"ax",@progbits
	.align	128
        .global         _ZN17fastertransformer15transposeAxis01IiEEvPT_S2_iii
        .type           _ZN17fastertransformer15transposeAxis01IiEEvPT_S2_iii,@function
        .size           _ZN17fastertransformer15transposeAxis01IiEEvPT_S2_iii,(.L_x_604 - _ZN17fastertransformer15transposeAxis01IiEEvPT_S2_iii)
        .other          _ZN17fastertransformer15transposeAxis01IiEEvPT_S2_iii,@"STO_CUDA_ENTRY STV_DEFAULT"
_ZN17fastertransformer15transposeAxis01IiEEvPT_S2_iii:
.text._ZN17fastertransformer15transposeAxis01IiEEvPT_S2_iii:
[----:B------:R-:W-:Y:S01]  /*0000*/  LDC R1, c[0x0][0x37c] ;  /* 0x0000df00ff017b82 */ /* 0x000fe20000000800 */
[----:B------:R-:W0:Y:S07]  /*0010*/  S2R R5, SR_TID.X ;  /* 0x0000000000057919 */ /* 0x000e2e0000002100 */
[----:B------:R-:W1:Y:S08]  /*0020*/  LDC.64 R2, c[0x0][0x390] ;  /* 0x0000e400ff027b82 */ /* 0x000e700000000a00 */
[----:B------:R-:W0:Y:S08]  /*0030*/  S2UR UR4, SR_CTAID.X ;  /* 0x00000000000479c3 */ /* 0x000e300000002500 */
[----:B------:R-:W0:Y:S08]  /*0040*/  LDC R4, c[0x0][0x360] ;  /* 0x0000d800ff047b82 */ /* 0x000e300000000800 */
[----:B------:R-:W2:Y:S01]  /*0050*/  LDC R0, c[0x0][0x398] ;  /* 0x0000e600ff007b82 */ /* 0x000ea20000000800 */
[----:B-1----:R-:W-:-:S02]  /*0060*/  IMAD R7, R3, R2, RZ ;  /* 0x0000000203077224 */ /* 0x002fc400078e02ff */
[----:B0-----:R-:W-:Y:S02]  /*0070*/  IMAD R5, R4, UR4, R5 ;  /* 0x0000000404057c24 */ /* 0x001fe4000f8e0205 */
[----:B--2---:R-:W-:-:S05]  /*0080*/  IMAD R4, R7, R0, RZ ;  /* 0x0000000007047224 */ /* 0x004fca00078e02ff */
[----:B------:R-:W-:-:S13]  /*0090*/  ISETP.GE.AND P0, PT, R5, R4, PT ;  /* 0x000000040500720c */ /* 0x000fda0003f06270 */
[----:B------:R-:W-:Y:S05]  /*00a0*/  @P0 EXIT ;  /* 0x000000000000094d */ /* 0x000fea0003800000 */
[----:B------:R-:W-:Y:S01]  /*00b0*/  IABS R12, R0 ;  /* 0x00000000000c7213 */ /* 0x000fe20000000000 */
[----:B------:R-:W0:Y:S01]  /*00c0*/  LDCU.64 UR4, c[0x0][0x358] ;  /* 0x00006b00ff0477ac */ /* 0x000e220008000a00 */
[----:B------:R-:W-:Y:S02]  /*00d0*/  IABS R4, R3 ;  /* 0x0000000300047213 */ /* 0x000fe40000000000 */
[----:B------:R-:W1:Y:S08]  /*00e0*/  I2F.RP R8, R12 ;  /* 0x0000000c00087306 */ /* 0x000e700000209400 */
[----:B------:R-:W2:Y:S08]  /*00f0*/  I2F.RP R10, R4 ;  /* 0x00000004000a7306 */ /* 0x000eb00000209400 */
[----:B-1----:R-:W1:Y:S08]  /*0100*/  MUFU.RCP R8, R8 ;  /* 0x0000000800087308 */ /* 0x002e700000001000 */
[----:B--2---:R-:W-:Y:S01]  /*0110*/  MUFU.RCP R10, R10 ;  /* 0x0000000a000a7308 */ /* 0x004fe20000001000 */
[----:B-1----:R-:W-:Y:S01]  /*0120*/  VIADD R6, R8, 0xffffffe ;  /* 0x0ffffffe08067836 */ /* 0x002fe20000000000 */
[----:B------:R-:W-:-:S06]  /*0130*/  IABS R8, R5 ;  /* 0x0000000500087213 */ /* 0x000fcc0000000000 */
[----:B------:R1:W2:Y:S02]  /*0140*/  F2I.FTZ.U32.TRUNC.NTZ R7, R6 ;  /* 0x0000000600077305 */ /* 0x0002a4000021f000 */
[----:B-1----:R-:W-:Y:S01]  /*0150*/  IMAD.MOV.U32 R6, RZ, RZ, RZ ;  /* 0x000000ffff067224 */ /* 0x002fe200078e00ff */
[----:B--2---:R-:W-:-:S05]  /*0160*/  IADD3 R9, PT, PT, RZ, -R7, RZ ;  /* 0x80000007ff097210 */ /* 0x004fca0007ffe0ff */
[----:B------:R-:W-:-:S04]  /*0170*/  IMAD R9, R9, R12, RZ ;  /* 0x0000000c09097224 */ /* 0x000fc800078e02ff */
[----:B------:R-:W-:-:S06]  /*0180*/  IMAD.HI.U32 R7, R7, R9, R6 ;  /* 0x0000000907077227 */ /* 0x000fcc00078e0006 */
[----:B------:R-:W-:-:S05]  /*0190*/  IMAD.HI.U32 R6, R7, R8, RZ ;  /* 0x0000000807067227 */ /* 0x000fca00078e00ff */
[----:B------:R-:W-:-:S05]  /*01a0*/  IADD3 R7, PT, PT, -R6, RZ, RZ ;  /* 0x000000ff06077210 */ /* 0x000fca0007ffe1ff */
[----:B------:R-:W-:Y:S01]  /*01b0*/  IMAD R7, R12, R7, R8 ;  /* 0x000000070c077224 */ /* 0x000fe200078e0208 */
[----:B------:R-:W-:-:S04]  /*01c0*/  IADD3 R8, PT, PT, R10, 0xffffffe, RZ ;  /* 0x0ffffffe0a087810 */ /* 0x000fc80007ffe0ff */
[----:B------:R-:W-:Y:S01]  /*01d0*/  ISETP.GT.U32.AND P2, PT, R12, R7, PT ;  /* 0x000000070c00720c */ /* 0x000fe20003f44070 */
[----:B------:R1:W2:Y:S02]  /*01e0*/  F2I.FTZ.U32.TRUNC.NTZ R9, R8 ;  /* 0x0000000800097305 */ /* 0x0002a4000021f000 */
[----:B-1----:R-:W-:-:S10]  /*01f0*/  IMAD.MOV.U32 R8, RZ, RZ, RZ ;  /* 0x000000ffff087224 */ /* 0x002fd400078e00ff */
[----:B------:R-:W-:Y:S02]  /*0200*/  @!P2 IMAD.IADD R7, R7, 0x1, -R12 ;  /* 0x000000010707a824 */ /* 0x000fe400078e0a0c */
[----:B------:R-:W-:Y:S01]  /*0210*/  @!P2 VIADD R6, R6, 0x1 ;  /* 0x000000010606a836 */ /* 0x000fe20000000000 */
[----:B------:R-:W-:Y:S01]  /*0220*/  ISETP.NE.AND P2, PT, R0, RZ, PT ;  /* 0x000000ff0000720c */ /* 0x000fe20003f45270 */
[----:B--2---:R-:W-:Y:S01]  /*0230*/  IMAD.MOV R11, RZ, RZ, -R9 ;  /* 0x000000ffff0b7224 */ /* 0x004fe200078e0a09 */
[----:B------:R-:W-:Y:S02]  /*0240*/  ISETP.GE.U32.AND P0, PT, R7, R12, PT ;  /* 0x0000000c0700720c */ /* 0x000fe40003f06070 */
[----:B------:R-:W-:Y:S01]  /*0250*/  LOP3.LUT R7, R5, R0, RZ, 0x3c, !PT ;  /* 0x0000000005077212 */ /* 0x000fe200078e3cff */
[----:B------:R-:W-:-:S03]  /*0260*/  IMAD R11, R11, R4, RZ ;  /* 0x000000040b0b7224 */ /* 0x000fc600078e02ff */
[----:B------:R-:W-:Y:S01]  /*0270*/  ISETP.GE.AND P1, PT, R7, RZ, PT ;  /* 0x000000ff0700720c */ /* 0x000fe20003f26270 */
[----:B------:R-:W-:Y:S01]  /*0280*/  IMAD.HI.U32 R8, R9, R11, R8 ;  /* 0x0000000b09087227 */ /* 0x000fe200078e0008 */
[----:B------:R-:W-:-:S05]  /*0290*/  IABS R7, R2 ;  /* 0x0000000200077213 */ /* 0x000fca0000000000 */
[----:B------:R-:W-:-:S06]  /*02a0*/  @P0 IADD3 R6, PT, PT, R6, 0x1, RZ ;  /* 0x0000000106060810 */ /* 0x000fcc0007ffe0ff */
[----:B------:R-:W-:Y:S02]  /*02b0*/  @!P1 IADD3 R6, PT, PT, -R6, RZ, RZ ;  /* 0x000000ff06069210 */ /* 0x000fe40007ffe1ff */
[----:B------:R-:W-:-:S04]  /*02c0*/  @!P2 LOP3.LUT R6, RZ, R0, RZ, 0x33, !PT ;  /* 0x00000000ff06a212 */ /* 0x000fc800078e33ff */
[----:B------:R-:W-:-:S04]  /*02d0*/  IABS R10, R6 ;  /* 0x00000006000a7213 */ /* 0x000fc80000000000 */
[----:B------:R-:W-:Y:S02]  /*02e0*/  MOV R9, R10 ;  /* 0x0000000a00097202 */ /* 0x000fe40000000f00 */
[----:B------:R-:W1:Y:S03]  /*02f0*/  I2F.RP R10, R7 ;  /* 0x00000007000a7306 */ /* 0x000e660000209400 */
[----:B------:R-:W-:-:S04]  /*0300*/  IMAD.HI.U32 R8, R8, R9, RZ ;  /* 0x0000000908087227 */ /* 0x000fc800078e00ff */
[----:B------:R-:W-:-:S04]  /*0310*/  IMAD.MOV R11, RZ, RZ, -R8 ;  /* 0x000000ffff0b7224 */ /* 0x000fc800078e0a08 */
[C---:B------:R-:W-:Y:S01]  /*0320*/  IMAD R9, R4.reuse, R11, R9 ;  /* 0x0000000b04097224 */ /* 0x040fe200078e0209 */
[----:B-1----:R-:W1:Y:S04]  /*0330*/  MUFU.RCP R10, R10 ;  /* 0x0000000a000a7308 */ /* 0x002e680000001000 */
[----:B------:R-:W-:-:S13]  /*0340*/  ISETP.GT.U32.AND P2, PT, R4, R9, PT ;  /* 0x000000090400720c */ /* 0x000fda0003f44070 */
[-C--:B------:R-:W-:Y:S02]  /*0350*/  @!P2 IADD3 R9, PT, PT, R9, -R4.reuse, RZ ;  /* 0x800000040909a210 */ /* 0x080fe40007ffe0ff */
[----:B------:R-:W-:Y:S01]  /*0360*/  @!P2 IADD3 R8, PT, PT, R8, 0x1, RZ ;  /* 0x000000010808a810 */ /* 0x000fe20007ffe0ff */
[----:B-1----:R-:W-:Y:S01]  /*0370*/  VIADD R11, R10, 0xffffffe ;  /* 0x0ffffffe0a0b7836 */ /* 0x002fe20000000000 */
[----:B------:R-:W-:Y:S02]  /*0380*/  ISETP.GE.U32.AND P0, PT, R9, R4, PT ;  /* 0x000000040900720c */ /* 0x000fe40003f06070 */
[----:B------:R-:W-:Y:S01]  /*0390*/  LOP3.LUT R4, R6, R3, RZ, 0x3c, !PT ;  /* 0x0000000306047212 */ /* 0x000fe200078e3cff */
[----:B------:R-:W1:Y:S01]  /*03a0*/  F2I.FTZ.U32.TRUNC.NTZ R9, R11 ;  /* 0x0000000b00097305 */ /* 0x000e62000021f000 */
[----:B------:R-:W-:Y:S02]  /*03b0*/  ISETP.NE.AND P2, PT, R3, RZ, PT ;  /* 0x000000ff0300720c */ /* 0x000fe40003f45270 */
[----:B------:R-:W-:-:S07]  /*03c0*/  ISETP.GE.AND P1, PT, R4, RZ, PT ;  /* 0x000000ff0400720c */ /* 0x000fce0003f26270 */
[----:B------:R-:W-:-:S05]  /*03d0*/  @P0 VIADD R8, R8, 0x1 ;  /* 0x0000000108080836 */ /* 0x000fca0000000000 */
[----:B------:R-:W-:Y:S01]  /*03e0*/  MOV R4, R8 ;  /* 0x0000000800047202 */ /* 0x000fe20000000f00 */
[----:B-1----:R-:W-:-:S03]  /*03f0*/  IMAD.MOV R8, RZ, RZ, -R9 ;  /* 0x000000ffff087224 */ /* 0x002fc600078e0a09 */
[----:B------:R-:W-:Y:S01]  /*0400*/  @!P1 IADD3 R4, PT, PT, -R4, RZ, RZ ;  /* 0x000000ff04049210 */ /* 0x000fe20007ffe1ff */
[----:B------:R-:W-:Y:S01]  /*0410*/  IMAD R11, R8, R7, RZ ;  /* 0x00000007080b7224 */ /* 0x000fe200078e02ff */
[----:B------:R-:W-:Y:S01]  /*0420*/  @!P2 LOP3.LUT R4, RZ, R3, RZ, 0x33, !PT ;  /* 0x00000003ff04a212 */ /* 0x000fe200078e33ff */
[----:B------:R-:W-:-:S03]  /*0430*/  IMAD.MOV.U32 R8, RZ, RZ, RZ ;  /* 0x000000ffff087224 */ /* 0x000fc600078e00ff */
[----:B------:R-:W-:Y:S01]  /*0440*/  IABS R10, R4 ;  /* 0x00000004000a7213 */ /* 0x000fe20000000000 */
[----:B------:R-:W-:Y:S01]  /*0450*/  IMAD.HI.U32 R8, R9, R11, R8 ;  /* 0x0000000b09087227 */ /* 0x000fe200078e0008 */
[----:B------:R-:W-:-:S05]  /*0460*/  ISETP.GE.AND P2, PT, R4, RZ, PT ;  /* 0x000000ff0400720c */ /* 0x000fca0003f46270 */
[----:B------:R-:W-:-:S05]  /*0470*/  IMAD.HI.U32 R8, R8, R10, RZ ;  /* 0x0000000a08087227 */ /* 0x000fca00078e00ff */
[----:B------:R-:W-:-:S05]  /*0480*/  IADD3 R8, PT, PT, -R8, RZ, RZ ;  /* 0x000000ff08087210 */ /* 0x000fca0007ffe1ff */
[C---:B------:R-:W-:Y:S02]  /*0490*/  IMAD R10, R7.reuse, R8, R10 ;  /* 0x00000008070a7224 */ /* 0x040fe400078e020a */
[----:B------:R-:W1:Y:S03]  /*04a0*/  LDC.64 R8, c[0x0][0x388] ;  /* 0x0000e200ff087b82 */ /* 0x000e660000000a00 */
[----:B------:R-:W-:-:S13]  /*04b0*/  ISETP.GT.U32.AND P0, PT, R7, R10, PT ;  /* 0x0000000a0700720c */ /* 0x000fda0003f04070 */
[----:B------:R-:W-:Y:S01]  /*04c0*/  @!P0 IMAD.IADD R10, R10, 0x1, -R7 ;  /* 0x000000010a0a8824 */ /* 0x000fe200078e0a07 */
[----:B------:R-:W-:-:S04]  /*04d0*/  ISETP.NE.AND P0, PT, R2, RZ, PT ;  /* 0x000000ff0200720c */ /* 0x000fc80003f05270 */
[----:B------:R-:W-:-:S13]  /*04e0*/  ISETP.GT.U32.AND P1, PT, R7, R10, PT ;  /* 0x0000000a0700720c */ /* 0x000fda0003f24070 */
[----:B------:R-:W-:Y:S01]  /*04f0*/  @!P1 IADD3 R10, PT, PT, R10, -R7, RZ ;  /* 0x800000070a0a9210 */ /* 0x000fe20007ffe0ff */
[----:B------:R-:W-:Y:S02]  /*0500*/  IMAD.MOV R7, RZ, RZ, -R4 ;  /* 0x000000ffff077224 */ /* 0x000fe400078e0a04 */
[--C-:B------:R-:W-:Y:S01]  /*0510*/  IMAD.MOV R4, RZ, RZ, -R6.reuse ;  /* 0x000000ffff047224 */ /* 0x100fe200078e0a06 */
[----:B------:R-:W-:Y:S01]  /*0520*/  @!P2 IADD3 R10, PT, PT, -R10, RZ, RZ ;  /* 0x000000ff0a0aa210 */ /* 0x000fe20007ffe1ff */
[----:B------:R-:W-:Y:S01]  /*0530*/  IMAD R13, R3, R7, R6 ;  /* 0x00000007030d7224 */ /* 0x000fe200078e0206 */
[----:B------:R-:W-:Y:S01]  /*0540*/  @!P0 LOP3.LUT R10, RZ, R2, RZ, 0x33, !PT ;  /* 0x00000002ff0a8212 */ /* 0x000fe200078e33ff */
[----:B------:R-:W-:Y:S01]  /*0550*/  IMAD R11, R0, R4, R5 ;  /* 0x00000004000b7224 */ /* 0x000fe200078e0205 */
[----:B------:R-:W2:Y:S03]  /*0560*/  LDC.64 R6, c[0x0][0x380] ;  /* 0x0000e000ff067b82 */ /* 0x000ea60000000a00 */
[----:B------:R-:W-:-:S04]  /*0570*/  IMAD R3, R10, R3, R13 ;  /* 0x000000030a037224 */ /* 0x000fc800078e020d */
[----:B------:R-:W-:-:S04]  /*0580*/  IMAD R3, R3, R0, R11 ;  /* 0x0000000003037224 */ /* 0x000fc800078e020b */
[----:B-1----:R-:W-:-:S06]  /*0590*/  IMAD.WIDE R4, R3, 0x4, R8 ;  /* 0x0000000403047825 */ /* 0x002fcc00078e0208 */
[----:B0-----:R-:W3:Y:S01]  /*05a0*/  LDG.E R5, desc[UR4][R4.64] ;  /* 0x0000000404057981 */ /* 0x001ee2000c1e1900 */
[----:B------:R-:W-:-:S04]  /*05b0*/  IMAD R3, R13, R2, R10 ;  /* 0x000000020d037224 */ /* 0x000fc800078e020a */
[----:B------:R-:W-:-:S04]  /*05c0*/  IMAD R3, R3, R0, R11 ;  /* 0x0000000003037224 */ /* 0x000fc800078e020b */
[----:B--2---:R-:W-:-:S05]  /*05d0*/  IMAD.WIDE R2, R3, 0x4, R6 ;  /* 0x0000000403027825 */ /* 0x004fca00078e0206 */
[----:B---3--:R-:W-:Y:S01]  /*05e0*/  STG.E desc[UR4][R2.64], R5 ;  /* 0x0000000502007986 */ /* 0x008fe2000c101904 */
[----:B------:R-:W-:Y:S05]  /*05f0*/  EXIT ;  /* 0x000000000000794d */ /* 0x000fea0003800000 */
.L_x_121:
        /* <DEDUP_REMOVED lines=16> */
.L_x_604:


//--------------------- .text._ZN17fastertransformer15transposeAxis01I6__halfEEvPT_S3_iii --------------------------
	.section	.text._ZN17fastertransformer15transposeAxis01I6__halfEEvPT_S3_iii,"ax",@progbits
	.align	128
        .global         _ZN17fastertransformer15transposeAxis01I6__halfEEvPT_S3_iii
        .type           _ZN17fastertransformer15transposeAxis01I6__halfEEvPT_S3_iii,@function
        .size           _ZN17fastertransformer15transposeAxis01I6__halfEEvPT_S3_iii,(.L_x_605 - _ZN17fastertransformer15transposeAxis01I6__halfEEvPT_S3_iii)
        .other          _ZN17fastertransformer15transposeAxis01I6__halfEEvPT_S3_iii,@"STO_CUDA_ENTRY STV_DEFAULT"
_ZN17fastertransformer15transposeAxis01I6__halfEEvPT_S3_iii:
.text._ZN17fastertransformer15transposeAxis01I6__halfEEvPT_S3_iii:
        /* <DEDUP_REMOVED lines=90> */
[----:B0-----:R-:W3:Y:S01]  /*05a0*/  LDG.E.U16 R5, desc[UR4][R4.64] ;  /* 0x0000000404057981 */ /* 0x001ee2000c1e1500 */
[----:B------:R-:W-:-:S04]  /*05b0*/  IMAD R3, R13, R2, R10 ;  /* 0x000000020d037224 */ /* 0x000fc800078e020a */
[----:B------:R-:W-:-:S04]  /*05c0*/  IMAD R3, R3, R0, R11 ;  /* 0x0000000003037224 */ /* 0x000fc800078e020b */
[----:B--2---:R-:W-:-:S05]  /*05d0*/  IMAD.WIDE R2, R3, 0x2, R6 ;  /* 0x0000000203027825 */ /* 0x004fca00078e0206 */
[----:B---3--:R-:W-:Y:S01]  /*05e0*/  STG.E.U16 desc[UR4][R2.64], R5 ;  /* 0x0000000502007986 */ /* 0x008fe2000c101504 */
[----:B------:R-:W-:Y:S05]  /*05f0*/  EXIT ;  /* 0x000000000000794d */ /* 0x000fea0003800000 */
.L_x_122:
        /* <DEDUP_REMOVED lines=16> */
.L_x_605:


//--------------------- .text._ZN17fastertransformer15transposeAxis01IfEEvPT_S2_iii --------------------------
	.section	.text._ZN17fastertransformer15transposeAxis01IfEEvPT_S2_iii,"ax",@progbits
	.align	128
        .global         _ZN17fastertransformer15transposeAxis01IfEEvPT_S2_iii
        .type           _ZN17fastertransformer15transposeAxis01IfEEvPT_S2_iii,@function
        .size           _ZN17fastertransformer15transposeAxis01IfEEvPT_S2_iii,(.L_x_606 - _ZN17fastertransformer15transposeAxis01IfEEvPT_S2_iii)
        .other          _ZN17fastertransformer15transposeAxis01IfEEvPT_S2_iii,@"STO_CUDA_ENTRY STV_DEFAULT"
_ZN17fastertransformer15transposeAxis01IfEEvPT_S2_iii:
.text._ZN17fastertransformer15transposeAxis01IfEEvPT_S2_iii:
        /* <DEDUP_REMOVED lines=96> */
.L_x_123:
        /* <DEDUP_REMOVED lines=16> */
.L_x_606:


//--------------------- .text._ZN17fastertransformer44inputIdsEmbeddingLookupPosEncodingSoftPromptI6__halfEEvNS_49inputIdsEmbeddingLookupPosEncodingSoftPromptParamIT_EE --------------------------
	.section	.text._ZN17fastertransformer44inputIdsEmbeddingLookupPosEncodingSoftPromptI6__halfEEvNS_49inputIdsEmbeddingLookupPosEncodingSoftPromptParamIT_EE,"ax",@progbits
	.align	128
        .global         _ZN17fastertransformer44inputIdsEmbeddingLookupPosEncodingSoftPromptI6__halfEEvNS_49inputIdsEmbeddingLookupPosEncodingSoftPromptParamIT_EE
        .type           _ZN17fastertransformer44inputIdsEmbeddingLookupPosEncodingSoftPromptI6__halfEEvNS_49inputIdsEmbeddingLookupPosEncodingSoftPromptParamIT_EE,@function
        .size           _ZN17fastertransformer44inputIdsEmbeddingLookupPosEncodingSoftPromptI6__halfEEvNS_49inputIdsEmbeddingLookupPosEncodingSoftPromptParamIT_EE,(.L_x_607 - _ZN17fastertransformer44inputIdsEmbeddingLookupPosEncodingSoftPromptI6__halfEEvNS_49inputIdsEmbeddingLookupPosEncodingSoftPromptParamIT_EE)
        .other          _ZN17fastertransformer44inputIdsEmbeddingLookupPosEncodingSoftPromptI6__halfEEvNS_49inputIdsEmbeddingLookupPosEncodingSoftPromptParamIT_EE,@"STO_CUDA_ENTRY STV_DEFAULT"
_ZN17fastertransformer44inputIdsEmbeddingLookupPosEncodingSoftPromptI6__halfEEvNS_49inputIdsEmbeddingLookupPosEncodingSoftPromptParamIT_EE:
.text._ZN17fastertransformer44inputIdsEmbeddingLookupPosEncodingSoftPromptI6__halfEEvNS_49inputIdsEmbeddingLookupPosEncodingSoftPromptParamIT_EE:
[----:B------:R-:W-:Y:S01]  /*0000*/  LDC R1, c[0x0][0x37c] ;  /* 0x0000df00ff017b82 */ /* 0x000fe20000000800 */
[----:B------:R-:W0:Y:S07]  /*0010*/  S2R R27, SR_TID.X ;  /* 0x00000000001b7919 */ /* 0x000e2e0000002100 */
[----:B------:R-:W1:Y:S01]  /*0020*/  LDC R7, c[0x0][0x3c4] ;  /* 0x0000f100ff077b82 */ /* 0x000e620000000800 */
[----:B------:R-:W1:Y:S07]  /*0030*/  LDCU.64 UR6, c[0x0][0x3c8] ;  /* 0x00007900ff0677ac */ /* 0x000e6e0008000a00 */
[----:B------:R-:W2:Y:S08]  /*0040*/  LDC.64 R20, c[0x0][0x3d0] ;  /* 0x0000f400ff147b82 */ /* 0x000eb00000000a00 */
[----:B------:R-:W0:Y:S08]  /*0050*/  S2UR UR4, SR_CTAID.X ;  /* 0x00000000000479c3 */ /* 0x000e300000002500 */
[----:B------:R-:W0:Y:S01]  /*0060*/  LDC R4, c[0x0][0x360] ;  /* 0x0000d800ff047b82 */ /* 0x000e220000000800 */
[----:B-1----:R-:W-:-:S02]  /*0070*/  VIADD R0, R7, UR6 ;  /* 0x0000000607007c36 */ /* 0x002fc40008000000 */
[----:B--2---:R-:W-:Y:S02]  /*0080*/  IMAD R20, R20, UR7, RZ ;  /* 0x0000000714147c24 */ /* 0x004fe4000f8e02ff */
[----:B------:R-:W-:-:S04]  /*0090*/  IMAD R3, R0, R21, RZ ;  /* 0x0000001500037224 */ /* 0x000fc800078e02ff */
[----:B------:R-:W-:Y:S02]  /*00a0*/  IMAD R2, R20, R3, RZ ;  /* 0x0000000314027224 */ /* 0x000fe400078e02ff */
[----:B0-----:R-:W-:-:S05]  /*00b0*/  IMAD R27, R4, UR4, R27 ;  /* 0x00000004041b7c24 */ /* 0x001fca000f8e021b */
[----:B------:R-:W-:-:S13]  /*00c0*/  ISETP.GE.AND P0, PT, R27, R2, PT ;  /* 0x000000021b00720c */ /* 0x000fda0003f06270 */
[----:B------:R-:W-:Y:S05]  /*00d0*/  @P0 EXIT ;  /* 0x000000000000094d */ /* 0x000fea0003800000 */
[----:B------:R-:W0:Y:S01]  /*00e0*/  LDCU UR4, c[0x0][0x3c0] ;  /* 0x00007800ff0477ac */ /* 0x000e220008000800 */
[----:B------:R-:W-:Y:S02]  /*00f0*/  ISETP.GE.AND P0, PT, R7, RZ, PT ;  /* 0x000000ff0700720c */ /* 0x000fe40003f06270 */
[----:B------:R-:W-:Y:S01]  /*0100*/  SHF.R.S32.HI R3, RZ, 0x1f, R21 ;  /* 0x0000001fff037819 */ /* 0x000fe20000011415 */
[----:B------:R-:W1:Y:S01]  /*0110*/  LDCU UR5, c[0x0][0x370] ;  /* 0x00006e00ff0577ac */ /* 0x000e620008000800 */
[----:B------:R-:W2:Y:S01]  /*0120*/  LDCU.64 UR6, c[0x0][0x358] ;  /* 0x00006b00ff0677ac */ /* 0x000ea20008000a00 */
[----:B0-----:R-:W-:Y:S01]  /*0130*/  UIADD3 UR4, UPT, UPT, UR4, -0x1, URZ ;  /* 0xffffffff04047890 */ /* 0x001fe2000fffe0ff */
[----:B-1----:R-:W-:-:S07]  /*0140*/  IMAD R4, R4, UR5, RZ ;  /* 0x0000000504047c24 */ /* 0x002fce000f8e02ff */
[----:B--2---:R-:W-:Y:S05]  /*0150*/  @!P0 BRA `(.L_x_124) ;  /* 0x00000020002c8947 */ /* 0x004fea0003800000 */
[----:B------:R-:W0:Y:S01]  /*0160*/  LDCU.64 UR8, c[0x0][0x3a0] ;  /* 0x00007400ff0877ac */ /* 0x000e220008000a00 */
[----:B------:R-:W1:Y:S01]  /*0170*/  LDC R5, c[0x0][0x3d0] ;  /* 0x0000f400ff057b82 */ /* 0x000e620000000800 */
[----:B------:R-:W-:Y:S01]  /*0180*/  IMAD R20, R20, R7, RZ ;  /* 0x0000000714147224 */ /* 0x000fe200078e02ff */
[----:B------:R-:W2:Y:S06]  /*0190*/  LDCU.64 UR10, c[0x0][0x3a0] ;  /* 0x00007400ff0a77ac */ /* 0x000eac0008000a00 */
[----:B------:R-:W3:Y:S08]  /*01a0*/  LDC R18, c[0x0][0x3d0] ;  /* 0x0000f400ff127b82 */ /* 0x000ef00000000800 */
[----:B------:R-:W4:Y:S01]  /*01b0*/  LDC R6, c[0x0][0x3cc] ;  /* 0x0000f300ff067b82 */ /* 0x000f220000000800 */
[----:B0-----:R-:W-:-:S04]  /*01c0*/  UISETP.NE.U32.AND UP0, UPT, UR8, URZ, UPT ;  /* 0x000000ff0800728c */ /* 0x001fc8000bf05070 */
[----:B------:R-:W-:-:S03]  /*01d0*/  UISETP.NE.AND.EX UP0, UPT, UR9, URZ, UPT, UP0 ;  /* 0x000000ff0900728c */ /* 0x000fc6000bf05300 */
[----:B------:R-:W0:Y:S06]  /*01e0*/  LDC R8, c[0x0][0x3d4] ;  /* 0x0000f500ff087b82 */ /* 0x000e2c0000000800 */
[----:B--2---:R-:W-:Y:S05]  /*01f0*/  BRA.U !UP0, `(.L_x_125) ;  /* 0x0000001108147547 */ /* 0x004fea000b800000 */
.L_x_130:
[----:B01----:R-:W-:Y:S01]  /*0200*/  IABS R7, R8 ;  /* 0x0000000800077213 */ /* 0x003fe20000000000 */
[----:B------:R-:W-:Y:S01]  /*0210*/  BSSY.RECONVERGENT B0, `(.L_x_126) ;  /* 0x000005f000007945 */ /* 0x000fe20003800200 */
[----:B------:R-:W-:Y:S02]  /*0220*/  ISETP.GE.AND P0, PT, R27, R20, PT ;  /* 0x000000141b00720c */ /* 0x000fe40003f06270 */
[----:B------:R-:W0:Y:S08]  /*0230*/  I2F.RP R10, R7 ;  /* 0x00000007000a7306 */ /* 0x000e300000209400 */
[----:B0-----:R-:W0:Y:S02]  /*0240*/  MUFU.RCP R10, R10 ;  /* 0x0000000a000a7308 */ /* 0x001e240000001000 */
[----:B0-----:R-:W-:-:S06]  /*0250*/  VIADD R9, R10, 0xffffffe ;  /* 0x0ffffffe0a097836 */ /* 0x001fcc0000000000 */
[----:B------:R-:W0:Y:S01]  /*0260*/  F2I.FTZ.U32.TRUNC.NTZ R9, R9 ;  /* 0x0000000900097305 */ /* 0x000e22000021f000 */
[----:B------:R-:W-:Y:S05]  /*0270*/  @P0 BRA `(.L_x_127) ;  /* 0x0000000400600947 */ /* 0x000fea0003800000 */
[----:B------:R-:W2:Y:S01]  /*0280*/  LDC R14, c[0x0][0x3c4] ;  /* 0x0000f100ff0e7b82 */ /* 0x000ea20000000800 */
[----:B-1----:R-:W-:Y:S02]  /*0290*/  IABS R16, R5 ;  /* 0x0000000500107213 */ /* 0x002fe40000000000 */
[----:B---3--:R-:W-:Y:S02]  /*02a0*/  IABS R18, R27 ;  /* 0x0000001b00127213 */ /* 0x008fe40000000000 */
[----:B--2---:R-:W-:-:S04]  /*02b0*/  IABS R13, R14 ;  /* 0x0000000e000d7213 */ /* 0x004fc80000000000 */
[----:B------:R-:W1:Y:S08]  /*02c0*/  I2F.RP R15, R13 ;  /* 0x0000000d000f7306 */ /* 0x000e700000209400 */
[----:B-1----:R-:W1:Y:S02]  /*02d0*/  MUFU.RCP R15, R15 ;  /* 0x0000000f000f7308 */ /* 0x002e640000001000 */
[----:B-1----:R-:W-:-:S06]  /*02e0*/  IADD3 R10, PT, PT, R15, 0xffffffe, RZ ;  /* 0x0ffffffe0f0a7810 */ /* 0x002fcc0007ffe0ff */
[----:B------:R1:W2:Y:S02]  /*02f0*/  F2I.FTZ.U32.TRUNC.NTZ R11, R10 ;  /* 0x0000000a000b7305 */ /* 0x0002a4000021f000 */
[----:B-1----:R-:W-:Y:S02]  /*0300*/  HFMA2 R10, -RZ, RZ, 0, 0 ;  /* 0x00000000ff0a7431 */ /* 0x002fe400000001ff */
[----:B--2---:R-:W-:-:S04]  /*0310*/  IMAD.MOV R12, RZ, RZ, -R11 ;  /* 0x000000ffff0c7224 */ /* 0x004fc800078e0a0b */
[----:B------:R-:W-:Y:S02]  /*0320*/  IMAD R17, R12, R13, RZ ;  /* 0x0000000d0c117224 */ /* 0x000fe400078e02ff */
[----:B------:R-:W-:Y:S02]  /*0330*/  IMAD.MOV.U32 R12, RZ, RZ, R16 ;  /* 0x000000ffff0c7224 */ /* 0x000fe400078e0010 */
[----:B------:R-:W-:Y:S02]  /*0340*/  IMAD.HI.U32 R11, R11, R17, R10 ;  /* 0x000000110b0b7227 */ /* 0x000fe400078e000a */
[----:B------:R-:W1:Y:S04]  /*0350*/  I2F.RP R15, R12 ;  /* 0x0000000c000f7306 */ /* 0x000e680000209400 */
[----:B------:R-:W-:-:S04]  /*0360*/  IMAD.HI.U32 R16, R11, R18, RZ ;  /* 0x000000120b107227 */ /* 0x000fc800078e00ff */
[----:B------:R-:W-:-:S04]  /*0370*/  IMAD.MOV R10, RZ, RZ, -R16 ;  /* 0x000000ffff0a7224 */ /* 0x000fc800078e0a10 */
[C---:B------:R-:W-:Y:S01]  /*0380*/  IMAD R10, R13.reuse, R10, R18 ;  /* 0x0000000a0d0a7224 */ /* 0x040fe200078e0212 */
[----:B-1----:R-:W1:Y:S04]  /*0390*/  MUFU.RCP R15, R15 ;  /* 0x0000000f000f7308 */ /* 0x002e680000001000 */
[----:B------:R-:W-:-:S13]  /*03a0*/  ISETP.GT.U32.AND P2, PT, R13, R10, PT ;  /* 0x0000000a0d00720c */ /* 0x000fda0003f44070 */
[----:B------:R-:W-:Y:S02]  /*03b0*/  @!P2 IMAD.IADD R10, R10, 0x1, -R13 ;  /* 0x000000010a0aa824 */ /* 0x000fe400078e0a0d */
[----:B------:R-:W-:Y:S01]  /*03c0*/  @!P2 VIADD R16, R16, 0x1 ;  /* 0x000000011010a836 */ /* 0x000fe20000000000 */
[----:B-1----:R-:W-:Y:S02]  /*03d0*/  IADD3 R11, PT, PT, R15, 0xffffffe, RZ ;  /* 0x0ffffffe0f0b7810 */ /* 0x002fe40007ffe0ff */
[----:B------:R-:W-:Y:S02]  /*03e0*/  ISETP.GE.U32.AND P0, PT, R10, R13, PT ;  /* 0x0000000d0a00720c */ /* 0x000fe40003f06070 */
[----:B------:R-:W-:Y:S02]  /*03f0*/  LOP3.LUT R10, R27, R14, RZ, 0x3c, !PT ;  /* 0x0000000e1b0a7212 */ /* 0x000fe400078e3cff */
[----:B------:R-:W1:Y:S01]  /*0400*/  F2I.FTZ.U32.TRUNC.NTZ R11, R11 ;  /* 0x0000000b000b7305 */ /* 0x000e62000021f000 */
[----:B------:R-:W-:-:S02]  /*0410*/  ISETP.NE.AND P2, PT, R14, RZ, PT ;  /* 0x000000ff0e00720c */ /* 0x000fc40003f45270 */
[----:B------:R-:W-:Y:S01]  /*0420*/  ISETP.GE.AND P1, PT, R10, RZ, PT ;  /* 0x000000ff0a00720c */ /* 0x000fe20003f26270 */
[----:B------:R-:W-:Y:S01]  /*0430*/  IMAD.MOV.U32 R10, RZ, RZ, RZ ;  /* 0x000000ffff0a7224 */ /* 0x000fe200078e00ff */
[----:B----4-:R-:W-:-:S04]  /*0440*/  IABS R15, R6 ;  /* 0x00000006000f7213 */ /* 0x010fc80000000000 */
[----:B------:R-:W-:Y:S01]  /*0450*/  @P0 VIADD R16, R16, 0x1 ;  /* 0x0000000110100836 */ /* 0x000fe20000000000 */
[----:B-1----:R-:W-:-:S06]  /*0460*/  IADD3 R13, PT, PT, RZ, -R11, RZ ;  /* 0x8000000bff0d7210 */ /* 0x002fcc0007ffe0ff */
[----:B------:R-:W-:Y:S01]  /*0470*/  @!P1 IMAD.MOV R16, RZ, RZ, -R16 ;  /* 0x000000ffff109224 */ /* 0x000fe200078e0a10 */
[----:B------:R-:W-:Y:S01]  /*0480*/  @!P2 LOP3.LUT R16, RZ, R14, RZ, 0x33, !PT ;  /* 0x0000000eff10a212 */ /* 0x000fe200078e33ff */
[----:B------:R-:W-:-:S03]  /*0490*/  IMAD R13, R13, R12, RZ ;  /* 0x0000000c0d0d7224 */ /* 0x000fc600078e02ff */
[----:B------:R-:W-:Y:S01]  /*04a0*/  IABS R17, R16 ;  /* 0x0000001000117213 */ /* 0x000fe20000000000 */
[----:B------:R-:W-:-:S03]  /*04b0*/  IMAD.HI.U32 R10, R11, R13, R10 ;  /* 0x0000000d0b0a7227 */ /* 0x000fc600078e000a */
[----:B------:R-:W-:Y:S01]  /*04c0*/  MOV R11, R17 ;  /* 0x00000011000b7202 */ /* 0x000fe20000000f00 */
[----:B------:R-:W1:Y:S04]  /*04d0*/  I2F.RP R13, R15 ;  /* 0x0000000f000d7306 */ /* 0x000e680000209400 */
[----:B------:R-:W-:-:S04]  /*04e0*/  IMAD.HI.U32 R17, R10, R11, RZ ;  /* 0x0000000b0a117227 */ /* 0x000fc800078e00ff */
[----:B------:R-:W-:-:S04]  /*04f0*/  IMAD.MOV R10, RZ, RZ, -R17 ;  /* 0x000000ffff0a7224 */ /* 0x000fc800078e0a11 */
[----:B------:R-:W-:Y:S01]  /*0500*/  IMAD R11, R12, R10, R11 ;  /* 0x0000000a0c0b7224 */ /* 0x000fe200078e020b */
[----:B------:R-:W-:Y:S01]  /*0510*/  LOP3.LUT R10, R16, R5, RZ, 0x3c, !PT ;  /* 0x00000005100a7212 */ /* 0x000fe200078e3cff */
[----:B-1----:R-:W1:Y:S03]  /*0520*/  MUFU.RCP R13, R13 ;  /* 0x0000000d000d7308 */ /* 0x002e660000001000 */
[----:B------:R-:W-:Y:S02]  /*0530*/  ISETP.GT.U32.AND P2, PT, R12, R11, PT ;  /* 0x0000000b0c00720c */ /* 0x000fe40003f44070 */
[----:B------:R-:W-:-:S11]  /*0540*/  ISETP.GE.AND P1, PT, R10, RZ, PT ;  /* 0x000000ff0a00720c */ /* 0x000fd60003f26270 */
[----:B------:R-:W-:Y:S02]  /*0550*/  @!P2 IMAD.IADD R11, R11, 0x1, -R12 ;  /* 0x000000010b0ba824 */ /* 0x000fe400078e0a0c */
[----:B------:R-:W-:Y:S01]  /*0560*/  @!P2 VIADD R17, R17, 0x1 ;  /* 0x000000011111a836 */ /* 0x000fe20000000000 */
[----:B-1----:R-:W-:Y:S02]  /*0570*/  IADD3 R18, PT, PT, R13, 0xffffffe, RZ ;  /* 0x0ffffffe0d127810 */ /* 0x002fe40007ffe0ff */
[----:B------:R-:W-:Y:S02]  /*0580*/  ISETP.GE.U32.AND P0, PT, R11, R12, PT ;  /* 0x0000000c0b00720c */ /* 0x000fe40003f06070 */
[----:B------:R1:W2:Y:S01]  /*0590*/  F2I.FTZ.U32.TRUNC.NTZ R11, R18 ;  /* 0x00000012000b7305 */ /* 0x0002a2000021f000 */
[----:B------:R-:W-:Y:S02]  /*05a0*/  ISETP.NE.AND P2, PT, R5, RZ, PT ;  /* 0x000000ff0500720c */ /* 0x000fe40003f45270 */
[----:B------:R-:W-:Y:S01]  /*05b0*/  IADD3 R21, PT, PT, -R16, RZ, RZ ;  /* 0x000000ff10157210 */ /* 0x000fe20007ffe1ff */
[----:B-1----:R-:W1:Y:S07]  /*05c0*/  LDC.64 R18, c[0x0][0x388] ;  /* 0x0000e200ff127b82 */ /* 0x002e6e0000000a00 */
[----:B------:R-:W-:Y:S01]  /*05d0*/  @P0 VIADD R17, R17, 0x1 ;  /* 0x0000000111110836 */ /* 0x000fe20000000000 */
[----:B--2---:R-:W-:-:S03]  /*05e0*/  IADD3 R10, PT, PT, RZ, -R11, RZ ;  /* 0x8000000bff0a7210 */ /* 0x004fc60007ffe0ff */
[----:B------:R-:W-:Y:S01]  /*05f0*/  @!P1 IMAD.MOV R17, RZ, RZ, -R17 ;  /* 0x000000ffff119224 */ /* 0x000fe200078e0a11 */
[----:B------:R-:W-:Y:S01]  /*0600*/  @!P2 LOP3.LUT R17, RZ, R5, RZ, 0x33, !PT ;  /* 0x00000005ff11a212 */ /* 0x000fe200078e33ff */
[----:B------:R-:W-:-:S03]  /*0610*/  IMAD R13, R10, R15, RZ ;  /* 0x0000000f0a0d7224 */ /* 0x000fc600078e02ff */
[----:B------:R-:W-:Y:S01]  /*0620*/  IABS R12, R17 ;  /* 0x00000011000c7213 */ /* 0x000fe20000000000 */
[----:B------:R-:W-:Y:S01]  /*0630*/  IMAD.MOV.U32 R10, RZ, RZ, RZ ;  /* 0x000000ffff0a7224 */ /* 0x000fe200078e00ff */
[----:B------:R-:W-:-:S03]  /*0640*/  ISETP.GE.AND P2, PT, R17, RZ, PT ;  /* 0x000000ff1100720c */ /* 0x000fc60003f46270 */
[----:B------:R-:W-:Y:S01]  /*0650*/  IMAD.HI.U32 R10, R11, R13, R10 ;  /* 0x0000000d0b0a7227 */ /* 0x000fe200078e000a */
[----:B------:R-:W-:Y:S02]  /*0660*/  MOV R11, R12 ;  /* 0x0000000c000b7202 */ /* 0x000fe40000000f00 */
[----:B------:R-:W2:Y:S03]  /*0670*/  LDC.64 R12, c[0x0][0x3b0] ;  /* 0x0000ec00ff0c7b82 */ /* 0x000ea60000000a00 */
[----:B------:R-:W-:-:S04]  /*0680*/  IMAD.HI.U32 R10, R10, R11, RZ ;  /* 0x0000000b0a0a7227 */ /* 0x000fc800078e00ff */
[----:B------:R-:W-:-:S04]  /*0690*/  IMAD.MOV R10, RZ, RZ, -R10 ;  /* 0x000000ffff0a7224 */ /* 0x000fc800078e0a0a */
[----:B------:R-:W-:-:S05]  /*06a0*/  IMAD R10, R15, R10, R11 ;  /* 0x0000000a0f0a7224 */ /* 0x000fca00078e020b */
[----:B------:R-:W-:-:S13]  /*06b0*/  ISETP.GT.U32.AND P0, PT, R15, R10, PT ;  /* 0x0000000a0f00720c */ /* 0x000fda0003f04070 */
[----:B------:R-:W-:Y:S01]  /*06c0*/  @!P0 IMAD.IADD R10, R10, 0x1, -R15 ;  /* 0x000000010a0a8824 */ /* 0x000fe200078e0a0f */
[----:B------:R-:W-:-:S04]  /*06d0*/  ISETP.NE.AND P0, PT, R6, RZ, PT ;  /* 0x000000ff0600720c */ /* 0x000fc80003f05270 */
[----:B------:R-:W-:-:S13]  /*06e0*/  ISETP.GT.U32.AND P1, PT, R15, R10, PT ;  /* 0x0000000a0f00720c */ /* 0x000fda0003f24070 */
[----:B------:R-:W-:-:S05]  /*06f0*/  @!P1 IADD3 R10, PT, PT, R10, -R15, RZ ;  /* 0x8000000f0a0a9210 */ /* 0x000fca0007ffe0ff */
[----:B------:R-:W-:Y:S02]  /*0700*/  IMAD.MOV.U32 R15, RZ, RZ, R10 ;  /* 0x000000ffff0f7224 */ /* 0x000fe400078e000a */
[----:B------:R-:W3:Y:S02]  /*0710*/  LDC.64 R10, c[0x0][0x3b8] ;  /* 0x0000ee00ff0a7b82 */ /* 0x000ee40000000a00 */
[----:B------:R-:W-:Y:S01]  /*0720*/  @!P2 IMAD.MOV R15, RZ, RZ, -R15 ;  /* 0x000000ffff0fa224 */ /* 0x000fe200078e0a0f */
[----:B------:R-:W-:-:S05]  /*0730*/  @!P0 LOP3.LUT R15, RZ, R6, RZ, 0x33, !PT ;  /* 0x00000006ff0f8212 */ /* 0x000fca00078e33ff */
[----:B--2---:R-:W-:-:S06]  /*0740*/  IMAD.WIDE R12, R15, 0x4, R12 ;  /* 0x000000040f0c7825 */ /* 0x004fcc00078e020c */
[----:B------:R-:W2:Y:S01]  /*0750*/  LDG.E R12, desc[UR6][R12.64] ;  /* 0x000000060c0c7981 */ /* 0x000ea2000c1e1900 */
[----:B---3--:R-:W-:-:S06]  /*0760*/  IMAD.WIDE R10, R27, 0x4, R10 ;  /* 0x000000041b0a7825 */ /* 0x008fcc00078e020a */
[----:B------:R-:W3:Y:S01]  /*0770*/  LDG.E R11, desc[UR6][R10.64] ;  /* 0x000000060a0b7981 */ /* 0x000ee2000c1e1900 */
[----:B------:R-:W-:Y:S02]  /*0780*/  IMAD R21, R14, R21, R27 ;  /* 0x000000150e157224 */ /* 0x000fe400078e021b */
[----:B------:R-:W-:-:S04]  /*0790*/  IMAD.MOV R17, RZ, RZ, -R17 ;  /* 0x000000ffff117224 */ /* 0x000fc800078e0a11 */
[----:B------:R-:W-:Y:S02]  /*07a0*/  IMAD R17, R5, R17, R16 ;  /* 0x0000001105117224 */ /* 0x000fe400078e0210 */
[----:B--2---:R-:W-:-:S04]  /*07b0*/  IMAD.IADD R14, R21, 0x1, R12 ;  /* 0x00000001150e7824 */ /* 0x004fc800078e020c */
[----:B------:R-:W-:-:S04]  /*07c0*/  IMAD R14, R14, R6, R15 ;  /* 0x000000060e0e7224 */ /* 0x000fc800078e020f */
[----:B------:R-:W-:-:S04]  /*07d0*/  IMAD R15, R14, R5, R17 ;  /* 0x000000050e0f7224 */ /* 0x000fc800078e0211 */
[----:B-1----:R-:W-:-:S05]  /*07e0*/  IMAD.WIDE R18, R15, 0x4, R18 ;  /* 0x000000040f127825 */ /* 0x002fca00078e0212 */
[----:B---3--:R2:W-:Y:S02]  /*07f0*/  STG.E desc[UR6][R18.64], R11 ;  /* 0x0000000b12007986 */ /* 0x0085e4000c101906 */
.L_x_127:
[----:B------:R-:W-:Y:S05]  /*0800*/  BSYNC.RECONVERGENT B0 ;  /* 0x0000000000007941 */ /* 0x000fea0003800200 */
.L_x_126:
[----:B0-----:R-:W-:Y:S01]  /*0810*/  IADD3 R12, PT, PT, RZ, -R9, RZ ;  /* 0x80000009ff0c7210 */ /* 0x001fe20007ffe0ff */
[----:B------:R-:W-:Y:S01]  /*0820*/  IMAD.MOV.U32 R10, RZ, RZ, RZ ;  /* 0x000000ffff0a7224 */ /* 0x000fe200078e00ff */
[----:B------:R-:W-:Y:S01]  /*0830*/  IABS R14, R0 ;  /* 0x00000000000e7213 */ /* 0x000fe20000000000 */
[----:B--2---:R-:W-:Y:S01]  /*0840*/  IMAD.MOV.U32 R11, RZ, RZ, R9 ;  /* 0x000000ffff0b7224 */ /* 0x004fe200078e0009 */
[----:B------:R-:W-:Y:S01]  /*0850*/  IABS R13, R27 ;  /* 0x0000001b000d7213 */ /* 0x000fe20000000000 */
[----:B------:R-:W-:-:S04]  /*0860*/  IMAD R12, R12, R7, RZ ;  /* 0x000000070c0c7224 */ /* 0x000fc800078e02ff */
[----:B------:R-:W-:Y:S01]  /*0870*/  IMAD.HI.U32 R10, R9, R12, R10 ;  /* 0x0000000c090a7227 */ /* 0x000fe200078e000a */
[----:B------:R-:W-:-:S03]  /*0880*/  MOV R9, R14 ;  /* 0x0000000e00097202 */ /* 0x000fc60000000f00 */
[----:B------:R-:W-:Y:S01]  /*0890*/  IMAD.MOV.U32 R11, RZ, RZ, R13 ;  /* 0x000000ffff0b7224 */ /* 0x000fe200078e000d */
[----:B------:R-:W0:Y:S01]  /*08a0*/  I2F.RP R12, R9 ;  /* 0x00000009000c7306 */ /* 0x000e220000209400 */
[----:B------:R-:W-:Y:S02]  /*08b0*/  IMAD.MOV R14, RZ, RZ, -R14 ;  /* 0x000000ffff0e7224 */ /* 0x000fe400078e0a0e */
[----:B------:R-:W-:-:S04]  /*08c0*/  IMAD.HI.U32 R15, R10, R11, RZ ;  /* 0x0000000b0a0f7227 */ /* 0x000fc800078e00ff */
[----:B------:R-:W-:-:S04]  /*08d0*/  IMAD.MOV R10, RZ, RZ, -R15 ;  /* 0x000000ffff0a7224 */ /* 0x000fc800078e0a0f */
[C---:B------:R-:W-:Y:S01]  /*08e0*/  IMAD R10, R7.reuse, R10, R11 ;  /* 0x0000000a070a7224 */ /* 0x040fe200078e020b */
[----:B0-----:R-:W0:Y:S04]  /*08f0*/  MUFU.RCP R12, R12 ;  /* 0x0000000c000c7308 */ /* 0x001e280000001000 */
[----:B------:R-:W-:-:S13]  /*0900*/  ISETP.GT.U32.AND P2, PT, R7, R10, PT ;  /* 0x0000000a0700720c */ /* 0x000fda0003f44070 */
[-C--:B------:R-:W-:Y:S01]  /*0910*/  @!P2 IADD3 R10, PT, PT, R10, -R7.reuse, RZ ;  /* 0x800000070a0aa210 */ /* 0x080fe20007ffe0ff */
[----:B------:R-:W-:Y:S01]  /*0920*/  @!P2 VIADD R15, R15, 0x1 ;  /* 0x000000010f0fa836 */ /* 0x000fe20000000000 */
[----:B------:R-:W-:Y:S01]  /*0930*/  ISETP.NE.AND P2, PT, R8, RZ, PT ;  /* 0x000000ff0800720c */ /* 0x000fe20003f45270 */
[----:B0-----:R-:W-:Y:S01]  /*0940*/  VIADD R11, R12, 0xffffffe ;  /* 0x0ffffffe0c0b7836 */ /* 0x001fe20000000000 */
[----:B------:R-:W-:Y:S02]  /*0950*/  ISETP.GE.U32.AND P0, PT, R10, R7, PT ;  /* 0x000000070a00720c */ /* 0x000fe40003f06070 */
[----:B------:R-:W-:-:S03]  /*0960*/  LOP3.LUT R7, R27, R8, RZ, 0x3c, !PT ;  /* 0x000000081b077212 */ /* 0x000fc600078e3cff */
[----:B------:R-:W0:Y:S01]  /*0970*/  F2I.FTZ.U32.TRUNC.NTZ R11, R11 ;  /* 0x0000000b000b7305 */ /* 0x000e22000021f000 */
[----:B------:R-:W-:Y:S02]  /*0980*/  ISETP.GE.AND P1, PT, R7, RZ, PT ;  /* 0x000000ff0700720c */ /* 0x000fe40003f26270 */
[----:B-1----:R-:W-:-:S05]  /*0990*/  IABS R7, R5 ;  /* 0x0000000500077213 */ /* 0x002fca0000000000 */
[----:B------:R-:W-:Y:S01]  /*09a0*/  @P0 IADD3 R15, PT, PT, R15, 0x1, RZ ;  /* 0x000000010f0f0810 */ /* 0x000fe20007ffe0ff */
[----:B------:R-:W1:Y:S05]  /*09b0*/  I2F.RP R16, R7 ;  /* 0x0000000700107306 */ /* 0x000e6a0000209400 */
[----:B------:R-:W-:Y:S01]  /*09c0*/  @!P1 IMAD.MOV R15, RZ, RZ, -R15 ;  /* 0x000000ffff0f9224 */ /* 0x000fe200078e0a0f */
[----:B------:R-:W-:Y:S01]  /*09d0*/  @!P2 LOP3.LUT R15, RZ, R8, RZ, 0x33, !PT ;  /* 0x00000008ff0fa212 */ /* 0x000fe200078e33ff */
[----:B0-----:R-:W-:-:S03]  /*09e0*/  IMAD.MOV R10, RZ, RZ, -R11 ;  /* 0x000000ffff0a7224 */ /* 0x001fc600078e0a0b */
[----:B------:R-:W-:Y:S01]  /*09f0*/  IABS R12, R15 ;  /* 0x0000000f000c7213 */ /* 0x000fe20000000000 */
[----:B------:R-:W-:Y:S02]  /*0a00*/  IMAD R13, R10, R9, RZ ;  /* 0x000000090a0d7224 */ /* 0x000fe400078e02ff */
[----:B------:R-:W-:Y:S01]  /*0a10*/  HFMA2 R10, -RZ, RZ, 0, 0 ;  /* 0x00000000ff0a7431 */ /* 0x000fe200000001ff */
[----:B-1----:R-:W0:Y:S04]  /*0a20*/  MUFU.RCP R16, R16 ;  /* 0x0000001000107308 */ /* 0x002e280000001000 */
[----:B------:R-:W-:Y:S01]  /*0a30*/  IMAD.HI.U32 R10, R11, R13, R10 ;  /* 0x0000000d0b0a7227 */ /* 0x000fe200078e000a */
[----:B----4-:R-:W-:-:S03]  /*0a40*/  IABS R13, R6 ;  /* 0x00000006000d7213 */ /* 0x010fc60000000000 */
[----:B------:R-:W-:Y:S01]  /*0a50*/  IMAD.MOV.U32 R11, RZ, RZ, R12 ;  /* 0x000000ffff0b7224 */ /* 0x000fe200078e000c */
[----:B------:R-:W-:-:S03]  /*0a60*/  MOV R12, R14 ;  /* 0x0000000e000c7202 */ /* 0x000fc60000000f00 */
[----:B------:R-:W-:-:S04]  /*0a70*/  IMAD.HI.U32 R14, R10, R11, RZ ;  /* 0x0000000b0a0e7227 */ /* 0x000fc800078e00ff */
[----:B------:R-:W-:Y:S02]  /*0a80*/  IMAD R10, R14, R12, R11 ;  /* 0x0000000c0e0a7224 */ /* 0x000fe400078e020b */
[----:B0-----:R-:W-:-:S03]  /*0a90*/  VIADD R11, R16, 0xffffffe ;  /* 0x0ffffffe100b7836 */ /* 0x001fc60000000000 */
[----:B------:R-:W-:-:S03]  /*0aa0*/  ISETP.GT.U32.AND P2, PT, R9, R10, PT ;  /* 0x0000000a0900720c */ /* 0x000fc60003f44070 */
[----:B------:R-:W0:Y:S10]  /*0ab0*/  F2I.FTZ.U32.TRUNC.NTZ R11, R11 ;  /* 0x0000000b000b7305 */ /* 0x000e34000021f000 */
[----:B------:R-:W-:Y:S01]  /*0ac0*/  @!P2 IMAD.IADD R10, R10, 0x1, -R9 ;  /* 0x000000010a0aa824 */ /* 0x000fe200078e0a09 */
[----:B------:R-:W-:-:S02]  /*0ad0*/  @!P2 IADD3 R14, PT, PT, R14, 0x1, RZ ;  /* 0x000000010e0ea810 */ /* 0x000fc40007ffe0ff */
[----:B------:R-:W-:Y:S02]  /*0ae0*/  ISETP.NE.AND P2, PT, R0, RZ, PT ;  /* 0x000000ff0000720c */ /* 0x000fe40003f45270 */
[----:B------:R-:W-:Y:S02]  /*0af0*/  ISETP.GE.U32.AND P0, PT, R10, R9, PT ;  /* 0x000000090a00720c */ /* 0x000fe40003f06070 */
[----:B------:R-:W-:Y:S01]  /*0b00*/  LOP3.LUT R9, R15, R0, RZ, 0x3c, !PT ;  /* 0x000000000f097212 */ /* 0x000fe200078e3cff */
[----:B0-----:R-:W-:-:S03]  /*0b10*/  IMAD.MOV R10, RZ, RZ, -R11 ;  /* 0x000000ffff0a7224 */ /* 0x001fc600078e0a0b */
[----:B------:R-:W-:Y:S01]  /*0b20*/  ISETP.GE.AND P1, PT, R9, RZ, PT ;  /* 0x000000ff0900720c */ /* 0x000fe20003f26270 */
[----:B------:R-:W-:Y:S02]  /*0b30*/  IMAD R9, R10, R7, RZ ;  /* 0x000000070a097224 */ /* 0x000fe400078e02ff */
[----:B------:R-:W-:-:S04]  /*0b40*/  IMAD.MOV.U32 R10, RZ, RZ, RZ ;  /* 0x000000ffff0a7224 */ /* 0x000fc800078e00ff */
[----:B------:R-:W-:Y:S02]  /*0b50*/  @P0 VIADD R14, R14, 0x1 ;  /* 0x000000010e0e0836 */ /* 0x000fe40000000000 */
[----:B------:R-:W-:-:S04]  /*0b60*/  IMAD.HI.U32 R11, R11, R9, R10 ;  /* 0x000000090b0b7227 */ /* 0x000fc800078e000a */
[----:B------:R-:W-:Y:S01]  /*0b70*/  @!P1 IADD3 R14, PT, PT, -R14, RZ, RZ ;  /* 0x000000ff0e0e9210 */ /* 0x000fe20007ffe1ff */
[----:B------:R-:W-:Y:S01]  /*0b80*/  IMAD.MOV.U32 R9, RZ, RZ, R13 ;  /* 0x000000ffff097224 */ /* 0x000fe200078e000d */
[----:B------:R-:W-:-:S03]  /*0b90*/  @!P2 LOP3.LUT R14, RZ, R0, RZ, 0x33, !PT ;  /* 0x00000000ff0ea212 */ /* 0x000fc600078e33ff */
[----:B------:R-:W0:Y:S01]  /*0ba0*/  I2F.RP R13, R9 ;  /* 0x00000009000d7306 */ /* 0x000e220000209400 */
[----:B------:R-:W-:-:S05]  /*0bb0*/  IABS R12, R14 ;  /* 0x0000000e000c7213 */ /* 0x000fca0000000000 */
[----:B------:R-:W-:-:S05]  /*0bc0*/  IMAD.HI.U32 R10, R11, R12, RZ ;  /* 0x0000000c0b0a7227 */ /* 0x000fca00078e00ff */
[----:B------:R-:W-:Y:S01]  /*0bd0*/  IADD3 R11, PT, PT, -R10, RZ, RZ ;  /* 0x000000ff0a0b7210 */ /* 0x000fe20007ffe1ff */
[----:B0-----:R-:W0:Y:S04]  /*0be0*/  MUFU.RCP R13, R13 ;  /* 0x0000000d000d7308 */ /* 0x001e280000001000 */
[----:B------:R-:W-:-:S05]  /*0bf0*/  IMAD R12, R7, R11, R12 ;  /* 0x0000000b070c7224 */ /* 0x000fca00078e020c */
[----:B------:R-:W-:Y:S01]  /*0c00*/  ISETP.GT.U32.AND P2, PT, R7, R12, PT ;  /* 0x0000000c0700720c */ /* 0x000fe20003f44070 */
[----:B0-----:R-:W-:-:S12]  /*0c10*/  VIADD R11, R13, 0xffffffe ;  /* 0x0ffffffe0d0b7836 */ /* 0x001fd80000000000 */
[----:B------:R-:W-:Y:S01]  /*0c20*/  @!P2 IADD3 R10, PT, PT, R10, 0x1, RZ ;  /* 0x000000010a0aa810 */ /* 0x000fe20007ffe0ff */
[----:B------:R-:W-:Y:S01]  /*0c30*/  @!P2 IMAD.IADD R12, R12, 0x1, -R7 ;  /* 0x000000010c0ca824 */ /* 0x000fe200078e0a07 */
[----:B------:R-:W-:Y:S01]  /*0c40*/  ISETP.NE.AND P2, PT, R5, RZ, PT ;  /* 0x000000ff0500720c */ /* 0x000fe20003f45270 */
[----:B------:R-:W0:Y:S03]  /*0c50*/  F2I.FTZ.U32.TRUNC.NTZ R11, R11 ;  /* 0x0000000b000b7305 */ /* 0x000e26000021f000 */
[----:B------:R-:W-:Y:S02]  /*0c60*/  ISETP.GE.U32.AND P1, PT, R12, R7, PT ;  /* 0x000000070c00720c */ /* 0x000fe40003f26070 */
[----:B------:R-:W-:-:S04]  /*0c70*/  LOP3.LUT R7, R14, R5, RZ, 0x3c, !PT ;  /* 0x000000050e077212 */ /* 0x000fc800078e3cff */
[----:B------:R-:W-:-:S07]  /*0c80*/  ISETP.GE.AND P0, PT, R7, RZ, PT ;  /* 0x000000ff0700720c */ /* 0x000fce0003f06270 */
[----:B------:R-:W-:-:S04]  /*0c90*/  @P1 VIADD R10, R10, 0x1 ;  /* 0x000000010a0a1836 */ /* 0x000fc80000000000 */
[----:B------:R-:W-:Y:S01]  /*0ca0*/  IMAD.MOV.U32 R7, RZ, RZ, R10 ;  /* 0x000000ffff077224 */ /* 0x000fe200078e000a */
[----:B0-----:R-:W-:-:S03]  /*0cb0*/  IADD3 R10, PT, PT, RZ, -R11, RZ ;  /* 0x8000000bff0a7210 */ /* 0x001fc60007ffe0ff */
[----:B------:R-:W-:Y:S01]  /*0cc0*/  @!P0 IMAD.MOV R7, RZ, RZ, -R7 ;  /* 0x000000ffff078224 */ /* 0x000fe200078e0a07 */
[----:B------:R-:W-:Y:S01]  /*0cd0*/  @!P2 LOP3.LUT R7, RZ, R5, RZ, 0x33, !PT ;  /* 0x00000005ff07a212 */ /* 0x000fe200078e33ff */
[----:B------:R-:W-:Y:S01]  /*0ce0*/  IMAD R13, R10, R9, RZ ;  /* 0x000000090a0d7224 */ /* 0x000fe200078e02ff */
[----:B------:R-:W-:Y:S01]  /*0cf0*/  ISETP.NE.AND P2, PT, R6, RZ, PT ;  /* 0x000000ff0600720c */ /* 0x000fe20003f45270 */
[----:B------:R-:W-:Y:S01]  /*0d00*/  IMAD.MOV.U32 R10, RZ, RZ, RZ ;  /* 0x000000ffff0a7224 */ /* 0x000fe200078e00ff */
[----:B------:R-:W-:Y:S02]  /*0d10*/  IABS R22, R7 ;  /* 0x0000000700167213 */ /* 0x000fe40000000000 */
[----:B------:R-:W-:Y:S01]  /*0d20*/  ISETP.GE.AND P1, PT, R7, RZ, PT ;  /* 0x000000ff0700720c */ /* 0x000fe20003f26270 */
[----:B------:R-:W-:-:S06]  /*0d30*/  IMAD.HI.U32 R13, R11, R13, R10 ;  /* 0x0000000d0b0d7227 */ /* 0x000fcc00078e000a */
[----:B------:R-:W-:-:S05]  /*0d40*/  IMAD.HI.U32 R10, R13, R22, RZ ;  /* 0x000000160d0a7227 */ /* 0x000fca00078e00ff */
[----:B------:R-:W-:-:S05]  /*0d50*/  IADD3 R10, PT, PT, -R10, RZ, RZ ;  /* 0x000000ff0a0a7210 */ /* 0x000fca0007ffe1ff */
[C---:B------:R-:W-:Y:S02]  /*0d60*/  IMAD R22, R9.reuse, R10, R22 ;  /* 0x0000000a09167224 */ /* 0x040fe400078e0216 */
[----:B------:R-:W0:Y:S03]  /*0d70*/  LDC.64 R10, c[0x0][0x3b0] ;  /* 0x0000ec00ff0a7b82 */ /* 0x000e260000000a00 */
[----:B------:R-:W-:-:S13]  /*0d80*/  ISETP.GT.U32.AND P0, PT, R9, R22, PT ;  /* 0x000000160900720c */ /* 0x000fda0003f04070 */
[----:B------:R-:W-:-:S05]  /*0d90*/  @!P0 IMAD.IADD R22, R22, 0x1, -R9 ;  /* 0x0000000116168824 */ /* 0x000fca00078e0a09 */
[----:B------:R-:W-:-:S13]  /*0da0*/  ISETP.GT.U32.AND P0, PT, R9, R22, PT ;  /* 0x000000160900720c */ /* 0x000fda0003f04070 */
[----:B------:R-:W-:-:S05]  /*0db0*/  @!P0 IMAD.IADD R22, R22, 0x1, -R9 ;  /* 0x0000000116168824 */ /* 0x000fca00078e0a09 */
[----:B------:R-:W-:Y:S02]  /*0dc0*/  @!P1 IADD3 R22, PT, PT, -R22, RZ, RZ ;  /* 0x000000ff16169210 */ /* 0x000fe40007ffe1ff */
[----:B------:R-:W-:-:S05]  /*0dd0*/  @!P2 LOP3.LUT R22, RZ, R6, RZ, 0x33, !PT ;  /* 0x00000006ff16a212 */ /* 0x000fca00078e33ff */
[----:B0-----:R-:W-:-:S05]  /*0de0*/  IMAD.WIDE R10, R22, 0x4, R10 ;  /* 0x00000004160a7825 */ /* 0x001fca00078e020a */
[----:B------:R-:W2:Y:S01]  /*0df0*/  LDG.E R17, desc[UR6][R10.64] ;  /* 0x000000060a117981 */ /* 0x000ea2000c1e1900 */
[--C-:B------:R-:W-:Y:S02]  /*0e00*/  IMAD.MOV R9, RZ, RZ, -R14.reuse ;  /* 0x000000ffff097224 */ /* 0x100fe400078e0a0e */
[----:B------:R-:W-:Y:S02]  /*0e10*/  IMAD.MOV R7, RZ, RZ, -R7 ;  /* 0x000000ffff077224 */ /* 0x000fe400078e0a07 */
[----:B------:R-:W-:Y:S02]  /*0e20*/  IMAD R9, R0, R9, R15 ;  /* 0x0000000900097224 */ /* 0x000fe400078e020f */
[----:B------:R-:W-:-:S03]  /*0e30*/  IMAD R7, R5, R7, R14 ;  /* 0x0000000705077224 */ /* 0x000fc600078e020e */
[----:B--2---:R-:W-:-:S13]  /*0e40*/  ISETP.GE.AND P0, PT, R9, R17, PT ;  /* 0x000000110900720c */ /* 0x004fda0003f06270 */
[----:B------:R-:W0:Y:S01]  /*0e50*/  @P0 LDC R16, c[0x0][0x3c4] ;  /* 0x0000f100ff100b82 */ /* 0x000e220000000800 */
[----:B------:R-:W-:-:S07]  /*0e60*/  @P0 IMAD R14, R22, R5, R7 ;  /* 0x00000005160e0224 */ /* 0x000fce00078e0207 */
[----:B------:R-:W1:Y:S01]  /*0e70*/  @P0 LDC.64 R12, c[0x0][0x3b8] ;  /* 0x0000ee00ff0c0b82 */ /* 0x000e620000000a00 */
[----:B------:R-:W-:-:S07]  /*0e80*/  IMAD.MOV R24, RZ, RZ, -R15 ;  /* 0x000000ffff187224 */ /* 0x000fce00078e0a0f */
[----:B------:R-:W2:Y:S01]  /*0e90*/  @!P0 LDC R21, c[0x0][0x3c8] ;  /* 0x0000f200ff158b82 */ /* 0x000ea20000000800 */
[----:B0-----:R-:W-:-:S05]  /*0ea0*/  @P0 IMAD R14, R14, R16, R9 ;  /* 0x000000100e0e0224 */ /* 0x001fca00078e0209 */
[----:B------:R-:W-:-:S05]  /*0eb0*/  @P0 IADD3 R17, PT, PT, -R17, R14, RZ ;  /* 0x0000000e11110210 */ /* 0x000fca0007ffe1ff */
[----:B-1----:R-:W-:Y:S02]  /*0ec0*/  @P0 IMAD.WIDE R16, R17, 0x4, R12 ;  /* 0x0000000411100825 */ /* 0x002fe400078e020c */
[----:B------:R-:W0:Y:S04]  /*0ed0*/  @P0 LDC.64 R12, c[0x0][0x398] ;  /* 0x0000e600ff0c0b82 */ /* 0x000e280000000a00 */
[----:B------:R-:W4:Y:S01]  /*0ee0*/  @P0 LDG.E R17, desc[UR6][R16.64] ;  /* 0x0000000610110981 */ /* 0x000f22000c1e1900 */
[----:B------:R-:W-:-:S04]  /*0ef0*/  IMAD R24, R8, R24, R27 ;  /* 0x0000001808187224 */ /* 0x000fc800078e021b */
[--C-:B---3--:R-:W-:Y:S01]  /*0f00*/  @P0 IMAD.MOV.U32 R18, RZ, RZ, R24.reuse ;  /* 0x000000ffff120224 */ /* 0x108fe200078e0018 */
[----:B------:R-:W-:Y:S01]  /*0f10*/  SHF.R.S32.HI R19, RZ, 0x1f, R24 ;  /* 0x0000001fff137819 */ /* 0x000fe20000011418 */
[----:B--2---:R-:W-:Y:S01]  /*0f20*/  @!P0 IMAD R16, R22, R21, RZ ;  /* 0x0000001516108224 */ /* 0x004fe200078e02ff */
[----:B------:R-:W-:Y:S02]  /*0f30*/  @!P0 SHF.R.S32.HI R21, RZ, 0x1f, R9 ;  /* 0x0000001fff158819 */ /* 0x000fe40000011409 */
[----:B----4-:R-:W-:-:S05]  /*0f40*/  @P0 SHF.R.S32.HI R15, RZ, 0x1f, R17 ;  /* 0x0000001fff0f0819 */ /* 0x010fca0000011411 */
[----:B------:R-:W-:-:S04]  /*0f50*/  @P0 IMAD R14, R15, R8, RZ ;  /* 0x000000080f0e0224 */ /* 0x000fc800078e02ff */
[C---:B------:R-:W-:Y:S02]  /*0f60*/  @P0 IMAD R23, R17.reuse, R3, R14 ;  /* 0x0000000311170224 */ /* 0x040fe400078e020e */
[----:B------:R-:W-:-:S04]  /*0f70*/  @P0 IMAD.WIDE.U32 R14, R17, R8, R18 ;  /* 0x00000008110e0225 */ /* 0x000fc800078e0012 */
[----:B------:R-:W-:Y:S01]  /*0f80*/  @!P0 IMAD.MOV.U32 R18, RZ, RZ, R24 ;  /* 0x000000ffff128224 */ /* 0x000fe200078e0018 */
[----:B------:R-:W-:Y:S01]  /*0f90*/  @P0 IADD3 R15, PT, PT, R15, R23, RZ ;  /* 0x000000170f0f0210 */ /* 0x000fe20007ffe0ff */
[----:B------:R-:W-:Y:S01]  /*0fa0*/  VIADD R23, R9, UR4 ;  /* 0x0000000409177c36 */ /* 0x000fe20008000000 */
[----:B0-----:R-:W-:-:S04]  /*0fb0*/  @P0 LEA R12, P1, R14, R12, 0x1 ;  /* 0x0000000c0e0c0211 */ /* 0x001fc800078208ff */
[----:B------:R-:W-:Y:S02]  /*0fc0*/  @P0 LEA.HI.X R13, R14, R13, R15, 0x1, P1 ;  /* 0x0000000d0e0d0211 */ /* 0x000fe400008f0c0f */
[----:B------:R-:W0:Y:S01]  /*0fd0*/  @!P0 LDC.64 R14, c[0x0][0x3a8] ;  /* 0x0000ea00ff0e8b82 */ /* 0x000e220000000a00 */
[----:B------:R-:W-:-:S04]  /*0fe0*/  @!P0 IADD3 R17, P1, PT, R9, R16, RZ ;  /* 0x0000001009118210 */ /* 0x000fc80007f3e0ff */
[----:B------:R-:W-:Y:S02]  /*0ff0*/  @!P0 LEA.HI.X.SX32 R25, R16, R21, 0x1, P1 ;  /* 0x0000001510198211 */ /* 0x000fe400008f0eff */
[----:B------:R-:W-:-:S03]  /*1000*/  SHF.R.S32.HI R21, RZ, 0x1f, R23 ;  /* 0x0000001fff157819 */ /* 0x000fc60000011417 */
[-C--:B------:R-:W-:Y:S02]  /*1010*/  @!P0 IMAD R16, R25, R8.reuse, RZ ;  /* 0x0000000819108224 */ /* 0x080fe400078e02ff */
[-C--:B------:R-:W-:Y:S02]  /*1020*/  IMAD R26, R21, R8.reuse, RZ ;  /* 0x00000008151a7224 */ /* 0x080fe400078e02ff */
[----:B------:R-:W-:Y:S02]  /*1030*/  @!P0 IMAD R25, R3, R17, R16 ;  /* 0x0000001103198224 */ /* 0x000fe400078e0210 */
[----:B------:R-:W-:-:S04]  /*1040*/  @!P0 IMAD.WIDE.U32 R16, R17, R8, R18 ;  /* 0x0000000811108225 */ /* 0x000fc800078e0012 */
[----:B------:R-:W-:Y:S01]  /*1050*/  IMAD R21, R23, R3, R26 ;  /* 0x0000000317157224 */ /* 0x000fe200078e021a */
[----:B------:R-:W-:Y:S01]  /*1060*/  @!P0 IADD3 R25, PT, PT, R17, R25, RZ ;  /* 0x0000001911198210 */ /* 0x000fe20007ffe0ff */
[----:B------:R-:W-:Y:S01]  /*1070*/  IMAD.WIDE.U32 R18, R23, R8, R18 ;  /* 0x0000000817127225 */ /* 0x000fe200078e0012 */
[----:B0-----:R-:W-:-:S03]  /*1080*/  @!P0 LEA R14, P1, R16, R14, 0x2 ;  /* 0x0000000e100e8211 */ /* 0x001fc600078210ff */
[----:B------:R-:W-:Y:S01]  /*1090*/  IMAD.IADD R21, R19, 0x1, R21 ;  /* 0x0000000113157824 */ /* 0x000fe200078e0215 */
[----:B------:R-:W-:Y:S02]  /*10a0*/  @!P0 LEA.HI.X R15, R16, R15, R25, 0x2, P1 ;  /* 0x0000000f100f8211 */ /* 0x000fe400008f1419 */
[----:B------:R-:W-:-:S03]  /*10b0*/  LEA R16, P1, R18, UR10, 0x1 ;  /* 0x0000000a12107c11 */ /* 0x000fc6000f8208ff */
[----:B------:R-:W2:Y:S01]  /*10c0*/  @!P0 LDG.E R14, desc[UR6][R14.64] ;  /* 0x000000060e0e8981 */ /* 0x000ea2000c1e1900 */
[----:B------:R-:W-:Y:S02]  /*10d0*/  LEA.HI.X R17, R18, UR11, R21, 0x1, P1 ;  /* 0x0000000b12117c11 */ /* 0x000fe400088f0c15 */
[----:B------:R-:W0:Y:S01]  /*10e0*/  LDC.64 R18, c[0x0][0x380] ;  /* 0x0000e000ff127b82 */ /* 0x000e220000000a00 */
[----:B------:R-:W3:Y:S04]  /*10f0*/  @P0 LDG.E.U16 R21, desc[UR6][R12.64] ;  /* 0x000000060c150981 */ /* 0x000ee8000c1e1500 */
[----:B------:R-:W3:Y:S01]  /*1100*/  LDG.E.U16 R16, desc[UR6][R16.64] ;  /* 0x0000000610107981 */ /* 0x000ee2000c1e1500 */
[----:B------:R-:W-:Y:S01]  /*1110*/  BSSY.RECONVERGENT B0, `(.L_x_128) ;  /* 0x000000f000007945 */ /* 0x000fe20003800200 */
[----:B0-----:R-:W-:Y:S01]  /*1120*/  IMAD.WIDE R18, R27, 0x2, R18 ;  /* 0x000000021b127825 */ /* 0x001fe200078e0212 */
[----:B--2---:R-:W-:-:S04]  /*1130*/  @!P0 F2FP.F16.F32.PACK_AB R13, RZ, R14 ;  /* 0x0000000eff0d823e */ /* 0x004fc800000000ff */
[----:B------:R-:W-:Y:S02]  /*1140*/  @!P0 PRMT R21, R13, 0x7610, R21 ;  /* 0x000076100d158816 */ /* 0x000fe40000000015 */
[----:B------:R-:W-:-:S03]  /*1150*/  LOP3.LUT P0, RZ, R9, R24, RZ, 0xfc, !PT ;  /* 0x0000001809ff7212 */ /* 0x000fc6000780fcff */
[----:B---3--:R-:W-:-:S05]  /*1160*/  HADD2 R21, R21.H0_H0, R16.H0_H0 ;  /* 0x2000001015157230 */ /* 0x008fca0000000800 */
[----:B------:R0:W-:Y:S05]  /*1170*/  STG.E.U16 desc[UR6][R18.64], R21 ;  /* 0x0000001512007986 */ /* 0x0001ea000c101506 */
[----:B------:R-:W-:Y:S05]  /*1180*/  @P0 BRA `(.L_x_129) ;  /* 0x00000000001c0947 */ /* 0x000fea0003800000 */
[----:B------:R-:W1:Y:S01]  /*1190*/  LDC.64 R12, c[0x0][0x390] ;  /* 0x0000e400ff0c7b82 */ /* 0x000e620000000a00 */
[----:B------:R-:W-:Y:S01]  /*11a0*/  IMAD R7, R22, R5, R7 ;  /* 0x0000000516077224 */ /* 0x000fe200078e0207 */
[----:B------:R-:W2:Y:S03]  /*11b0*/  LDG.E R10, desc[UR6][R10.64] ;  /* 0x000000060a0a7981 */ /* 0x000ea6000c1e1900 */
[----:B-1----:R-:W-:-:S05]  /*11c0*/  IMAD.WIDE R12, R7, 0x4, R12 ;  /* 0x00000004070c7825 */ /* 0x002fca00078e020c */
[----:B------:R-:W2:Y:S02]  /*11d0*/  LDG.E R7, desc[UR6][R12.64] ;  /* 0x000000060c077981 */ /* 0x000ea4000c1e1900 */
[----:B--2---:R-:W-:-:S05]  /*11e0*/  IMAD.IADD R7, R10, 0x1, R7 ;  /* 0x000000010a077824 */ /* 0x004fca00078e0207 */
[----:B------:R1:W-:Y:S02]  /*11f0*/  STG.E desc[UR6][R12.64], R7 ;  /* 0x000000070c007986 */ /* 0x0003e4000c101906 */
.L_x_129:
[----:B------:R-:W-:Y:S05]  /*1200*/  BSYNC.RECONVERGENT B0 ;  /* 0x0000000000007941 */ /* 0x000fea0003800200 */
.L_x_128:
[----:B------:R-:W-:-:S04]  /*1210*/  IADD3 R27, PT, PT, R4, R27, RZ ;  /* 0x0000001b041b7210 */ /* 0x000fc80007ffe0ff */
[----:B------:R-:W-:-:S13]  /*1220*/  ISETP.GE.AND P0, PT, R27, R2, PT ;  /* 0x000000021b00720c */ /* 0x000fda0003f06270 */
[----:B------:R-:W-:Y:S05]  /*1230*/  @!P0 BRA `(.L_x_130) ;  /* 0xffffffec00f08947 */ /* 0x000fea000383ffff */
[----:B------:R-:W-:Y:S05]  /*1240*/  EXIT ;  /* 0x000000000000794d */ /* 0x000fea0003800000 */
.L_x_125:
[----:B------:R-:W2:Y:S01]  /*1250*/  LDC R16, c[0x0][0x3d4] ;  /* 0x0000f500ff107b82 */ /* 0x000ea20000000800 */
[----:B------:R-:W-:Y:S01]  /*1260*/  ISETP.GE.AND P0, PT, R27, R20, PT ;  /* 0x000000141b00720c */ /* 0x000fe20003f06270 */
[----:B------:R-:W-:Y:S06]  /*1270*/  BSSY.RECONVERGENT B0, `(.L_x_131) ;  /* 0x000005e000007945 */ /* 0x000fec0003800200 */
[----:B0-----:R-:W0:Y:S01]  /*1280*/  LDC R10, c[0x0][0x3cc] ;  /* 0x0000f300ff0a7b82 */ /* 0x001e220000000800 */
[----:B--2---:R-:W-:-:S04]  /*1290*/  IABS R11, R16 ;  /* 0x00000010000b7213 */ /* 0x004fc80000000000 */
[----:B----4-:R-:W2:Y:S08]  /*12a0*/  I2F.RP R6, R11 ;  /* 0x0000000b00067306 */ /* 0x010eb00000209400 */
[----:B--2---:R-:W1:Y:S02]  /*12b0*/  MUFU.RCP R6, R6 ;  /* 0x0000000600067308 */ /* 0x004e640000001000 */
[----:B-1----:R-:W-:-:S06]  /*12c0*/  VIADD R5, R6, 0xffffffe ;  /* 0x0ffffffe06057836 */ /* 0x002fcc0000000000 */
[----:B------:R-:W1:Y:S01]  /*12d0*/  F2I.FTZ.U32.TRUNC.NTZ R5, R5 ;  /* 0x0000000500057305 */ /* 0x000e62000021f000 */
[----:B0-----:R-:W-:Y:S05]  /*12e0*/  @P0 BRA `(.L_x_132) ;  /* 0x0000000400580947 */ /* 0x001fea0003800000 */
[----:B------:R-:W0:Y:S01]  /*12f0*/  LDC R12, c[0x0][0x3c4] ;  /* 0x0000f100ff0c7b82 */ /* 0x000e220000000800 */
[----:B------:R-:W-:Y:S02]  /*1300*/  IABS R14, R27 ;  /* 0x0000001b000e7213 */ /* 0x000fe40000000000 */
[----:B---3--:R-:W-:Y:S02]  /*1310*/  IABS R8, R18 ;  /* 0x0000001200087213 */ /* 0x008fe40000000000 */
[----:B0-----:R-:W-:-:S04]  /*1320*/  IABS R9, R12 ;  /* 0x0000000c00097213 */ /* 0x001fc80000000000 */
[----:B------:R-:W0:Y:S08]  /*1330*/  I2F.RP R13, R9 ;  /* 0x00000009000d7306 */ /* 0x000e300000209400 */
[----:B0-----:R-:W0:Y:S02]  /*1340*/  MUFU.RCP R13, R13 ;  /* 0x0000000d000d7308 */ /* 0x001e240000001000 */
[----:B0-----:R-:W-:-:S06]  /*1350*/  VIADD R7, R13, 0xffffffe ;  /* 0x0ffffffe0d077836 */ /* 0x001fcc0000000000 */
[----:B------:R-:W0:Y:S02]  /*1360*/  F2I.FTZ.U32.TRUNC.NTZ R7, R7 ;  /* 0x0000000700077305 */ /* 0x000e24000021f000 */
[----:B0-----:R-:W-:-:S05]  /*1370*/  IADD3 R6, PT, PT, RZ, -R7, RZ ;  /* 0x80000007ff067210 */ /* 0x001fca0007ffe0ff */
[----:B------:R-:W-:Y:S02]  /*1380*/  IMAD R15, R6, R9, RZ ;  /* 0x00000009060f7224 */ /* 0x000fe400078e02ff */
[----:B------:R-:W-:-:S04]  /*1390*/  IMAD.MOV.U32 R6, RZ, RZ, RZ ;  /* 0x000000ffff067224 */ /* 0x000fc800078e00ff */
[----:B------:R-:W-:-:S04]  /*13a0*/  IMAD.HI.U32 R15, R7, R15, R6 ;  /* 0x0000000f070f7227 */ /* 0x000fc800078e0006 */
[----:B------:R-:W-:Y:S02]  /*13b0*/  IMAD.MOV.U32 R6, RZ, RZ, R14 ;  /* 0x000000ffff067224 */ /* 0x000fe400078e000e */
[----:B------:R-:W0:Y:S02]  /*13c0*/  I2F.RP R14, R8 ;  /* 0x00000008000e7306 */ /* 0x000e240000209400 */
[----:B------:R-:W-:-:S05]  /*13d0*/  IMAD.HI.U32 R13, R15, R6, RZ ;  /* 0x000000060f0d7227 */ /* 0x000fca00078e00ff */
[----:B------:R-:W-:-:S05]  /*13e0*/  IADD3 R7, PT, PT, -R13, RZ, RZ ;  /* 0x000000ff0d077210 */ /* 0x000fca0007ffe1ff */
[C---:B------:R-:W-:Y:S01]  /*13f0*/  IMAD R6, R9.reuse, R7, R6 ;  /* 0x0000000709067224 */ /* 0x040fe200078e0206 */
[----:B0-----:R-:W0:Y:S04]  /*1400*/  MUFU.RCP R14, R14 ;  /* 0x0000000e000e7308 */ /* 0x001e280000001000 */
[----:B------:R-:W-:-:S13]  /*1410*/  ISETP.GT.U32.AND P2, PT, R9, R6, PT ;  /* 0x000000060900720c */ /* 0x000fda0003f44070 */
[----:B------:R-:W-:Y:S01]  /*1420*/  @!P2 IMAD.IADD R6, R6, 0x1, -R9 ;  /* 0x000000010606a824 */ /* 0x000fe200078e0a09 */
[----:B------:R-:W-:Y:S01]  /*1430*/  @!P2 IADD3 R13, PT, PT, R13, 0x1, RZ ;  /* 0x000000010d0da810 */ /* 0x000fe20007ffe0ff */
[----:B0-----:R-:W-:Y:S01]  /*1440*/  VIADD R7, R14, 0xffffffe ;  /* 0x0ffffffe0e077836 */ /* 0x001fe20000000000 */
[----:B------:R-:W-:Y:S02]  /*1450*/  ISETP.NE.AND P2, PT, R12, RZ, PT ;  /* 0x000000ff0c00720c */ /* 0x000fe40003f45270 */
[----:B------:R-:W-:Y:S02]  /*1460*/  ISETP.GE.U32.AND P1, PT, R6, R9, PT ;  /* 0x000000090600720c */ /* 0x000fe40003f26070 */
[----:B------:R-:W-:Y:S01]  /*1470*/  LOP3.LUT R6, R27, R12, RZ, 0x3c, !PT ;  /* 0x0000000c1b067212 */ /* 0x000fe200078e3cff */
[----:B------:R-:W0:Y:S01]  /*1480*/  F2I.FTZ.U32.TRUNC.NTZ R7, R7 ;  /* 0x0000000700077305 */ /* 0x000e22000021f000 */
[----:B------:R-:W-:Y:S02]  /*1490*/  IABS R14, R10 ;  /* 0x0000000a000e7213 */ /* 0x000fe40000000000 */
[----:B------:R-:W-:Y:S01]  /*14a0*/  ISETP.GE.AND P0, PT, R6, RZ, PT ;  /* 0x000000ff0600720c */ /* 0x000fe20003f06270 */
[----:B------:R-:W-:-:S06]  /*14b0*/  IMAD.MOV.U32 R6, RZ, RZ, RZ ;  /* 0x000000ffff067224 */ /* 0x000fcc00078e00ff */
[----:B------:R-:W-:Y:S02]  /*14c0*/  @P1 VIADD R13, R13, 0x1 ;  /* 0x000000010d0d1836 */ /* 0x000fe40000000000 */
[----:B0-----:R-:W-:-:S04]  /*14d0*/  IMAD.MOV R9, RZ, RZ, -R7 ;  /* 0x000000ffff097224 */ /* 0x001fc800078e0a07 */
[----:B------:R-:W-:Y:S02]  /*14e0*/  @!P0 IADD3 R13, PT, PT, -R13, RZ, RZ ;  /* 0x000000ff0d0d8210 */ /* 0x000fe40007ffe1ff */
[----:B------:R-:W-:Y:S01]  /*14f0*/  @!P2 LOP3.LUT R13, RZ, R12, RZ, 0x33, !PT ;  /* 0x0000000cff0da212 */ /* 0x000fe200078e33ff */
[----:B------:R-:W-:-:S03]  /*1500*/  IMAD R9, R9, R8, RZ ;  /* 0x0000000809097224 */ /* 0x000fc600078e02ff */
[----:B------:R-:W-:Y:S01]  /*1510*/  IABS R15, R13 ;  /* 0x0000000d000f7213 */ /* 0x000fe20000000000 */
[----:B------:R-:W-:Y:S02]  /*1520*/  IMAD.HI.U32 R6, R7, R9, R6 ;  /* 0x0000000907067227 */ /* 0x000fe400078e0006 */
[----:B------:R-:W0:Y:S02]  /*1530*/  I2F.RP R9, R14 ;  /* 0x0000000e00097306 */ /* 0x000e240000209400 */
[----:B------:R-:W-:-:S04]  /*1540*/  IMAD.MOV.U32 R7, RZ, RZ, R15 ;  /* 0x000000ffff077224 */ /* 0x000fc800078e000f */
[----:B------:R-:W-:-:S05]  /*1550*/  IMAD.HI.U32 R17, R6, R7, RZ ;  /* 0x0000000706117227 */ /* 0x000fca00078e00ff */
[----:B------:R-:W-:Y:S01]  /*1560*/  IADD3 R6, PT, PT, -R17, RZ, RZ ;  /* 0x000000ff11067210 */ /* 0x000fe20007ffe1ff */
[----:B0-----:R-:W0:Y:S04]  /*1570*/  MUFU.RCP R9, R9 ;  /* 0x0000000900097308 */ /* 0x001e280000001000 */
[----:B------:R-:W-:Y:S01]  /*1580*/  IMAD R7, R8, R6, R7 ;  /* 0x0000000608077224 */ /* 0x000fe200078e0207 */
[----:B------:R-:W-:-:S04]  /*1590*/  LOP3.LUT R6, R13, R18, RZ, 0x3c, !PT ;  /* 0x000000120d067212 */ /* 0x000fc800078e3cff */
[----:B------:R-:W-:Y:S02]  /*15a0*/  ISETP.GT.U32.AND P2, PT, R8, R7, PT ;  /* 0x000000070800720c */ /* 0x000fe40003f44070 */
[----:B------:R-:W-:Y:S01]  /*15b0*/  ISETP.GE.AND P0, PT, R6, RZ, PT ;  /* 0x000000ff0600720c */ /* 0x000fe20003f06270 */
[----:B------:R-:W-:Y:S02]  /*15c0*/  IMAD.MOV.U32 R6, RZ, RZ, RZ ;  /* 0x000000ffff067224 */ /* 0x000fe400078e00ff */
[----:B0-----:R-:W-:-:S08]  /*15d0*/  VIADD R15, R9, 0xffffffe ;  /* 0x0ffffffe090f7836 */ /* 0x001fd00000000000 */
[----:B------:R-:W-:Y:S01]  /*15e0*/  @!P2 IADD3 R17, PT, PT, R17, 0x1, RZ ;  /* 0x000000011111a810 */ /* 0x000fe20007ffe0ff */
[----:B------:R-:W-:Y:S01]  /*15f0*/  @!P2 IMAD.IADD R7, R7, 0x1, -R8 ;  /* 0x000000010707a824 */ /* 0x000fe200078e0a08 */
[----:B------:R-:W-:-:S04]  /*1600*/  ISETP.NE.AND P2, PT, R18, RZ, PT ;  /* 0x000000ff1200720c */ /* 0x000fc80003f45270 */
[----:B------:R-:W-:Y:S02]  /*1610*/  ISETP.GE.U32.AND P1, PT, R7, R8, PT ;  /* 0x000000080700720c */ /* 0x000fe40003f26070 */
[----:B------:R-:W0:Y:S11]  /*1620*/  F2I.FTZ.U32.TRUNC.NTZ R7, R15 ;  /* 0x0000000f00077305 */ /* 0x000e36000021f000 */
[----:B------:R-:W-:-:S02]  /*1630*/  @P1 VIADD R17, R17, 0x1 ;  /* 0x0000000111111836 */ /* 0x000fc40000000000 */
[----:B0-----:R-:W-:-:S03]  /*1640*/  IMAD.MOV R9, RZ, RZ, -R7 ;  /* 0x000000ffff097224 */ /* 0x001fc600078e0a07 */
[----:B------:R-:W-:Y:S02]  /*1650*/  @!P0 IADD3 R17, PT, PT, -R17, RZ, RZ ;  /* 0x000000ff11118210 */ /* 0x000fe40007ffe1ff */
[----:B------:R-:W-:Y:S01]  /*1660*/  @!P2 LOP3.LUT R17, RZ, R18, RZ, 0x33, !PT ;  /* 0x00000012ff11a212 */ /* 0x000fe200078e33ff */
[----:B------:R-:W-:Y:S01]  /*1670*/  IMAD R9, R9, R14, RZ ;  /* 0x0000000e09097224 */ /* 0x000fe200078e02ff */
[----:B------:R-:W-:Y:S02]  /*1680*/  ISETP.NE.AND P2, PT, R10, RZ, PT ;  /* 0x000000ff0a00720c */ /* 0x000fe40003f45270 */
[----:B------:R-:W-:Y:S01]  /*1690*/  IABS R19, R17 ;  /* 0x0000001100137213 */ /* 0x000fe20000000000 */
[----:B------:R-:W-:Y:S01]  /*16a0*/  IMAD.HI.U32 R6, R7, R9, R6 ;  /* 0x0000000907067227 */ /* 0x000fe200078e0006 */
[----:B------:R-:W-:Y:S01]  /*16b0*/  ISETP.GE.AND P1, PT, R17, RZ, PT ;  /* 0x000000ff1100720c */ /* 0x000fe20003f26270 */
[----:B------:R-:W0:Y:S04]  /*16c0*/  LDC.64 R8, c[0x0][0x3b0] ;  /* 0x0000ec00ff087b82 */ /* 0x000e280000000a00 */
[----:B------:R-:W-:-:S04]  /*16d0*/  IMAD.HI.U32 R6, R6, R19, RZ ;  /* 0x0000001306067227 */ /* 0x000fc800078e00ff */
[----:B------:R-:W-:-:S04]  /*16e0*/  IMAD.MOV R6, RZ, RZ, -R6 ;  /* 0x000000ffff067224 */ /* 0x000fc800078e0a06 */
[C---:B------:R-:W-:Y:S02]  /*16f0*/  IMAD R19, R14.reuse, R6, R19 ;  /* 0x000000060e137224 */ /* 0x040fe400078e0213 */
[----:B------:R-:W2:Y:S03]  /*1700*/  LDC.64 R6, c[0x0][0x3b8] ;  /* 0x0000ee00ff067b82 */ /* 0x000ea60000000a00 */
[----:B------:R-:W-:-:S13]  /*1710*/  ISETP.GT.U32.AND P0, PT, R14, R19, PT ;  /* 0x000000130e00720c */ /* 0x000fda0003f04070 */
[----:B------:R-:W-:-:S04]  /*1720*/  @!P0 IADD3 R19, PT, PT, R19, -R14, RZ ;  /* 0x8000000e13138210 */ /* 0x000fc80007ffe0ff */
[----:B------:R-:W-:-:S13]  /*1730*/  ISETP.GT.U32.AND P0, PT, R14, R19, PT ;  /* 0x000000130e00720c */ /* 0x000fda0003f04070 */
[----:B------:R-:W-:Y:S02]  /*1740*/  @!P0 IMAD.IADD R19, R19, 0x1, -R14 ;  /* 0x0000000113138824 */ /* 0x000fe400078e0a0e */
[----:B--2---:R-:W-:Y:S01]  /*1750*/  IMAD.WIDE R6, R27, 0x4, R6 ;  /* 0x000000041b067825 */ /* 0x004fe200078e0206 */
[----:B------:R-:W2:Y:S03]  /*1760*/  LDC.64 R14, c[0x0][0x388] ;  /* 0x0000e200ff0e7b82 */ /* 0x000ea60000000a00 */
[----:B------:R-:W-:Y:S01]  /*1770*/  @!P1 IMAD.MOV R19, RZ, RZ, -R19 ;  /* 0x000000ffff139224 */ /* 0x000fe200078e0a13 */
[----:B------:R-:W-:Y:S01]  /*1780*/  @!P2 LOP3.LUT R19, RZ, R10, RZ, 0x33, !PT ;  /* 0x0000000aff13a212 */ /* 0x000fe200078e33ff */
[----:B------:R-:W3:Y:S04]  /*1790*/  LDG.E R7, desc[UR6][R6.64] ;  /* 0x0000000606077981 */ /* 0x000ee8000c1e1900 */
[----:B0-----:R-:W-:-:S06]  /*17a0*/  IMAD.WIDE R8, R19, 0x4, R8 ;  /* 0x0000000413087825 */ /* 0x001fcc00078e0208 */
[----:B------:R-:W4:Y:S01]  /*17b0*/  LDG.E R8, desc[UR6][R8.64] ;  /* 0x0000000608087981 */ /* 0x000f22000c1e1900 */
[----:B------:R-:W-:Y:S01]  /*17c0*/  IADD3 R21, PT, PT, -R13, RZ, RZ ;  /* 0x000000ff0d157210 */ /* 0x000fe20007ffe1ff */
[----:B------:R-:W-:-:S04]  /*17d0*/  IMAD.MOV R17, RZ, RZ, -R17 ;  /* 0x000000ffff117224 */ /* 0x000fc800078e0a11 */
[----:B------:R-:W-:Y:S02]  /*17e0*/  IMAD R21, R12, R21, R27 ;  /* 0x000000150c157224 */ /* 0x000fe400078e021b */
[----:B------:R-:W-:Y:S02]  /*17f0*/  IMAD R17, R18, R17, R13 ;  /* 0x0000001112117224 */ /* 0x000fe400078e020d */
[----:B----4-:R-:W-:-:S04]  /*1800*/  IMAD.IADD R12, R21, 0x1, R8 ;  /* 0x00000001150c7824 */ /* 0x010fc800078e0208 */
[----:B------:R-:W-:-:S04]  /*1810*/  IMAD R19, R12, R10, R19 ;  /* 0x0000000a0c137224 */ /* 0x000fc800078e0213 */
[----:B------:R-:W-:-:S04]  /*1820*/  IMAD R19, R19, R18, R17 ;  /* 0x0000001213137224 */ /* 0x000fc800078e0211 */
[----:B--2---:R-:W-:-:S05]  /*1830*/  IMAD.WIDE R14, R19, 0x4, R14 ;  /* 0x00000004130e7825 */ /* 0x004fca00078e020e */
[----:B---3--:R0:W-:Y:S02]  /*1840*/  STG.E desc[UR6][R14.64], R7 ;  /* 0x000000070e007986 */ /* 0x0081e4000c101906 */
.L_x_132:
[----:B------:R-:W-:Y:S05]  /*1850*/  BSYNC.RECONVERGENT B0 ;  /* 0x0000000000007941 */ /* 0x000fea0003800200 */
.L_x_131:
[----:B-1----:R-:W-:Y:S01]  /*1860*/  IADD3 R8, PT, PT, RZ, -R5, RZ ;  /* 0x80000005ff087210 */ /* 0x002fe20007ffe0ff */
[----:B------:R-:W-:Y:S01]  /*1870*/  IMAD.MOV.U32 R6, RZ, RZ, RZ ;  /* 0x000000ffff067224 */ /* 0x000fe200078e00ff */
[-C--:B------:R-:W-:Y:S01]  /*1880*/  IABS R12, R0.reuse ;  /* 0x00000000000c7213 */ /* 0x080fe20000000000 */
[----:B0-----:R-:W-:Y:S01]  /*1890*/  IMAD.MOV.U32 R7, RZ, RZ, R5 ;  /* 0x000000ffff077224 */ /* 0x001fe200078e0005 */
[----:B------:R-:W-:Y:S01]  /*18a0*/  IABS R9, R27 ;  /* 0x0000001b00097213 */ /* 0x000fe20000000000 */
[----:B------:R-:W-:Y:S01]  /*18b0*/  IMAD R8, R8, R11, RZ ;  /* 0x0000000b08087224 */ /* 0x000fe200078e02ff */
[----:B------:R-:W-:-:S03]  /*18c0*/  IABS R14, R0 ;  /* 0x00000000000e7213 */ /* 0x000fc60000000000 */
[----:B------:R-:W-:Y:S01]  /*18d0*/  IMAD.HI.U32 R8, R5, R8, R6 ;  /* 0x0000000805087227 */ /* 0x000fe200078e0006 */
[----:B------:R-:W-:-:S03]  /*18e0*/  MOV R5, R12 ;  /* 0x0000000c00057202 */ /* 0x000fc60000000f00 */
[----:B------:R-:W-:Y:S02]  /*18f0*/  IMAD.MOV.U32 R7, RZ, RZ, R9 ;  /* 0x000000ffff077224 */ /* 0x000fe400078e0009 */
[----:B------:R-:W0:Y:S02]  /*1900*/  I2F.RP R9, R5 ;  /* 0x0000000500097306 */ /* 0x000e240000209400 */
[----:B------:R-:W-:-:S04]  /*1910*/  IMAD.HI.U32 R6, R8, R7, RZ ;  /* 0x0000000708067227 */ /* 0x000fc800078e00ff */
[----:B------:R-:W-:-:S04]  /*1920*/  IMAD.MOV R8, RZ, RZ, -R6 ;  /* 0x000000ffff087224 */ /* 0x000fc800078e0a06 */
[C---:B------:R-:W-:Y:S01]  /*1930*/  IMAD R8, R11.reuse, R8, R7 ;  /* 0x000000080b087224 */ /* 0x040fe200078e0207 */
[----:B0-----:R-:W0:Y:S04]  /*1940*/  MUFU.RCP R9, R9 ;  /* 0x0000000900097308 */ /* 0x001e280000001000 */
[----:B------:R-:W-:-:S13]  /*1950*/  ISETP.GT.U32.AND P2, PT, R11, R8, PT ;  /* 0x000000080b00720c */ /* 0x000fda0003f44070 */
[-C--:B------:R-:W-:Y:S01]  /*1960*/  @!P2 IADD3 R8, PT, PT, R8, -R11.reuse, RZ ;  /* 0x8000000b0808a210 */ /* 0x080fe20007ffe0ff */
[----:B------:R-:W-:Y:S01]  /*1970*/  @!P2 VIADD R6, R6, 0x1 ;  /* 0x000000010606a836 */ /* 0x000fe20000000000 */
[----:B------:R-:W-:Y:S02]  /*1980*/  ISETP.NE.AND P2, PT, R16, RZ, PT ;  /* 0x000000ff1000720c */ /* 0x000fe40003f45270 */
[----:B------:R-:W-:Y:S01]  /*1990*/  ISETP.GE.U32.AND P1, PT, R8, R11, PT ;  /* 0x0000000b0800720c */ /* 0x000fe20003f26070 */
[----:B0-----:R-:W-:Y:S01]  /*19a0*/  VIADD R7, R9, 0xffffffe ;  /* 0x0ffffffe09077836 */ /* 0x001fe20000000000 */
[----:B------:R-:W-:-:S04]  /*19b0*/  LOP3.LUT R8, R27, R16, RZ, 0x3c, !PT ;  /* 0x000000101b087212 */ /* 0x000fc800078e3cff */
[----:B------:R-:W-:Y:S01]  /*19c0*/  ISETP.GE.AND P0, PT, R8, RZ, PT ;  /* 0x000000ff0800720c */ /* 0x000fe20003f06270 */
[----:B------:R-:W0:Y:S01]  /*19d0*/  F2I.FTZ.U32.TRUNC.NTZ R7, R7 ;  /* 0x0000000700077305 */ /* 0x000e22000021f000 */
[----:B---3--:R-:W-:-:S05]  /*19e0*/  IABS R8, R18 ;  /* 0x0000001200087213 */ /* 0x008fca0000000000 */
[----:B------:R-:W-:Y:S02]  /*19f0*/  @P1 IADD3 R6, PT, PT, R6, 0x1, RZ ;  /* 0x0000000106061810 */ /* 0x000fe40007ffe0ff */
[----:B------:R-:W1:Y:S03]  /*1a00*/  I2F.RP R12, R8 ;  /* 0x00000008000c7306 */ /* 0x000e660000209400 */
[----:B------:R-:W-:Y:S02]  /*1a10*/  IMAD.MOV.U32 R11, RZ, RZ, R6 ;  /* 0x000000ffff0b7224 */ /* 0x000fe400078e0006 */
[----:B0-----:R-:W-:-:S03]  /*1a20*/  IMAD.MOV R6, RZ, RZ, -R7 ;  /* 0x000000ffff067224 */ /* 0x001fc600078e0a07 */
[----:B------:R-:W-:Y:S02]  /*1a30*/  @!P0 IADD3 R11, PT, PT, -R11, RZ, RZ ;  /* 0x000000ff0b0b8210 */ /* 0x000fe40007ffe1ff */
[----:B------:R-:W-:Y:S01]  /*1a40*/  @!P2 LOP3.LUT R11, RZ, R16, RZ, 0x33, !PT ;  /* 0x00000010ff0ba212 */ /* 0x000fe200078e33ff */
[----:B------:R-:W-:Y:S02]  /*1a50*/  IMAD R9, R6, R5, RZ ;  /* 0x0000000506097224 */ /* 0x000fe400078e02ff */
[----:B------:R-:W-:Y:S01]  /*1a60*/  IMAD.MOV.U32 R6, RZ, RZ, RZ ;  /* 0x000000ffff067224 */ /* 0x000fe200078e00ff */
[----:B------:R-:W-:Y:S01]  /*1a70*/  IABS R13, R11 ;  /* 0x0000000b000d7213 */ /* 0x000fe20000000000 */
[----:B-1----:R-:W0:Y:S02]  /*1a80*/  MUFU.RCP R12, R12 ;  /* 0x0000000c000c7308 */ /* 0x002e240000001000 */
[----:B------:R-:W-:Y:S01]  /*1a90*/  IMAD.HI.U32 R9, R7, R9, R6 ;  /* 0x0000000907097227 */ /* 0x000fe200078e0006 */
[----:B------:R-:W-:-:S03]  /*1aa0*/  MOV R6, R13 ;  /* 0x0000000d00067202 */ /* 0x000fc60000000f00 */
[----:B------:R-:W-:Y:S02]  /*1ab0*/  IMAD.MOV R7, RZ, RZ, -R14 ;  /* 0x000000ffff077224 */ /* 0x000fe400078e0a0e */
[----:B------:R-:W-:-:S04]  /*1ac0*/  IMAD.HI.U32 R19, R9, R6, RZ ;  /* 0x0000000609137227 */ /* 0x000fc800078e00ff */
[----:B------:R-:W-:-:S05]  /*1ad0*/  IMAD R6, R19, R7, R6 ;  /* 0x0000000713067224 */ /* 0x000fca00078e0206 */
[----:B------:R-:W-:Y:S01]  /*1ae0*/  ISETP.GT.U32.AND P2, PT, R5, R6, PT ;  /* 0x000000060500720c */ /* 0x000fe20003f44070 */
[----:B0-----:R-:W-:Y:S01]  /*1af0*/  VIADD R7, R12, 0xffffffe ;  /* 0x0ffffffe0c077836 */ /* 0x001fe20000000000 */
[----:B------:R-:W-:-:S05]  /*1b00*/  IABS R12, R10 ;  /* 0x0000000a000c7213 */ /* 0x000fca0000000000 */
[----:B------:R-:W0:Y:S06]  /*1b10*/  F2I.FTZ.U32.TRUNC.NTZ R7, R7 ;  /* 0x0000000700077305 */ /* 0x000e2c000021f000 */
[----:B------:R-:W-:Y:S01]  /*1b20*/  @!P2 IMAD.IADD R6, R6, 0x1, -R5 ;  /* 0x000000010606a824 */ /* 0x000fe200078e0a05 */
[----:B------:R-:W-:Y:S02]  /*1b30*/  @!P2 IADD3 R19, PT, PT, R19, 0x1, RZ ;  /* 0x000000011313a810 */ /* 0x000fe40007ffe0ff */
[----:B------:R-:W-:Y:S02]  /*1b40*/  ISETP.NE.AND P2, PT, R0, RZ, PT ;  /* 0x000000ff0000720c */ /* 0x000fe40003f45270 */
[----:B------:R-:W-:Y:S01]  /*1b50*/  ISETP.GE.U32.AND P1, PT, R6, R5, PT ;  /* 0x000000050600720c */ /* 0x000fe20003f26070 */
[----:B------:R-:W-:Y:S01]  /*1b60*/  IMAD.MOV.U32 R6, RZ, RZ, RZ ;  /* 0x000000ffff067224 */ /* 0x000fe200078e00ff */
[----:B------:R-:W-:-:S04]  /*1b70*/  LOP3.LUT R5, R11, R0, RZ, 0x3c, !PT ;  /* 0x000000000b057212 */ /* 0x000fc800078e3cff */
[----:B------:R-:W-:Y:S01]  /*1b80*/  ISETP.GE.AND P0, PT, R5, RZ, PT ;  /* 0x000000ff0500720c */ /* 0x000fe20003f06270 */
[----:B0-----:R-:W-:-:S04]  /*1b90*/  IMAD.MOV R5, RZ, RZ, -R7 ;  /* 0x000000ffff057224 */ /* 0x001fc800078e0a07 */
[----:B------:R-:W-:Y:S02]  /*1ba0*/  IMAD R5, R5, R8, RZ ;  /* 0x0000000805057224 */ /* 0x000fe400078e02ff */
[----:B------:R-:W-:Y:S02]  /*1bb0*/  @P1 VIADD R19, R19, 0x1 ;  /* 0x0000000113131836 */ /* 0x000fe40000000000 */
[----:B------:R-:W-:-:S04]  /*1bc0*/  IMAD.HI.U32 R6, R7, R5, R6 ;  /* 0x0000000507067227 */ /* 0x000fc800078e0006 */
[----:B------:R-:W-:Y:S01]  /*1bd0*/  @!P0 IADD3 R19, PT, PT, -R19, RZ, RZ ;  /* 0x000000ff13138210 */ /* 0x000fe20007ffe1ff */
[----:B------:R-:W-:Y:S01]  /*1be0*/  IMAD.MOV.U32 R5, RZ, RZ, R12 ;  /* 0x000000ffff057224 */ /* 0x000fe200078e000c */
[----:B------:R-:W-:-:S04]  /*1bf0*/  @!P2 LOP3.LUT R19, RZ, R0, RZ, 0x33, !PT ;  /* 0x00000000ff13a212 */ /* 0x000fc800078e33ff */
[----:B------:R-:W-:-:S04]  /*1c00*/  IABS R9, R19 ;  /* 0x0000001300097213 */ /* 0x000fc80000000000 */
[----:B------:R-:W-:Y:S02]  /*1c10*/  MOV R7, R9 ;  /* 0x0000000900077202 */ /* 0x000fe40000000f00 */
[----:B------:R-:W0:Y:S03]  /*1c20*/  I2F.RP R9, R5 ;  /* 0x0000000500097306 */ /* 0x000e260000209400 */
[----:B------:R-:W-:-:S04]  /*1c30*/  IMAD.HI.U32 R12, R6, R7, RZ ;  /* 0x00000007060c7227 */ /* 0x000fc800078e00ff */
[----:B------:R-:W-:-:S04]  /*1c40*/  IMAD.MOV R6, RZ, RZ, -R12 ;  /* 0x000000ffff067224 */ /* 0x000fc800078e0a0c */
[C---:B------:R-:W-:Y:S01]  /*1c50*/  IMAD R7, R8.reuse, R6, R7 ;  /* 0x0000000608077224 */ /* 0x040fe200078e0207 */
[----:B------:R-:W-:Y:S01]  /*1c60*/  LOP3.LUT R6, R19, R18, RZ, 0x3c, !PT ;  /* 0x0000001213067212 */ /* 0x000fe200078e3cff */
[----:B0-----:R-:W0:Y:S03]  /*1c70*/  MUFU.RCP R9, R9 ;  /* 0x0000000900097308 */ /* 0x001e260000001000 */
[----:B------:R-:W-:Y:S02]  /*1c80*/  ISETP.GT.U32.AND P2, PT, R8, R7, PT ;  /* 0x000000070800720c */ /* 0x000fe40003f44070 */
[----:B------:R-:W-:-:S11]  /*1c90*/  ISETP.GE.AND P0, PT, R6, RZ, PT ;  /* 0x000000ff0600720c */ /* 0x000fd60003f06270 */
[----:B------:R-:W-:Y:S02]  /*1ca0*/  @!P2 IMAD.IADD R7, R7, 0x1, -R8 ;  /* 0x000000010707a824 */ /* 0x000fe400078e0a08 */
[----:B------:R-:W-:Y:S01]  /*1cb0*/  @!P2 VIADD R12, R12, 0x1 ;  /* 0x000000010c0ca836 */ /* 0x000fe20000000000 */
[----:B------:R-:W-:Y:S02]  /*1cc0*/  ISETP.NE.AND P2, PT, R18, RZ, PT ;  /* 0x000000ff1200720c */ /* 0x000fe40003f45270 */
[----:B0-----:R-:W-:Y:S02]  /*1cd0*/  IADD3 R13, PT, PT, R9, 0xffffffe, RZ ;  /* 0x0ffffffe090d7810 */ /* 0x001fe40007ffe0ff */
[----:B------:R-:W-:Y:S02]  /*1ce0*/  ISETP.GE.U32.AND P1, PT, R7, R8, PT ;  /* 0x000000080700720c */ /* 0x000fe40003f26070 */
[----:B------:R-:W0:Y:S11]  /*1cf0*/  F2I.FTZ.U32.TRUNC.NTZ R7, R13 ;  /* 0x0000000d00077305 */ /* 0x000e36000021f000 */
[----:B------:R-:W-:Y:S01]  /*1d00*/  @P1 VIADD R12, R12, 0x1 ;  /* 0x000000010c0c1836 */ /* 0x000fe20000000000 */
[----:B0-----:R-:W-:-:S03]  /*1d10*/  IADD3 R6, PT, PT, RZ, -R7, RZ ;  /* 0x80000007ff067210 */ /* 0x001fc60007ffe0ff */
[----:B------:R-:W-:Y:S01]  /*1d20*/  @!P0 IMAD.MOV R12, RZ, RZ, -R12 ;  /* 0x000000ffff0c8224 */ /* 0x000fe200078e0a0c */
[----:B------:R-:W-:Y:S02]  /*1d30*/  @!P2 LOP3.LUT R12, RZ, R18, RZ, 0x33, !PT ;  /* 0x00000012ff0ca212 */ /* 0x000fe400078e33ff */
[----:B------:R-:W-:Y:S01]  /*1d40*/  ISETP.NE.AND P2, PT, R10, RZ, PT ;  /* 0x000000ff0a00720c */ /* 0x000fe20003f45270 */
[----:B------:R-:W-:Y:S01]  /*1d50*/  IMAD R9, R6, R5, RZ ;  /* 0x0000000506097224 */ /* 0x000fe200078e02ff */
[----:B------:R-:W-:Y:S01]  /*1d60*/  IABS R8, R12 ;  /* 0x0000000c00087213 */ /* 0x000fe20000000000 */
[----:B------:R-:W-:Y:S01]  /*1d70*/  IMAD.MOV.U32 R6, RZ, RZ, RZ ;  /* 0x000000ffff067224 */ /* 0x000fe200078e00ff */
[----:B------:R-:W-:-:S03]  /*1d80*/  ISETP.GE.AND P1, PT, R12, RZ, PT ;  /* 0x000000ff0c00720c */ /* 0x000fc60003f26270 */
        /* <DEDUP_REMOVED lines=9> */
[----:B------:R-:W-:-:S05]  /*1e20*/  MOV R5, R8 ;  /* 0x0000000800057202 */ /* 0x000fca0000000f00 */
[----:B------:R-:W-:Y:S01]  /*1e30*/  @!P1 IMAD.MOV R5, RZ, RZ, -R5 ;  /* 0x000000ffff059224 */ /* 0x000fe200078e0a05 */
[----:B------:R-:W-:-:S05]  /*1e40*/  @!P2 LOP3.LUT R5, RZ, R10, RZ, 0x33, !PT ;  /* 0x0000000aff05a212 */ /* 0x000fca00078e33ff */
[----:B0-----:R-:W-:-:S05]  /*1e50*/  IMAD.WIDE R6, R5, 0x4, R6 ;  /* 0x0000000405067825 */ /* 0x001fca00078e0206 */
[----:B------:R-:W2:Y:S01]  /*1e60*/  LDG.E R15, desc[UR6][R6.64] ;  /* 0x00000006060f7981 */ /* 0x000ea2000c1e1900 */
[----:B------:R-:W-:Y:S01]  /*1e70*/  IMAD.MOV R21, RZ, RZ, -R19 ;  /* 0x000000ffff157224 */ /* 0x000fe200078e0a13 */
[----:B------:R-:W-:-:S03]  /*1e80*/  IADD3 R12, PT, PT, -R12, RZ, RZ ;  /* 0x000000ff0c0c7210 */ /* 0x000fc60007ffe1ff */
[----:B------:R-:W-:Y:S02]  /*1e90*/  IMAD R21, R0, R21, R11 ;  /* 0x0000001500157224 */ /* 0x000fe400078e020b */
[----:B------:R-:W-:-:S03]  /*1ea0*/  IMAD R19, R18, R12, R19 ;  /* 0x0000000c12137224 */ /* 0x000fc600078e0213 */
[----:B--2---:R-:W-:-:S13]  /*1eb0*/  ISETP.GE.AND P0, PT, R21, R15, PT ;  /* 0x0000000f1500720c */ /* 0x004fda0003f06270 */
[----:B------:R-:W0:Y:S01]  /*1ec0*/  @P0 LDC R13, c[0x0][0x3c4] ;  /* 0x0000f100ff0d0b82 */ /* 0x000e220000000800 */
[----:B------:R-:W-:-:S07]  /*1ed0*/  @P0 IMAD R10, R5, R18, R19 ;  /* 0x00000012050a0224 */ /* 0x000fce00078e0213 */
[----:B------:R-:W1:Y:S08]  /*1ee0*/  @P0 LDC.64 R8, c[0x0][0x3b8] ;  /* 0x0000ee00ff080b82 */ /* 0x000e700000000a00 */
[----:B------:R-:W2:Y:S01]  /*1ef0*/  @!P0 LDC R22, c[0x0][0x3c8] ;  /* 0x0000f200ff168b82 */ /* 0x000ea20000000800 */
[----:B0-----:R-:W-:-:S04]  /*1f00*/  @P0 IMAD R10, R10, R13, R21 ;  /* 0x0000000d0a0a0224 */ /* 0x001fc800078e0215 */
[----:B------:R-:W-:-:S04]  /*1f10*/  @P0 IMAD.IADD R15, R10, 0x1, -R15 ;  /* 0x000000010a0f0824 */ /* 0x000fc800078e0a0f */
[----:B-1----:R-:W-:Y:S02]  /*1f20*/  @P0 IMAD.WIDE R14, R15, 0x4, R8 ;  /* 0x000000040f0e0825 */ /* 0x002fe400078e0208 */
[----:B------:R-:W0:Y:S03]  /*1f30*/  @!P0 LDC.64 R8, c[0x0][0x3a8] ;  /* 0x0000ea00ff088b82 */ /* 0x000e260000000a00 */
[----:B------:R-:W3:Y:S01]  /*1f40*/  @P0 LDG.E R23, desc[UR6][R14.64] ;  /* 0x000000060e170981 */ /* 0x000ee2000c1e1900 */
[----:B------:R-:W-:Y:S01]  /*1f50*/  IMAD.MOV R12, RZ, RZ, -R11 ;  /* 0x000000ffff0c7224 */ /* 0x000fe200078e0a0b */
[----:B------:R-:W-:Y:S01]  /*1f60*/  @!P0 SHF.R.S32.HI R13, RZ, 0x1f, R21 ;  /* 0x0000001fff0d8819 */ /* 0x000fe20000011415 */
[----:B--2---:R-:W-:Y:S02]  /*1f70*/  @!P0 IMAD R22, R5, R22, RZ ;  /* 0x0000001605168224 */ /* 0x004fe400078e02ff */
[----:B------:R-:W1:Y:S01]  /*1f80*/  @P0 LDC.64 R10, c[0x0][0x398] ;  /* 0x0000e600ff0a0b82 */ /* 0x000e620000000a00 */
[----:B------:R-:W-:-:S02]  /*1f90*/  IMAD R12, R16, R12, R27 ;  /* 0x0000000c100c7224 */ /* 0x000fc400078e021b */
[----:B------:R-:W-:-:S04]  /*1fa0*/  @!P0 IADD3 R17, P1, PT, R21, R22, RZ ;  /* 0x0000001615118210 */ /* 0x000fc80007f3e0ff */
[----:B------:R-:W-:Y:S02]  /*1fb0*/  @!P0 LEA.HI.X.SX32 R25, R22, R13, 0x1, P1 ;  /* 0x0000000d16198211 */ /* 0x000fe400008f0eff */
[----:B------:R-:W-:-:S03]  /*1fc0*/  SHF.R.S32.HI R13, RZ, 0x1f, R12 ;  /* 0x0000001fff0d7819 */ /* 0x000fc6000001140c */
[----:B------:R-:W-:-:S04]  /*1fd0*/  @!P0 IMAD R14, R25, R16, RZ ;  /* 0x00000010190e8224 */ /* 0x000fc800078e02ff */
[----:B------:R-:W-:Y:S01]  /*1fe0*/  @!P0 IMAD R25, R3, R17, R14 ;  /* 0x0000001103198224 */ /* 0x000fe200078e020e */
[----:B---3--:R-:W-:-:S05]  /*1ff0*/  @P0 SHF.R.S32.HI R15, RZ, 0x1f, R23 ;  /* 0x0000001fff0f0819 */ /* 0x008fca0000011417 */
[-C--:B------:R-:W-:Y:S02]  /*2000*/  @P0 IMAD R22, R15, R16.reuse, RZ ;  /* 0x000000100f160224 */ /* 0x080fe400078e02ff */
[----:B------:R-:W-:-:S04]  /*2010*/  @!P0 IMAD.WIDE.U32 R14, R17, R16, R12 ;  /* 0x00000010110e8225 */ /* 0x000fc800078e000c */
[----:B------:R-:W-:Y:S01]  /*2020*/  @P0 IMAD.WIDE.U32 R16, R23, R16, R12 ;  /* 0x0000001017100225 */ /* 0x000fe200078e000c */
[----:B0-----:R-:W-:Y:S02]  /*2030*/  @!P0 LEA R8, P2, R14, R8, 0x2 ;  /* 0x000000080e088211 */ /* 0x001fe400078410ff */
[----:B------:R-:W-:Y:S01]  /*2040*/  @!P0 IADD3 R25, PT, PT, R15, R25, RZ ;  /* 0x000000190f198210 */ /* 0x000fe20007ffe0ff */
[----:B------:R-:W-:Y:S01]  /*2050*/  @P0 IMAD R13, R23, R3, R22 ;  /* 0x00000003170d0224 */ /* 0x000fe200078e0216 */
[----:B-1----:R-:W-:Y:S02]  /*2060*/  @P0 LEA R10, P1, R16, R10, 0x1 ;  /* 0x0000000a100a0211 */ /* 0x002fe400078208ff */
[----:B------:R-:W-:Y:S01]  /*2070*/  @!P0 LEA.HI.X R9, R14, R9, R25, 0x2, P2 ;  /* 0x000000090e098211 */ /* 0x000fe200010f1419 */
[----:B------:R-:W-:Y:S01]  /*2080*/  @P0 IMAD.IADD R13, R17, 0x1, R13 ;  /* 0x00000001110d0824 */ /* 0x000fe200078e020d */
[----:B------:R-:W0:Y:S03]  /*2090*/  LDC.64 R14, c[0x0][0x380] ;  /* 0x0000e000ff0e7b82 */ /* 0x000e260000000a00 */
[----:B------:R-:W2:Y:S01]  /*20a0*/  @!P0 LDG.E R8, desc[UR6][R8.64] ;  /* 0x0000000608088981 */ /* 0x000ea2000c1e1900 */
[----:B------:R-:W-:-:S05]  /*20b0*/  @P0 LEA.HI.X R11, R16, R11, R13, 0x1, P1 ;  /* 0x0000000b100b0211 */ /* 0x000fca00008f0c0d */
[----:B------:R-:W3:Y:S01]  /*20c0*/  @P0 LDG.E.U16 R13, desc[UR6][R10.64] ;  /* 0x000000060a0d0981 */ /* 0x000ee2000c1e1500 */
[----:B0-----:R-:W-:Y:S01]  /*20d0*/  IMAD.WIDE R14, R27, 0x2, R14 ;  /* 0x000000021b0e7825 */ /* 0x001fe200078e020e */
[----:B------:R-:W-:Y:S01]  /*20e0*/  BSSY.RECONVERGENT B0, `(.L_x_133) ;  /* 0x000000e000007945 */ /* 0x000fe20003800200 */
[----:B--2---:R-:W-:-:S04]  /*20f0*/  @!P0 F2FP.F16.F32.PACK_AB R9, RZ, R8 ;  /* 0x00000008ff09823e */ /* 0x004fc800000000ff */
[----:B------:R-:W-:-:S05]  /*2100*/  @!P0 PRMT R13, R9, 0x7610, R13 ;  /* 0x00007610090d8816 */ /* 0x000fca000000000d */
[----:B---3--:R-:W-:-:S05]  /*2110*/  HADD2 R13, R13.H0_H0, RZ.H0_H0 ;  /* 0x200000ff0d0d7230 */ /* 0x008fca0000000800 */
[----:B------:R0:W-:Y:S01]  /*2120*/  STG.E.U16 desc[UR6][R14.64], R13 ;  /* 0x0000000d0e007986 */ /* 0x0001e2000c101506 */
[----:B------:R-:W-:-:S13]  /*2130*/  LOP3.LUT P0, RZ, R21, R12, RZ, 0xfc, !PT ;  /* 0x0000000c15ff7212 */ /* 0x000fda000780fcff */
[----:B0-----:R-:W-:Y:S05]  /*2140*/  @P0 BRA `(.L_x_134) ;  /* 0x00000000001c0947 */ /* 0x001fea0003800000 */
[----:B------:R-:W0:Y:S01]  /*2150*/  LDC.64 R8, c[0x0][0x390] ;  /* 0x0000e400ff087b82 */ /* 0x000e220000000a00 */
[----:B------:R-:W-:Y:S01]  /*2160*/  IMAD R5, R5, R18, R19 ;  /* 0x0000001205057224 */ /* 0x000fe200078e0213 */
[----:B------:R-:W2:Y:S03]  /*2170*/  LDG.E R6, desc[UR6][R6.64] ;  /* 0x0000000606067981 */ /* 0x000ea6000c1e1900 */
[----:B0-----:R-:W-:-:S05]  /*2180*/  IMAD.WIDE R8, R5, 0x4, R8 ;  /* 0x0000000405087825 */ /* 0x001fca00078e0208 */
[----:B------:R-:W2:Y:S02]  /*2190*/  LDG.E R5, desc[UR6][R8.64] ;  /* 0x0000000608057981 */ /* 0x000ea4000c1e1900 */
[----:B--2---:R-:W-:-:S05]  /*21a0*/  IMAD.IADD R5, R6, 0x1, R5 ;  /* 0x0000000106057824 */ /* 0x004fca00078e0205 */
[----:B------:R0:W-:Y:S02]  /*21b0*/  STG.E desc[UR6][R8.64], R5 ;  /* 0x0000000508007986 */ /* 0x0001e4000c101906 */
.L_x_134:
[----:B------:R-:W-:Y:S05]  /*21c0*/  BSYNC.RECONVERGENT B0 ;  /* 0x0000000000007941 */ /* 0x000fea0003800200 */
.L_x_133:
[----:B------:R-:W-:-:S04]  /*21d0*/  IADD3 R27, PT, PT, R4, R27, RZ ;  /* 0x0000001b041b7210 */ /* 0x000fc80007ffe0ff */
[----:B------:R-:W-:-:S13]  /*21e0*/  ISETP.GE.AND P0, PT, R27, R2, PT ;  /* 0x000000021b00720c */ /* 0x000fda0003f06270 */
[----:B------:R-:W-:Y:S05]  /*21f0*/  @!P0 BRA `(.L_x_125) ;  /* 0xfffffff000148947 */ /* 0x000fea000383ffff */
[----:B------:R-:W-:Y:S05]  /*2200*/  EXIT ;  /* 0x000000000000794d */ /* 0x000fea0003800000 */
.L_x_124:
[----:B------:R-:W0:Y:S02]  /*2210*/  LDCU.64 UR8, c[0x0][0x3a0] ;  /* 0x00007400ff0877ac */ /* 0x000e240008000a00 */
[----:B0-----:R-:W-:-:S04]  /*2220*/  UISETP.NE.U32.AND UP0, UPT, UR8, URZ, UPT ;  /* 0x000000ff0800728c */ /* 0x001fc8000bf05070 */
[----:B------:R-:W-:-:S09]  /*2230*/  UISETP.NE.AND.EX UP0, UPT, UR9, URZ, UPT, UP0 ;  /* 0x000000ff0900728c */ /* 0x000fd2000bf05300 */
[----:B------:R-:W-:Y:S05]  /*2240*/  BRA.U !UP0, `(.L_x_135) ;  /* 0x0000000908a47547 */ /* 0x000fea000b800000 */
[----:B------:R-:W-:Y:S01]  /*2250*/  IABS R5, R21 ;  /* 0x0000001500057213 */ /* 0x000fe20000000000 */
[----:B------:R-:W0:Y:S01]  /*2260*/  LDC R6, c[0x0][0x3d0] ;  /* 0x0000f400ff067b82 */ /* 0x000e220000000800 */
[----:B------:R-:W1:Y:S02]  /*2270*/  LDCU.64 UR8, c[0x0][0x3a0] ;  /* 0x00007400ff0877ac */ /* 0x000e640008000a00 */
[----:B------:R-:W2:Y:S05]  /*2280*/  I2F.RP R9, R5 ;  /* 0x0000000500097306 */ /* 0x000eaa0000209400 */
[----:B------:R-:W3:Y:S03]  /*2290*/  LDC R8, c[0x0][0x3d4] ;  /* 0x0000f500ff087b82 */ /* 0x000ee60000000800 */
[----:B--2---:R-:W2:Y:S02]  /*22a0*/  MUFU.RCP R9, R9 ;  /* 0x0000000900097308 */ /* 0x004ea40000001000 */
[----:B--2---:R-:W-:-:S06]  /*22b0*/  VIADD R10, R9, 0xffffffe ;  /* 0x0ffffffe090a7836 */ /* 0x004fcc0000000000 */
[----:B------:R2:W4:Y:S02]  /*22c0*/  F2I.FTZ.U32.TRUNC.NTZ R11, R10 ;  /* 0x0000000a000b7305 */ /* 0x000524000021f000 */
[----:B--2---:R-:W-:Y:S02]  /*22d0*/  HFMA2 R10, -RZ, RZ, 0, 0 ;  /* 0x00000000ff0a7431 */ /* 0x004fe400000001ff */
[----:B----4-:R-:W-:-:S04]  /*22e0*/  IMAD.MOV R12, RZ, RZ, -R11 ;  /* 0x000000ffff0c7224 */ /* 0x010fc800078e0a0b */
[----:B------:R-:W-:-:S04]  /*22f0*/  IMAD R7, R12, R5, RZ ;  /* 0x000000050c077224 */ /* 0x000fc800078e02ff */
[----:B01-3--:R-:W-:-:S07]  /*2300*/  IMAD.HI.U32 R7, R11, R7, R10 ;  /* 0x000000070b077227 */ /* 0x00bfce00078e000a */
.L_x_138:
[----:B-1----:R-:W-:Y:S02]  /*2310*/  IABS R9, R0 ;  /* 0x0000000000097213 */ /* 0x002fe40000000000 */
[----:B------:R-:W-:Y:S02]  /*2320*/  IABS R10, R27 ;  /* 0x0000001b000a7213 */ /* 0x000fe40000000000 */
[----:B0-----:R-:W0:Y:S01]  /*2330*/  I2F.RP R12, R9 ;  /* 0x00000009000c7306 */ /* 0x001e220000209400 */
[----:B------:R-:W-:Y:S02]  /*2340*/  IABS R13, R8 ;  /* 0x00000008000d7213 */ /* 0x000fe40000000000 */
[----:B------:R-:W-:Y:S01]  /*2350*/  IMAD.HI.U32 R15, R7, R10, RZ ;  /* 0x0000000a070f7227 */ /* 0x000fe200078e00ff */
[----:B------:R-:W-:Y:S02]  /*2360*/  IABS R14, R6 ;  /* 0x00000006000e7213 */ /* 0x000fe40000000000 */
[----:B------:R-:W-:Y:S01]  /*2370*/  IABS R17, R0 ;  /* 0x0000000000117213 */ /* 0x000fe20000000000 */
[----:B------:R-:W-:Y:S01]  /*2380*/  IMAD.MOV R11, RZ, RZ, -R15 ;  /* 0x000000ffff0b7224 */ /* 0x000fe200078e0a0f */
[----:B------:R-:W1:Y:S03]  /*2390*/  I2F.RP R16, R14 ;  /* 0x0000000e00107306 */ /* 0x000e660000209400 */
[----:B------:R-:W-:-:S05]  /*23a0*/  IMAD R10, R13, R11, R10 ;  /* 0x0000000b0d0a7224 */ /* 0x000fca00078e020a */
[----:B0-----:R-:W0:Y:S01]  /*23b0*/  MUFU.RCP R12, R12 ;  /* 0x0000000c000c7308 */ /* 0x001e220000001000 */
[----:B------:R-:W-:-:S07]  /*23c0*/  ISETP.GT.U32.AND P2, PT, R5, R10, PT ;  /* 0x0000000a0500720c */ /* 0x000fce0003f44070 */
[----:B-1----:R-:W-:Y:S06]  /*23d0*/  MUFU.RCP R16, R16 ;  /* 0x0000001000107308 */ /* 0x002fec0000001000 */
[----:B------:R-:W-:Y:S02]  /*23e0*/  @!P2 IADD3 R10, PT, PT, R10, -R13, RZ ;  /* 0x8000000d0a0aa210 */ /* 0x000fe40007ffe0ff */
[----:B------:R-:W-:Y:S01]  /*23f0*/  @!P2 IADD3 R15, PT, PT, R15, 0x1, RZ ;  /* 0x000000010f0fa810 */ /* 0x000fe20007ffe0ff */
[----:B0-----:R-:W-:Y:S01]  /*2400*/  VIADD R11, R12, 0xffffffe ;  /* 0x0ffffffe0c0b7836 */ /* 0x001fe20000000000 */
[----:B------:R-:W-:-:S02]  /*2410*/  ISETP.GE.U32.AND P1, PT, R10, R5, PT ;  /* 0x000000050a00720c */ /* 0x000fc40003f26070 */
[----:B------:R-:W-:Y:S02]  /*2420*/  LOP3.LUT R10, R27, R8, RZ, 0x3c, !PT ;  /* 0x000000081b0a7212 */ /* 0x000fe400078e3cff */
[----:B------:R-:W-:Y:S01]  /*2430*/  ISETP.NE.AND P2, PT, R8, RZ, PT ;  /* 0x000000ff0800720c */ /* 0x000fe20003f45270 */
[----:B------:R-:W0:Y:S01]  /*2440*/  F2I.FTZ.U32.TRUNC.NTZ R11, R11 ;  /* 0x0000000b000b7305 */ /* 0x000e22000021f000 */
[----:B------:R-:W-:-:S07]  /*2450*/  ISETP.GE.AND P0, PT, R10, RZ, PT ;  /* 0x000000ff0a00720c */ /* 0x000fce0003f06270 */
[----:B------:R-:W-:-:S06]  /*2460*/  @P1 VIADD R15, R15, 0x1 ;  /* 0x000000010f0f1836 */ /* 0x000fcc0000000000 */
[----:B------:R-:W-:Y:S01]  /*2470*/  @!P0 IMAD.MOV R15, RZ, RZ, -R15 ;  /* 0x000000ffff0f8224 */ /* 0x000fe200078e0a0f */
[----:B0-----:R-:W-:Y:S02]  /*2480*/  IADD3 R10, PT, PT, RZ, -R11, RZ ;  /* 0x8000000bff0a7210 */ /* 0x001fe40007ffe0ff */
[----:B------:R-:W-:-:S03]  /*2490*/  @!P2 LOP3.LUT R15, RZ, R8, RZ, 0x33, !PT ;  /* 0x00000008ff0fa212 */ /* 0x000fc600078e33ff */
[----:B------:R-:W-:Y:S01]  /*24a0*/  IMAD R13, R10, R9, RZ ;  /* 0x000000090a0d7224 */ /* 0x000fe200078e02ff */
[----:B------:R-:W-:Y:S02]  /*24b0*/  MOV R10, RZ ;  /* 0x000000ff000a7202 */ /* 0x000fe40000000f00 */
[----:B------:R-:W-:-:S03]  /*24c0*/  IABS R12, R15 ;  /* 0x0000000f000c7213 */ /* 0x000fc60000000000 */
[----:B------:R-:W-:Y:S01]  /*24d0*/  IMAD.HI.U32 R13, R11, R13, R10 ;  /* 0x0000000d0b0d7227 */ /* 0x000fe200078e000a */
[----:B------:R-:W-:Y:S02]  /*24e0*/  MOV R10, R12 ;  /* 0x0000000c000a7202 */ /* 0x000fe40000000f00 */
[----:B------:R-:W0:Y:S01]  /*24f0*/  LDC R12, c[0x0][0x3cc] ;  /* 0x0000f300ff0c7b82 */ /* 0x000e220000000800 */
[----:B------:R-:W-:Y:S02]  /*2500*/  IMAD.MOV R11, RZ, RZ, -R17 ;  /* 0x000000ffff0b7224 */ /* 0x000fe400078e0a11 */
[----:B------:R-:W-:-:S04]  /*2510*/  IMAD.HI.U32 R13, R13, R10, RZ ;  /* 0x0000000a0d0d7227 */ /* 0x000fc800078e00ff */
[----:B------:R-:W-:Y:S01]  /*2520*/  IMAD R10, R13, R11, R10 ;  /* 0x0000000b0d0a7224 */ /* 0x000fe200078e020a */
[----:B------:R-:W-:-:S04]  /*2530*/  IADD3 R11, PT, PT, R16, 0xffffffe, RZ ;  /* 0x0ffffffe100b7810 */ /* 0x000fc80007ffe0ff */
[----:B------:R-:W-:Y:S02]  /*2540*/  ISETP.GT.U32.AND P2, PT, R9, R10, PT ;  /* 0x0000000a0900720c */ /* 0x000fe40003f44070 */
[----:B------:R-:W1:Y:S11]  /*2550*/  F2I.FTZ.U32.TRUNC.NTZ R11, R11 ;  /* 0x0000000b000b7305 */ /* 0x000e76000021f000 */
[----:B------:R-:W-:-:S02]  /*2560*/  @!P2 IMAD.IADD R10, R10, 0x1, -R9 ;  /* 0x000000010a0aa824 */ /* 0x000fc400078e0a09 */
[----:B------:R-:W-:Y:S01]  /*2570*/  @!P2 VIADD R13, R13, 0x1 ;  /* 0x000000010d0da836 */ /* 0x000fe20000000000 */
[----:B------:R-:W-:Y:S01]  /*2580*/  ISETP.NE.AND P2, PT, R0, RZ, PT ;  /* 0x000000ff0000720c */ /* 0x000fe20003f45270 */
[----:B-1----:R-:W-:Y:S01]  /*2590*/  IMAD.MOV R17, RZ, RZ, -R11 ;  /* 0x000000ffff117224 */ /* 0x002fe200078e0a0b */
[----:B------:R-:W-:Y:S01]  /*25a0*/  ISETP.GE.U32.AND P1, PT, R10, R9, PT ;  /* 0x000000090a00720c */ /* 0x000fe20003f26070 */
[----:B------:R-:W-:Y:S01]  /*25b0*/  IMAD.MOV.U32 R10, RZ, RZ, RZ ;  /* 0x000000ffff0a7224 */ /* 0x000fe200078e00ff */
[----:B------:R-:W-:Y:S01]  /*25c0*/  LOP3.LUT R9, R15, R0, RZ, 0x3c, !PT ;  /* 0x000000000f097212 */ /* 0x000fe200078e3cff */
[----:B------:R-:W-:-:S03]  /*25d0*/  IMAD R17, R17, R14, RZ ;  /* 0x0000000e11117224 */ /* 0x000fc600078e02ff */
[----:B------:R-:W-:Y:S01]  /*25e0*/  ISETP.GE.AND P0, PT, R9, RZ, PT ;  /* 0x000000ff0900720c */ /* 0x000fe20003f06270 */
[----:B------:R-:W-:Y:S01]  /*25f0*/  IMAD.HI.U32 R10, R11, R17, R10 ;  /* 0x000000110b0a7227 */ /* 0x000fe200078e000a */
[----:B0-----:R-:W-:-:S04]  /*2600*/  IABS R9, R12 ;  /* 0x0000000c00097213 */ /* 0x001fc80000000000 */
[----:B------:R-:W0:Y:S01]  /*2610*/  I2F.RP R17, R9 ;  /* 0x0000000900117306 */ /* 0x000e220000209400 */
[----:B------:R-:W-:-:S06]  /*2620*/  @P1 IADD3 R13, PT, PT, R13, 0x1, RZ ;  /* 0x000000010d0d1810 */ /* 0x000fcc0007ffe0ff */
[----:B------:R-:W-:Y:S02]  /*2630*/  @!P0 IADD3 R13, PT, PT, -R13, RZ, RZ ;  /* 0x000000ff0d0d8210 */ /* 0x000fe40007ffe1ff */
[----:B------:R-:W-:-:S04]  /*2640*/  @!P2 LOP3.LUT R13, RZ, R0, RZ, 0x33, !PT ;  /* 0x00000000ff0da212 */ /* 0x000fc800078e33ff */
[----:B------:R-:W-:Y:S01]  /*2650*/  IABS R16, R13 ;  /* 0x0000000d00107213 */ /* 0x000fe20000000000 */
[----:B0-----:R-:W0:Y:S03]  /*2660*/  MUFU.RCP R17, R17 ;  /* 0x0000001100117308 */ /* 0x001e260000001000 */
[----:B------:R-:W-:-:S05]  /*2670*/  MOV R11, R16 ;  /* 0x00000010000b7202 */ /* 0x000fca0000000f00 */
[----:B------:R-:W-:-:S04]  /*2680*/  IMAD.HI.U32 R16, R10, R11, RZ ;  /* 0x0000000b0a107227 */ /* 0x000fc800078e00ff */
[----:B------:R-:W-:-:S04]  /*2690*/  IMAD.MOV R10, RZ, RZ, -R16 ;  /* 0x000000ffff0a7224 */ /* 0x000fc800078e0a10 */
[----:B------:R-:W-:Y:S01]  /*26a0*/  IMAD R11, R14, R10, R11 ;  /* 0x0000000a0e0b7224 */ /* 0x000fe200078e020b */
[----:B------:R-:W-:Y:S01]  /*26b0*/  LOP3.LUT R10, R13, R6, RZ, 0x3c, !PT ;  /* 0x000000060d0a7212 */ /* 0x000fe200078e3cff */
[----:B0-----:R-:W-:-:S03]  /*26c0*/  VIADD R18, R17, 0xffffffe ;  /* 0x0ffffffe11127836 */ /* 0x001fc60000000000 */
[----:B------:R-:W-:Y:S02]  /*26d0*/  ISETP.GT.U32.AND P2, PT, R14, R11, PT ;  /* 0x0000000b0e00720c */ /* 0x000fe40003f44070 */
[----:B------:R-:W-:-:S11]  /*26e0*/  ISETP.GE.AND P0, PT, R10, RZ, PT ;  /* 0x000000ff0a00720c */ /* 0x000fd60003f06270 */
[-C--:B------:R-:W-:Y:S02]  /*26f0*/  @!P2 IADD3 R11, PT, PT, R11, -R14.reuse, RZ ;  /* 0x8000000e0b0ba210 */ /* 0x080fe40007ffe0ff */
[----:B------:R-:W-:Y:S02]  /*2700*/  @!P2 IADD3 R16, PT, PT, R16, 0x1, RZ ;  /* 0x000000011010a810 */ /* 0x000fe40007ffe0ff */
[----:B------:R-:W-:Y:S02]  /*2710*/  ISETP.GE.U32.AND P1, PT, R11, R14, PT ;  /* 0x0000000e0b00720c */ /* 0x000fe40003f26070 */
[----:B------:R-:W0:Y:S01]  /*2720*/  F2I.FTZ.U32.TRUNC.NTZ R11, R18 ;  /* 0x00000012000b7305 */ /* 0x000e22000021f000 */
[----:B------:R-:W-:-:S10]  /*2730*/  ISETP.NE.AND P2, PT, R6, RZ, PT ;  /* 0x000000ff0600720c */ /* 0x000fd40003f45270 */
[----:B------:R-:W-:Y:S01]  /*2740*/  @P1 VIADD R16, R16, 0x1 ;  /* 0x0000000110101836 */ /* 0x000fe20000000000 */
[----:B0-----:R-:W-:-:S03]  /*2750*/  IADD3 R10, PT, PT, RZ, -R11, RZ ;  /* 0x8000000bff0a7210 */ /* 0x001fc60007ffe0ff */
[----:B------:R-:W-:Y:S01]  /*2760*/  @!P0 IMAD.MOV R16, RZ, RZ, -R16 ;  /* 0x000000ffff108224 */ /* 0x000fe200078e0a10 */
[----:B------:R-:W-:Y:S02]  /*2770*/  @!P2 LOP3.LUT R16, RZ, R6, RZ, 0x33, !PT ;  /* 0x00000006ff10a212 */ /* 0x000fe400078e33ff */
[----:B------:R-:W-:Y:S01]  /*2780*/  ISETP.NE.AND P2, PT, R12, RZ, PT ;  /* 0x000000ff0c00720c */ /* 0x000fe20003f45270 */
[----:B------:R-:W-:Y:S01]  /*2790*/  IMAD R17, R10, R9, RZ ;  /* 0x000000090a117224 */ /* 0x000fe200078e02ff */
[----:B------:R-:W-:Y:S02]  /*27a0*/  MOV R10, RZ ;  /* 0x000000ff000a7202 */ /* 0x000fe40000000f00 */
[----:B------:R-:W-:Y:S02]  /*27b0*/  IABS R14, R16 ;  /* 0x00000010000e7213 */ /* 0x000fe40000000000 */
[----:B------:R-:W-:Y:S01]  /*27c0*/  ISETP.GE.AND P1, PT, R16, RZ, PT ;  /* 0x000000ff1000720c */ /* 0x000fe20003f26270 */
[----:B------:R-:W-:-:S06]  /*27d0*/  IMAD.HI.U32 R17, R11, R17, R10 ;  /* 0x000000110b117227 */ /* 0x000fcc00078e000a */
[----:B------:R-:W-:-:S04]  /*27e0*/  IMAD.HI.U32 R10, R17, R14, RZ ;  /* 0x0000000e110a7227 */ /* 0x000fc800078e00ff */
[----:B------:R-:W-:-:S04]  /*27f0*/  IMAD.MOV R10, RZ, RZ, -R10 ;  /* 0x000000ffff0a7224 */ /* 0x000fc800078e0a0a */
[C---:B------:R-:W-:Y:S02]  /*2800*/  IMAD R14, R9.reuse, R10, R14 ;  /* 0x0000000a090e7224 */ /* 0x040fe400078e020e */
[----:B------:R-:W0:Y:S03]  /*2810*/  LDC.64 R10, c[0x0][0x3b0] ;  /* 0x0000ec00ff0a7b82 */ /* 0x000e260000000a00 */
[----:B------:R-:W-:-:S13]  /*2820*/  ISETP.GT.U32.AND P0, PT, R9, R14, PT ;  /* 0x0000000e0900720c */ /* 0x000fda0003f04070 */
[----:B------:R-:W-:-:S04]  /*2830*/  @!P0 IADD3 R14, PT, PT, R14, -R9, RZ ;  /* 0x800000090e0e8210 */ /* 0x000fc80007ffe0ff */
[----:B------:R-:W-:-:S13]  /*2840*/  ISETP.GT.U32.AND P0, PT, R9, R14, PT ;  /* 0x0000000e0900720c */ /* 0x000fda0003f04070 */
[----:B------:R-:W-:-:S05]  /*2850*/  @!P0 IMAD.IADD R14, R14, 0x1, -R9 ;  /* 0x000000010e0e8824 */ /* 0x000fca00078e0a09 */
[----:B------:R-:W-:-:S05]  /*2860*/  MOV R9, R14 ;  /* 0x0000000e00097202 */ /* 0x000fca0000000f00 */
[----:B------:R-:W-:Y:S01]  /*2870*/  @!P1 IMAD.MOV R9, RZ, RZ, -R9 ;  /* 0x000000ffff099224 */ /* 0x000fe200078e0a09 */
[----:B------:R-:W-:-:S05]  /*2880*/  @!P2 LOP3.LUT R9, RZ, R12, RZ, 0x33, !PT ;  /* 0x0000000cff09a212 */ /* 0x000fca00078e33ff */
[----:B0-----:R-:W-:-:S05]  /*2890*/  IMAD.WIDE R10, R9, 0x4, R10 ;  /* 0x00000004090a7825 */ /* 0x001fca00078e020a */
[----:B------:R-:W2:Y:S01]  /*28a0*/  LDG.E R14, desc[UR6][R10.64] ;  /* 0x000000060a0e7981 */ /* 0x000ea2000c1e1900 */
[----:B------:R-:W-:Y:S01]  /*28b0*/  IADD3 R21, PT, PT, -R13, RZ, RZ ;  /* 0x000000ff0d157210 */ /* 0x000fe20007ffe1ff */
[----:B------:R-:W-:-:S04]  /*28c0*/  IMAD.MOV R20, RZ, RZ, -R16 ;  /* 0x000000ffff147224 */ /* 0x000fc800078e0a10 */
[----:B------:R-:W-:Y:S02]  /*28d0*/  IMAD R21, R0, R21, R15 ;  /* 0x0000001500157224 */ /* 0x000fe400078e020f */
[----:B------:R-:W-:-:S03]  /*28e0*/  IMAD R20, R6, R20, R13 ;  /* 0x0000001406147224 */ /* 0x000fc600078e020d */
[----:B--2---:R-:W-:-:S13]  /*28f0*/  ISETP.GE.AND P0, PT, R21, R14, PT ;  /* 0x0000000e1500720c */ /* 0x004fda0003f06270 */
[----:B------:R-:W0:Y:S01]  /*2900*/  @!P0 LDC R24, c[0x0][0x3c8] ;  /* 0x0000f200ff188b82 */ /* 0x000e220000000800 */
[----:B------:R-:W-:-:S07]  /*2910*/  @P0 IMAD R22, R9, R6, R20 ;  /* 0x0000000609160224 */ /* 0x000fce00078e0214 */
[----:B------:R-:W1:Y:S08]  /*2920*/  @P0 LDC R23, c[0x0][0x3c4] ;  /* 0x0000f100ff170b82 */ /* 0x000e700000000800 */
[----:B------:R-:W2:Y:S08]  /*2930*/  @P0 LDC.64 R18, c[0x0][0x3b8] ;  /* 0x0000ee00ff120b82 */ /* 0x000eb00000000a00 */
[----:B------:R-:W3:Y:S01]  /*2940*/  @!P0 LDC.64 R12, c[0x0][0x3a8] ;  /* 0x0000ea00ff0c8b82 */ /* 0x000ee20000000a00 */
[----:B0-----:R-:W-:-:S05]  /*2950*/  @!P0 IMAD R16, R9, R24, RZ ;  /* 0x0000001809108224 */ /* 0x001fca00078e02ff */
[----:B------:R-:W-:Y:S01]  /*2960*/  @!P0 IADD3 R17, P1, PT, R21, R16, RZ ;  /* 0x0000001015118210 */ /* 0x000fe20007f3e0ff */
[--C-:B-1----:R-:W-:Y:S01]  /*2970*/  @P0 IMAD R23, R22, R23, R21.reuse ;  /* 0x0000001716170224 */ /* 0x102fe200078e0215 */
[----:B------:R-:W-:Y:S02]  /*2980*/  IADD3 R22, PT, PT, -R15, RZ, RZ ;  /* 0x000000ff0f167210 */ /* 0x000fe40007ffe1ff */
[----:B------:R-:W-:Y:S01]  /*2990*/  @!P0 SHF.R.S32.HI R15, RZ, 0x1f, R21 ;  /* 0x0000001fff0f8819 */ /* 0x000fe20000011415 */
[----:B------:R-:W-:Y:S02]  /*29a0*/  @P0 IMAD.IADD R23, R23, 0x1, -R14 ;  /* 0x0000000117170824 */ /* 0x000fe400078e0a0e */
[----:B------:R-:W-:Y:S01]  /*29b0*/  IMAD R14, R8, R22, R27 ;  /* 0x00000016080e7224 */ /* 0x000fe200078e021b */
[----:B------:R-:W-:Y:S01]  /*29c0*/  @!P0 LEA.HI.X.SX32 R25, R16, R15, 0x1, P1 ;  /* 0x0000000f10198211 */ /* 0x000fe200008f0eff */
[----:B--2---:R-:W-:-:S03]  /*29d0*/  @P0 IMAD.WIDE R18, R23, 0x4, R18 ;  /* 0x0000000417120825 */ /* 0x004fc600078e0212 */
[----:B------:R-:W-:Y:S01]  /*29e0*/  SHF.R.S32.HI R15, RZ, 0x1f, R14 ;  /* 0x0000001fff0f7819 */ /* 0x000fe2000001140e */
[-C--:B------:R-:W-:Y:S01]  /*29f0*/  @!P0 IMAD R16, R25, R8.reuse, RZ ;  /* 0x0000000819108224 */ /* 0x080fe200078e02ff */
[----:B------:R0:W2:Y:S03]  /*2a00*/  @P0 LDG.E R23, desc[UR6][R18.64] ;  /* 0x0000000612170981 */ /* 0x0000a6000c1e1900 */
[----:B------:R-:W-:Y:S02]  /*2a10*/  @!P0 IMAD R25, R3, R17, R16 ;  /* 0x0000001103198224 */ /* 0x000fe400078e0210 */
[----:B------:R-:W-:-:S03]  /*2a20*/  @!P0 IMAD.WIDE.U32 R16, R17, R8, R14 ;  /* 0x0000000811108225 */ /* 0x000fc600078e000e */
[----:B---3--:R-:W-:Y:S02]  /*2a30*/  @!P0 LEA R12, P1, R16, R12, 0x2 ;  /* 0x0000000c100c8211 */ /* 0x008fe400078210ff */
[----:B------:R-:W-:-:S04]  /*2a40*/  @!P0 IADD3 R17, PT, PT, R17, R25, RZ ;  /* 0x0000001911118210 */ /* 0x000fc80007ffe0ff */
[----:B------:R-:W-:Y:S01]  /*2a50*/  @!P0 LEA.HI.X R13, R16, R13, R17, 0x2, P1 ;  /* 0x0000000d100d8211 */ /* 0x000fe200008f1411 */
[----:B------:R-:W-:Y:S01]  /*2a60*/  VIADD R25, R21, UR4 ;  /* 0x0000000415197c36 */ /* 0x000fe20008000000 */
[----:B------:R-:W1:Y:S03]  /*2a70*/  @P0 LDC.64 R16, c[0x0][0x398] ;  /* 0x0000e600ff100b82 */ /* 0x000e660000000a00 */
[----:B------:R3:W4:Y:S01]  /*2a80*/  @!P0 LDG.E R22, desc[UR6][R12.64] ;  /* 0x000000060c168981 */ /* 0x000722000c1e1900 */
[----:B------:R-:W-:-:S05]  /*2a90*/  SHF.R.S32.HI R29, RZ, 0x1f, R25 ;  /* 0x0000001fff1d7819 */ /* 0x000fca0000011419 */
[----:B0-----:R-:W-:-:S04]  /*2aa0*/  IMAD R18, R29, R8, RZ ;  /* 0x000000081d127224 */ /* 0x001fc800078e02ff */
[----:B------:R-:W-:Y:S01]  /*2ab0*/  IMAD R29, R25, R3, R18 ;  /* 0x00000003191d7224 */ /* 0x000fe200078e0212 */
[----:B--2---:R-:W-:-:S05]  /*2ac0*/  @P0 SHF.R.S32.HI R19, RZ, 0x1f, R23 ;  /* 0x0000001fff130819 */ /* 0x004fca0000011417 */
[-C--:B------:R-:W-:Y:S02]  /*2ad0*/  @P0 IMAD R26, R19, R8.reuse, RZ ;  /* 0x00000008131a0224 */ /* 0x080fe400078e02ff */
[----:B------:R-:W-:-:S04]  /*2ae0*/  IMAD.WIDE.U32 R18, R25, R8, R14 ;  /* 0x0000000819127225 */ /* 0x000fc800078e000e */
[----:B------:R-:W-:Y:S01]  /*2af0*/  @P0 IMAD.WIDE.U32 R24, R23, R8, R14 ;  /* 0x0000000817180225 */ /* 0x000fe200078e000e */
[----:B------:R-:W-:Y:S02]  /*2b00*/  IADD3 R29, PT, PT, R19, R29, RZ ;  /* 0x0000001d131d7210 */ /* 0x000fe40007ffe0ff */
[----:B---3--:R-:W-:Y:S01]  /*2b10*/  LEA R12, P1, R18, UR8, 0x1 ;  /* 0x00000008120c7c11 */ /* 0x008fe2000f8208ff */
[----:B------:R-:W-:-:S03]  /*2b20*/  @P0 IMAD R15, R23, R3, R26 ;  /* 0x00000003170f0224 */ /* 0x000fc600078e021a */
[----:B------:R-:W-:Y:S01]  /*2b30*/  LEA.HI.X R13, R18, UR9, R29, 0x1, P1 ;  /* 0x00000009120d7c11 */ /* 0x000fe200088f0c1d */
[----:B------:R-:W-:Y:S01]  /*2b40*/  @P0 IMAD.IADD R15, R25, 0x1, R15 ;  /* 0x00000001190f0824 */ /* 0x000fe200078e020f */
[C---:B-1----:R-:W-:Y:S01]  /*2b50*/  @P0 LEA R16, P1, R24.reuse, R16, 0x1 ;  /* 0x0000001018100211 */ /* 0x042fe200078208ff */
[----:B------:R-:W0:Y:S01]  /*2b60*/  LDC.64 R18, c[0x0][0x380] ;  /* 0x0000e000ff127b82 */ /* 0x000e220000000a00 */
[----:B----4-:R-:W-:Y:S01]  /*2b70*/  @!P0 F2FP.F16.F32.PACK_AB R22, RZ, R22 ;  /* 0x00000016ff16823e */ /* 0x010fe200000000ff */
[----:B------:R-:W2:Y:S01]  /*2b80*/  LDG.E.U16 R12, desc[UR6][R12.64] ;  /* 0x000000060c0c7981 */ /* 0x000ea2000c1e1500 */
[--C-:B------:R-:W-:Y:S02]  /*2b90*/  @P0 LEA.HI.X R17, R24, R17, R15.reuse, 0x1, P1 ;  /* 0x0000001118110211 */ /* 0x100fe400008f0c0f */
[----:B------:R-:W-:-:S06]  /*2ba0*/  @!P0 PRMT R15, R22, 0x7610, R15 ;  /* 0x00007610160f8816 */ /* 0x000fcc000000000f */
[----:B------:R-:W2:Y:S01]  /*2bb0*/  @P0 LDG.E.U16 R15, desc[UR6][R16.64] ;  /* 0x00000006100f0981 */ /* 0x000ea2000c1e1500 */
[----:B------:R-:W-:Y:S01]  /*2bc0*/  LOP3.LUT P0, RZ, R21, R14, RZ, 0xfc, !PT ;  /* 0x0000000e15ff7212 */ /* 0x000fe2000780fcff */
[----:B0-----:R-:W-:Y:S01]  /*2bd0*/  IMAD.WIDE R18, R27, 0x2, R18 ;  /* 0x000000021b127825 */ /* 0x001fe200078e0212 */
[----:B------:R-:W-:Y:S01]  /*2be0*/  IADD3 R27, PT, PT, R4, R27, RZ ;  /* 0x0000001b041b7210 */ /* 0x000fe20007ffe0ff */
[----:B------:R-:W-:Y:S03]  /*2bf0*/  BSSY.RECONVERGENT B0, `(.L_x_136) ;  /* 0x000000c000007945 */ /* 0x000fe60003800200 */
[----:B------:R-:W-:Y:S01]  /*2c00*/  ISETP.GE.AND P1, PT, R27, R2, PT ;  /* 0x000000021b00720c */ /* 0x000fe20003f26270 */
[----:B--2---:R-:W-:-:S05]  /*2c10*/  HADD2 R15, R15.H0_H0, R12.H0_H0 ;  /* 0x2000000c0f0f7230 */ /* 0x004fca0000000800 */
[----:B------:R0:W-:Y:S01]  /*2c20*/  STG.E.U16 desc[UR6][R18.64], R15 ;  /* 0x0000000f12007986 */ /* 0x0001e2000c101506 */
[----:B------:R-:W-:Y:S06]  /*2c30*/  @P0 BRA `(.L_x_137) ;  /* 0x00000000001c0947 */ /* 0x000fec0003800000 */
[----:B------:R-:W1:Y:S01]  /*2c40*/  LDC.64 R12, c[0x0][0x390] ;  /* 0x0000e400ff0c7b82 */ /* 0x000e620000000a00 */
[----:B------:R-:W-:Y:S01]  /*2c50*/  IMAD R9, R9, R6, R20 ;  /* 0x0000000609097224 */ /* 0x000fe200078e0214 */
[----:B------:R-:W2:Y:S03]  /*2c60*/  LDG.E R10, desc[UR6][R10.64] ;  /* 0x000000060a0a7981 */ /* 0x000ea6000c1e1900 */
[----:B-1----:R-:W-:-:S05]  /*2c70*/  IMAD.WIDE R12, R9, 0x4, R12 ;  /* 0x00000004090c7825 */ /* 0x002fca00078e020c */
[----:B------:R-:W2:Y:S02]  /*2c80*/  LDG.E R9, desc[UR6][R12.64] ;  /* 0x000000060c097981 */ /* 0x000ea4000c1e1900 */
[----:B--2---:R-:W-:-:S05]  /*2c90*/  IMAD.IADD R9, R10, 0x1, R9 ;  /* 0x000000010a097824 */ /* 0x004fca00078e0209 */
[----:B------:R1:W-:Y:S02]  /*2ca0*/  STG.E desc[UR6][R12.64], R9 ;  /* 0x000000090c007986 */ /* 0x0003e4000c101906 */
.L_x_137:
[----:B------:R-:W-:Y:S05]  /*2cb0*/  BSYNC.RECONVERGENT B0 ;  /* 0x0000000000007941 */ /* 0x000fea0003800200 */
.L_x_136:
[----:B------:R-:W-:Y:S05]  /*2cc0*/  @!P1 BRA `(.L_x_138) ;  /* 0xfffffff400909947 */ /* 0x000fea000383ffff */
[----:B------:R-:W-:Y:S05]  /*2cd0*/  EXIT ;  /* 0x000000000000794d */ /* 0x000fea0003800000 */
.L_x_135:
[----:B------:R-:W-:Y:S01]  /*2ce0*/  IABS R5, R21 ;  /* 0x0000001500057213 */ /* 0x000fe20000000000 */
[----:B------:R-:W0:Y:S03]  /*2cf0*/  LDC R6, c[0x0][0x3d0] ;  /* 0x0000f400ff067b82 */ /* 0x000e260000000800 */
[----:B------:R-:W1:Y:S05]  /*2d00*/  I2F.RP R12, R5 ;  /* 0x00000005000c7306 */ /* 0x000e6a0000209400 */
[----:B------:R-:W2:Y:S08]  /*2d10*/  LDC R7, c[0x0][0x3cc] ;  /* 0x0000f300ff077b82 */ /* 0x000eb00000000800 */
[----:B------:R-:W3:Y:S01]  /*2d20*/  LDC R21, c[0x0][0x3d4] ;  /* 0x0000f500ff157b82 */ /* 0x000ee20000000800 */
[----:B-1----:R-:W1:Y:S07]  /*2d30*/  MUFU.RCP R12, R12 ;  /* 0x0000000c000c7308 */ /* 0x002e6e0000001000 */
[----:B------:R-:W4:Y:S01]  /*2d40*/  LDC.64 R8, c[0x0][0x3b0] ;  /* 0x0000ec00ff087b82 */ /* 0x000f220000000a00 */
[----:B-1----:R-:W-:-:S04]  /*2d50*/  IADD3 R10, PT, PT, R12, 0xffffffe, RZ ;  /* 0x0ffffffe0c0a7810 */ /* 0x002fc80007ffe0ff */
[----:B------:R1:W5:Y:S02]  /*2d60*/  F2I.FTZ.U32.TRUNC.NTZ R11, R10 ;  /* 0x0000000a000b7305 */ /* 0x000364000021f000 */
[----:B-1----:R-:W-:Y:S01]  /*2d70*/  MOV R10, RZ ;  /* 0x000000ff000a7202 */ /* 0x002fe20000000f00 */
[----:B-----5:R-:W-:-:S04]  /*2d80*/  IMAD.MOV R14, RZ, RZ, -R11 ;  /* 0x000000ffff0e7224 */ /* 0x020fc800078e0a0b */
[----:B------:R-:W-:-:S04]  /*2d90*/  IMAD R13, R14, R5, RZ ;  /* 0x000000050e0d7224 */ /* 0x000fc800078e02ff */
[----:B0-2---:R-:W-:-:S07]  /*2da0*/  IMAD.HI.U32 R20, R11, R13, R10 ;  /* 0x0000000d0b147227 */ /* 0x005fce00078e000a */
.L_x_141:
[-C--:B0-----:R-:W-:Y:S02]  /*2db0*/  IABS R12, R0.reuse ;  /* 0x00000000000c7213 */ /* 0x081fe40000000000 */
[----:B------:R-:W-:Y:S02]  /*2dc0*/  IABS R11, R27 ;  /* 0x0000001b000b7213 */ /* 0x000fe40000000000 */
[----:B------:R-:W0:Y:S01]  /*2dd0*/  I2F.RP R14, R12 ;  /* 0x0000000c000e7306 */ /* 0x000e220000209400 */
[----:B---3--:R-:W-:Y:S02]  /*2de0*/  IABS R13, R21 ;  /* 0x00000015000d7213 */ /* 0x008fe40000000000 */
[----:B------:R-:W-:Y:S01]  /*2df0*/  IMAD.HI.U32 R17, R20, R11, RZ ;  /* 0x0000000b14117227 */ /* 0x000fe200078e00ff */
[----:B------:R-:W-:-:S03]  /*2e00*/  IABS R18, R0 ;  /* 0x0000000000127213 */ /* 0x000fc60000000000 */
[----:B------:R-:W-:-:S04]  /*2e10*/  IMAD.MOV R10, RZ, RZ, -R17 ;  /* 0x000000ffff0a7224 */ /* 0x000fc800078e0a11 */
[----:B------:R-:W-:Y:S01]  /*2e20*/  IMAD R10, R13, R10, R11 ;  /* 0x0000000a0d0a7224 */ /* 0x000fe200078e020b */
[----:B0-----:R-:W0:Y:S04]  /*2e30*/  MUFU.RCP R14, R14 ;  /* 0x0000000e000e7308 */ /* 0x001e280000001000 */
[----:B------:R-:W-:-:S13]  /*2e40*/  ISETP.GT.U32.AND P2, PT, R5, R10, PT ;  /* 0x0000000a0500720c */ /* 0x000fda0003f44070 */
[----:B------:R-:W-:Y:S02]  /*2e50*/  @!P2 IADD3 R10, PT, PT, R10, -R13, RZ ;  /* 0x8000000d0a0aa210 */ /* 0x000fe40007ffe0ff */
[----:B------:R-:W-:Y:S01]  /*2e60*/  @!P2 IADD3 R17, PT, PT, R17, 0x1, RZ ;  /* 0x000000011111a810 */ /* 0x000fe20007ffe0ff */
[----:B0-----:R-:W-:Y:S01]  /*2e70*/  VIADD R11, R14, 0xffffffe ;  /* 0x0ffffffe0e0b7836 */ /* 0x001fe20000000000 */
[----:B------:R-:W-:Y:S02]  /*2e80*/  ISETP.GE.U32.AND P1, PT, R10, R5, PT ;  /* 0x000000050a00720c */ /* 0x000fe40003f26070 */
[----:B------:R-:W-:Y:S02]  /*2e90*/  LOP3.LUT R10, R27, R21, RZ, 0x3c, !PT ;  /* 0x000000151b0a7212 */ /* 0x000fe400078e3cff */
[----:B------:R-:W-:Y:S01]  /*2ea0*/  ISETP.NE.AND P2, PT, R21, RZ, PT ;  /* 0x000000ff1500720c */ /* 0x000fe20003f45270 */
[----:B------:R-:W0:Y:S01]  /*2eb0*/  F2I.FTZ.U32.TRUNC.NTZ R11, R11 ;  /* 0x0000000b000b7305 */ /* 0x000e22000021f000 */
[----:B------:R-:W-:Y:S01]  /*2ec0*/  ISETP.GE.AND P0, PT, R10, RZ, PT ;  /* 0x000000ff0a00720c */ /* 0x000fe20003f06270 */
[----:B------:R-:W-:Y:S01]  /*2ed0*/  HFMA2 R10, -RZ, RZ, 0, 0 ;  /* 0x00000000ff0a7431 */ /* 0x000fe200000001ff */
[----:B------:R-:W-:-:S05]  /*2ee0*/  IABS R13, R6 ;  /* 0x00000006000d7213 */ /* 0x000fca0000000000 */
[----:B------:R-:W-:Y:S01]  /*2ef0*/  @P1 VIADD R17, R17, 0x1 ;  /* 0x0000000111111836 */ /* 0x000fe20000000000 */
[----:B------:R-:W1:Y:S05]  /*2f00*/  I2F.RP R14, R13 ;  /* 0x0000000d000e7306 */ /* 0x000e6a0000209400 */
[----:B------:R-:W-:Y:S01]  /*2f10*/  @!P0 IMAD.MOV R17, RZ, RZ, -R17 ;  /* 0x000000ffff118224 */ /* 0x000fe200078e0a11 */
[----:B0-----:R-:W-:Y:S02]  /*2f20*/  IADD3 R15, PT, PT, RZ, -R11, RZ ;  /* 0x8000000bff0f7210 */ /* 0x001fe40007ffe0ff */
[----:B------:R-:W-:-:S03]  /*2f30*/  @!P2 LOP3.LUT R17, RZ, R21, RZ, 0x33, !PT ;  /* 0x00000015ff11a212 */ /* 0x000fc600078e33ff */
[----:B------:R-:W-:Y:S01]  /*2f40*/  IMAD R15, R15, R12, RZ ;  /* 0x0000000c0f0f7224 */ /* 0x000fe200078e02ff */
[----:B------:R-:W-:-:S03]  /*2f50*/  IABS R16, R17 ;  /* 0x0000001100107213 */ /* 0x000fc60000000000 */
[----:B------:R-:W-:Y:S01]  /*2f60*/  IMAD.HI.U32 R15, R11, R15, R10 ;  /* 0x0000000f0b0f7227 */ /* 0x000fe200078e000a */
[----:B------:R-:W-:Y:S01]  /*2f70*/  MOV R10, R16 ;  /* 0x00000010000a7202 */ /* 0x000fe20000000f00 */
[----:B-1----:R-:W0:Y:S02]  /*2f80*/  MUFU.RCP R14, R14 ;  /* 0x0000000e000e7308 */ /* 0x002e240000001000 */
[----:B------:R-:W-:Y:S02]  /*2f90*/  IMAD.MOV R11, RZ, RZ, -R18 ;  /* 0x000000ffff0b7224 */ /* 0x000fe400078e0a12 */
[----:B------:R-:W-:-:S04]  /*2fa0*/  IMAD.HI.U32 R15, R15, R10, RZ ;  /* 0x0000000a0f0f7227 */ /* 0x000fc800078e00ff */
[----:B------:R-:W-:Y:S01]  /*2fb0*/  IMAD R11, R15, R11, R10 ;  /* 0x0000000b0f0b7224 */ /* 0x000fe200078e020a */
[----:B------:R-:W-:-:S04]  /*2fc0*/  LOP3.LUT R10, R17, R0, RZ, 0x3c, !PT ;  /* 0x00000000110a7212 */ /* 0x000fc800078e3cff */
[----:B------:R-:W-:Y:S02]  /*2fd0*/  ISETP.GT.U32.AND P2, PT, R12, R11, PT ;  /* 0x0000000b0c00720c */ /* 0x000fe40003f44070 */
[----:B------:R-:W-:Y:S02]  /*2fe0*/  ISETP.GE.AND P0, PT, R10, RZ, PT ;  /* 0x000000ff0a00720c */ /* 0x000fe40003f06270 */
[----:B0-----:R-:W-:-:S09]  /*2ff0*/  IADD3 R16, PT, PT, R14, 0xffffffe, RZ ;  /* 0x0ffffffe0e107810 */ /* 0x001fd20007ffe0ff */
[----:B------:R-:W-:Y:S02]  /*3000*/  @!P2 IMAD.IADD R11, R11, 0x1, -R12 ;  /* 0x000000010b0ba824 */ /* 0x000fe400078e0a0c */
[----:B------:R-:W-:Y:S01]  /*3010*/  @!P2 VIADD R15, R15, 0x1 ;  /* 0x000000010f0fa836 */ /* 0x000fe20000000000 */
[----:B------:R-:W-:Y:S02]  /*3020*/  ISETP.NE.AND P2, PT, R0, RZ, PT ;  /* 0x000000ff0000720c */ /* 0x000fe40003f45270 */
[----:B------:R-:W-:Y:S02]  /*3030*/  ISETP.GE.U32.AND P1, PT, R11, R12, PT ;  /* 0x0000000c0b00720c */ /* 0x000fe40003f26070 */
[----:B------:R-:W0:Y:S01]  /*3040*/  F2I.FTZ.U32.TRUNC.NTZ R11, R16 ;  /* 0x00000010000b7305 */ /* 0x000e22000021f000 */
[----:B------:R-:W-:-:S07]  /*3050*/  IABS R12, R7 ;  /* 0x00000007000c7213 */ /* 0x000fce0000000000 */
[----:B------:R-:W1:Y:S03]  /*3060*/  I2F.RP R16, R12 ;  /* 0x0000000c00107306 */ /* 0x000e660000209400 */
[----:B------:R-:W-:Y:S01]  /*3070*/  @P1 IADD3 R15, PT, PT, R15, 0x1, RZ ;  /* 0x000000010f0f1810 */ /* 0x000fe20007ffe0ff */
        /* <DEDUP_REMOVED lines=8> */
[----:B------:R-:W-:-:S05]  /*3100*/  MOV R10, R14 ;  /* 0x0000000e000a7202 */ /* 0x000fca0000000f00 */
[----:B------:R-:W-:-:S04]  /*3110*/  IMAD.HI.U32 R14, R19, R10, RZ ;  /* 0x0000000a130e7227 */ /* 0x000fc800078e00ff */
[----:B------:R-:W-:-:S04]  /*3120*/  IMAD.MOV R11, RZ, RZ, -R14 ;  /* 0x000000ffff0b7224 */ /* 0x000fc800078e0a0e */
[----:B------:R-:W-:Y:S02]  /*3130*/  IMAD R10, R13, R11, R10 ;  /* 0x0000000b0d0a7224 */ /* 0x000fe400078e020a */
[----:B0-----:R-:W-:-:S03]  /*3140*/  VIADD R11, R16, 0xffffffe ;  /* 0x0ffffffe100b7836 */ /* 0x001fc60000000000 */
[----:B------:R-:W-:-:S03]  /*3150*/  ISETP.GT.U32.AND P2, PT, R13, R10, PT ;  /* 0x0000000a0d00720c */ /* 0x000fc60003f44070 */
[----:B------:R-:W0:Y:S10]  /*3160*/  F2I.FTZ.U32.TRUNC.NTZ R11, R11 ;  /* 0x0000000b000b7305 */ /* 0x000e34000021f000 */
[----:B------:R-:W-:-:S02]  /*3170*/  @!P2 IADD3 R10, PT, PT, R10, -R13, RZ ;  /* 0x8000000d0a0aa210 */ /* 0x000fc40007ffe0ff */
[----:B------:R-:W-:Y:S02]  /*3180*/  @!P2 IADD3 R14, PT, PT, R14, 0x1, RZ ;  /* 0x000000010e0ea810 */ /* 0x000fe40007ffe0ff */
[----:B------:R-:W-:Y:S02]  /*3190*/  ISETP.GE.U32.AND P1, PT, R10, R13, PT ;  /* 0x0000000d0a00720c */ /* 0x000fe40003f26070 */
[----:B------:R-:W-:Y:S02]  /*31a0*/  LOP3.LUT R10, R15, R6, RZ, 0x3c, !PT ;  /* 0x000000060f0a7212 */ /* 0x000fe400078e3cff */
[----:B------:R-:W-:Y:S02]  /*31b0*/  ISETP.NE.AND P2, PT, R6, RZ, PT ;  /* 0x000000ff0600720c */ /* 0x000fe40003f45270 */
[----:B------:R-:W-:Y:S01]  /*31c0*/  ISETP.GE.AND P0, PT, R10, RZ, PT ;  /* 0x000000ff0a00720c */ /* 0x000fe20003f06270 */
[----:B------:R-:W-:Y:S01]  /*31d0*/  HFMA2 R10, -RZ, RZ, 0, 0 ;  /* 0x00000000ff0a7431 */ /* 0x000fe200000001ff */
[----:B0-----:R-:W-:-:S05]  /*31e0*/  IADD3 R13, PT, PT, RZ, -R11, RZ ;  /* 0x8000000bff0d7210 */ /* 0x001fca0007ffe0ff */
[----:B------:R-:W-:Y:S02]  /*31f0*/  @P1 VIADD R14, R14, 0x1 ;  /* 0x000000010e0e1836 */ /* 0x000fe40000000000 */
[----:B------:R-:W-:-:S04]  /*3200*/  IMAD R13, R13, R12, RZ ;  /* 0x0000000c0d0d7224 */ /* 0x000fc800078e02ff */
[----:B------:R-:W-:Y:S01]  /*3210*/  @!P0 IMAD.MOV R14, RZ, RZ, -R14 ;  /* 0x000000ffff0e8224 */ /* 0x000fe200078e0a0e */
[----:B------:R-:W-:Y:S01]  /*3220*/  @!P2 LOP3.LUT R14, RZ, R6, RZ, 0x33, !PT ;  /* 0x00000006ff0ea212 */ /* 0x000fe200078e33ff */
[----:B------:R-:W-:Y:S01]  /*3230*/  IMAD.HI.U32 R10, R11, R13, R10 ;  /* 0x0000000d0b0a7227 */ /* 0x000fe200078e000a */
[----:B------:R-:W-:Y:S02]  /*3240*/  ISETP.NE.AND P2, PT, R7, RZ, PT ;  /* 0x000000ff0700720c */ /* 0x000fe40003f45270 */
[----:B------:R-:W-:Y:S02]  /*3250*/  IABS R23, R14 ;  /* 0x0000000e00177213 */ /* 0x000fe40000000000 */
[----:B------:R-:W-:-:S03]  /*3260*/  ISETP.GE.AND P1, PT, R14, RZ, PT ;  /* 0x000000ff0e00720c */ /* 0x000fc60003f26270 */
[----:B------:R-:W-:-:S04]  /*3270*/  IMAD.HI.U32 R10, R10, R23, RZ ;  /* 0x000000170a0a7227 */ /* 0x000fc800078e00ff */
[----:B------:R-:W-:-:S04]  /*3280*/  IMAD.MOV R10, RZ, RZ, -R10 ;  /* 0x000000ffff0a7224 */ /* 0x000fc800078e0a0a */
[----:B------:R-:W-:-:S05]  /*3290*/  IMAD R23, R12, R10, R23 ;  /* 0x0000000a0c177224 */ /* 0x000fca00078e0217 */
[----:B------:R-:W-:-:S13]  /*32a0*/  ISETP.GT.U32.AND P0, PT, R12, R23, PT ;  /* 0x000000170c00720c */ /* 0x000fda0003f04070 */
[----:B------:R-:W-:-:S04]  /*32b0*/  @!P0 IADD3 R23, PT, PT, R23, -R12, RZ ;  /* 0x8000000c17178210 */ /* 0x000fc80007ffe0ff */
[----:B------:R-:W-:-:S13]  /*32c0*/  ISETP.GT.U32.AND P0, PT, R12, R23, PT ;  /* 0x000000170c00720c */ /* 0x000fda0003f04070 */
[----:B------:R-:W-:-:S05]  /*32d0*/  @!P0 IMAD.IADD R23, R23, 0x1, -R12 ;  /* 0x0000000117178824 */ /* 0x000fca00078e0a0c */
[----:B------:R-:W-:Y:S02]  /*32e0*/  @!P1 IADD3 R23, PT, PT, -R23, RZ, RZ ;  /* 0x000000ff17179210 */ /* 0x000fe40007ffe1ff */
[----:B------:R-:W-:-:S05]  /*32f0*/  @!P2 LOP3.LUT R23, RZ, R7, RZ, 0x33, !PT ;  /* 0x00000007ff17a212 */ /* 0x000fca00078e33ff */
[----:B----4-:R-:W-:-:S05]  /*3300*/  IMAD.WIDE R10, R23, 0x4, R8 ;  /* 0x00000004170a7825 */ /* 0x010fca00078e0208 */
        /* <DEDUP_REMOVED lines=11> */
[----:B------:R-:W-:-:S03]  /*33c0*/  @P0 IMAD.IADD R19, R14, 0x1, -R19 ;  /* 0x000000010e130824 */ /* 0x000fc600078e0a13 */
[----:B------:R-:W0:Y:S01]  /*33d0*/  @P0 LDC.64 R14, c[0x0][0x398] ;  /* 0x0000e600ff0e0b82 */ /* 0x000e220000000a00 */
[----:B-1----:R-:W-:-:S06]  /*33e0*/  @P0 IMAD.WIDE R18, R19, 0x4, R12 ;  /* 0x0000000413120825 */ /* 0x002fcc00078e020c */
[----:B------:R-:W3:Y:S01]  /*33f0*/  @P0 LDG.E R18, desc[UR6][R18.64] ;  /* 0x0000000612120981 */ /* 0x000ee2000c1e1900 */
[----:B------:R-:W-:-:S05]  /*3400*/  IADD3 R12, PT, PT, -R17, RZ, RZ ;  /* 0x000000ff110c7210 */ /* 0x000fca0007ffe1ff */
[----:B------:R-:W-:-:S05]  /*3410*/  IMAD R12, R21, R12, R27 ;  /* 0x0000000c150c7224 */ /* 0x000fca00078e021b */
[----:B------:R-:W-:Y:S02]  /*3420*/  SHF.R.S32.HI R13, RZ, 0x1f, R12 ;  /* 0x0000001fff0d7819 */ /* 0x000fe4000001140c */
[----:B---3--:R-:W-:-:S05]  /*3430*/  @P0 SHF.R.S32.HI R16, RZ, 0x1f, R18 ;  /* 0x0000001fff100819 */ /* 0x008fca0000011412 */
[----:B------:R-:W-:-:S04]  /*3440*/  @P0 IMAD R16, R16, R21, RZ ;  /* 0x0000001510100224 */ /* 0x000fc800078e02ff */
[C---:B------:R-:W-:Y:S02]  /*3450*/  @P0 IMAD R29, R18.reuse, R3, R16 ;  /* 0x00000003121d0224 */ /* 0x040fe400078e0210 */
[----:B------:R-:W-:-:S04]  /*3460*/  @P0 IMAD.WIDE.U32 R16, R18, R21, R12 ;  /* 0x0000001512100225 */ /* 0x000fc800078e000c */
[----:B------:R-:W-:Y:S01]  /*3470*/  @P0 IMAD.IADD R17, R17, 0x1, R29 ;  /* 0x0000000111110824 */ /* 0x000fe200078e021d */
[----:B0-----:R-:W-:-:S04]  /*3480*/  @P0 LEA R14, P1, R16, R14, 0x1 ;  /* 0x0000000e100e0211 */ /* 0x001fc800078208ff */
[----:B------:R-:W-:Y:S01]  /*3490*/  @P0 LEA.HI.X R15, R16, R15, R17, 0x1, P1 ;  /* 0x0000000f100f0211 */ /* 0x000fe200008f0c11 */
[----:B--2---:R-:W-:Y:S01]  /*34a0*/  @!P0 IMAD R16, R23, R24, RZ ;  /* 0x0000001817108224 */ /* 0x004fe200078e02ff */
[----:B------:R-:W-:-:S04]  /*34b0*/  @!P0 SHF.R.S32.HI R17, RZ, 0x1f, R25 ;  /* 0x0000001fff118819 */ /* 0x000fc80000011419 */
[----:B------:R-:W-:-:S04]  /*34c0*/  @!P0 IADD3 R24, P1, PT, R25, R16, RZ ;  /* 0x0000001019188210 */ /* 0x000fc80007f3e0ff */
[----:B------:R-:W-:Y:S02]  /*34d0*/  @!P0 LEA.HI.X.SX32 R18, R16, R17, 0x1, P1 ;  /* 0x0000001110128211 */ /* 0x000fe400008f0eff */
[----:B------:R-:W0:Y:S03]  /*34e0*/  @!P0 LDC.64 R16, c[0x0][0x3a8] ;  /* 0x0000ea00ff108b82 */ /* 0x000e260000000a00 */
[-C--:B------:R-:W-:Y:S02]  /*34f0*/  @!P0 IMAD R26, R18, R21.reuse, RZ ;  /* 0x00000015121a8224 */ /* 0x080fe400078e02ff */
[----:B------:R-:W-:-:S04]  /*3500*/  @!P0 IMAD.WIDE.U32 R18, R24, R21, R12 ;  /* 0x0000001518128225 */ /* 0x000fc800078e000c */
[----:B------:R-:W-:-:S05]  /*3510*/  @!P0 IMAD R13, R3, R24, R26 ;  /* 0x00000018030d8224 */ /* 0x000fca00078e021a */
[----:B------:R-:W-:Y:S02]  /*3520*/  @!P0 IADD3 R13, PT, PT, R19, R13, RZ ;  /* 0x0000000d130d8210 */ /* 0x000fe40007ffe0ff */
[----:B0-----:R-:W-:-:S04]  /*3530*/  @!P0 LEA R16, P1, R18, R16, 0x2 ;  /* 0x0000001012108211 */ /* 0x001fc800078210ff */
[----:B------:R-:W-:Y:S02]  /*3540*/  @!P0 LEA.HI.X R17, R18, R17, R13, 0x2, P1 ;  /* 0x0000001112118211 */ /* 0x000fe400008f140d */
[----:B------:R-:W2:Y:S01]  /*3550*/  @P0 LDG.E.U16 R13, desc[UR6][R14.64] ;  /* 0x000000060e0d0981 */ /* 0x000ea2000c1e1500 */
[----:B------:R-:W0:Y:S03]  /*3560*/  LDC.64 R18, c[0x0][0x380] ;  /* 0x0000e000ff127b82 */ /* 0x000e260000000a00 */
[----:B------:R-:W3:Y:S01]  /*3570*/  @!P0 LDG.E R16, desc[UR6][R16.64] ;  /* 0x0000000610108981 */ /* 0x000ee2000c1e1900 */
[----:B0-----:R-:W-:Y:S01]  /*3580*/  IMAD.WIDE R18, R27, 0x2, R18 ;  /* 0x000000021b127825 */ /* 0x001fe200078e0212 */
[----:B------:R-:W-:Y:S03]  /*3590*/  BSSY.RECONVERGENT B0, `(.L_x_139) ;  /* 0x0000010000007945 */ /* 0x000fe60003800200 */
[----:B------:R-:W-:-:S05]  /*35a0*/  IMAD.IADD R27, R4, 0x1, R27 ;  /* 0x00000001041b7824 */ /* 0x000fca00078e021b */
[----:B------:R-:W-:Y:S02]  /*35b0*/  ISETP.GE.AND P1, PT, R27, R2, PT ;  /* 0x000000021b00720c */ /* 0x000fe40003f26270 */
[----:B---3--:R-:W-:-:S04]  /*35c0*/  @!P0 F2FP.F16.F32.PACK_AB R15, RZ, R16 ;  /* 0x00000010ff0f823e */ /* 0x008fc800000000ff */
[----:B------:R-:W-:-:S05]  /*35d0*/  @!P0 PRMT R13, R15, 0x7610, R13 ;  /* 0x000076100f0d8816 */ /* 0x000fca000000000d */
[----:B--2---:R-:W-:-:S05]  /*35e0*/  HADD2 R13, R13.H0_H0, RZ.H0_H0 ;  /* 0x200000ff0d0d7230 */ /* 0x004fca0000000800 */
        /* <DEDUP_REMOVED lines=8> */
[----:B--2---:R-:W-:-:S05]  /*3670*/  IADD3 R15, PT, PT, R10, R15, RZ ;  /* 0x0000000f0a0f7210 */ /* 0x004fca0007ffe0ff */
[----:B------:R0:W-:Y:S02]  /*3680*/  STG.E desc[UR6][R12.64], R15 ;  /* 0x0000000f0c007986 */ /* 0x0001e4000c101906 */
.L_x_140:
[----:B------:R-:W-:Y:S05]  /*3690*/  BSYNC.RECONVERGENT B0 ;  /* 0x0000000000007941 */ /* 0x000fea0003800200 */
.L_x_139:
[----:B------:R-:W-:Y:S05]  /*36a0*/  @!P1 BRA `(.L_x_141) ;  /* 0xfffffff400c09947 */ /* 0x000fea000383ffff */
[----:B------:R-:W-:Y:S05]  /*36b0*/  EXIT ;  /* 0x000000000000794d */ /* 0x000fea0003800000 */
.L_x_142:
        /* <DEDUP_REMOVED lines=12> */
.L_x_607:


//--------------------- .text._ZN17fastertransformer44inputIdsEmbeddingLookupPosEncodingSoftPromptIfEEvNS_49inputIdsEmbeddingLookupPosEncodingSoftPromptParamIT_EE --------------------------
	.section	.text._ZN17fastertransformer44inputIdsEmbeddingLookupPosEncodingSoftPromptIfEEvNS_49inputIdsEmbeddingLookupPosEncodingSoftPromptParamIT_EE,"ax",@progbits
	.align	128
        .global         _ZN17fastertransformer44inputIdsEmbeddingLookupPosEncodingSoftPromptIfEEvNS_49inputIdsEmbeddingLookupPosEncodingSoftPromptParamIT_EE
        .type           _ZN17fastertransformer44inputIdsEmbeddingLookupPosEncodingSoftPromptIfEEvNS_49inputIdsEmbeddingLookupPosEncodingSoftPromptParamIT_EE,@function
        .size           _ZN17fastertransformer44inputIdsEmbeddingLookupPosEncodingSoftPromptIfEEvNS_49inputIdsEmbeddingLookupPosEncodingSoftPromptParamIT_EE,(.L_x_608 - _ZN17fastertransformer44inputIdsEmbeddingLookupPosEncodingSoftPromptIfEEvNS_49inputIdsEmbeddingLookupPosEncodingSoftPromptParamIT_EE)
        .other          _ZN17fastertransformer44inputIdsEmbeddingLookupPosEncodingSoftPromptIfEEvNS_49inputIdsEmbeddingLookupPosEncodingSoftPromptParamIT_EE,@"STO_CUDA_ENTRY STV_DEFAULT"
_ZN17fastertransformer44inputIdsEmbeddingLookupPosEncodingSoftPromptIfEEvNS_49inputIdsEmbeddingLookupPosEncodingSoftPromptParamIT_EE:
.text._ZN17fastertransformer44inputIdsEmbeddingLookupPosEncodingSoftPromptIfEEvNS_49inputIdsEmbeddingLookupPosEncodingSoftPromptParamIT_EE:
        /* <DEDUP_REMOVED lines=32> */
.L_x_149:
        /* <DEDUP_REMOVED lines=10> */
[----:B------:R-:W-:Y:S02]  /*02a0*/  IABS R18, R3 ;  /* 0x0000000300127213 */ /* 0x000fe40000000000 */
[----:B--2---:R-:W-:-:S04]  /*02b0*/  IABS R13, R14 ;  /* 0x0000000e000d7213 */ /* 0x004fc80000000000 */
[----:B------:R-:W1:Y:S08]  /*02c0*/  I2F.RP R16, R13 ;  /* 0x0000000d00107306 */ /* 0x000e700000209400 */
[----:B-1----:R-:W1:Y:S02]  /*02d0*/  MUFU.RCP R16, R16 ;  /* 0x0000001000107308 */ /* 0x002e640000001000 */
[----:B-1----:R-:W-:-:S06]  /*02e0*/  IADD3 R10, PT, PT, R16, 0xffffffe, RZ ;  /* 0x0ffffffe100a7810 */ /* 0x002fcc0007ffe0ff */
[----:B------:R1:W3:Y:S02]  /*02f0*/  F2I.FTZ.U32.TRUNC.NTZ R11, R10 ;  /* 0x0000000a000b7305 */ /* 0x0002e4000021f000 */
[----:B-1----:R-:W-:Y:S02]  /*0300*/  HFMA2 R10, -RZ, RZ, 0, 0 ;  /* 0x00000000ff0a7431 */ /* 0x002fe400000001ff */
[----:B---3--:R-:W-:-:S04]  /*0310*/  IMAD.MOV R12, RZ, RZ, -R11 ;  /* 0x000000ffff0c7224 */ /* 0x008fc800078e0a0b */
        /* <DEDUP_REMOVED lines=78> */
.L_x_146:
[----:B------:R-:W-:Y:S05]  /*0800*/  BSYNC.RECONVERGENT B0 ;  /* 0x0000000000007941 */ /* 0x000fea0003800200 */
.L_x_145:
[----:B0-----:R-:W-:Y:S01]  /*0810*/  IADD3 R10, PT, PT, RZ, -R15, RZ ;  /* 0x8000000fff0a7210 */ /* 0x001fe20007ffe0ff */
[----:B------:R-:W-:Y:S01]  /*0820*/  IMAD.MOV.U32 R14, RZ, RZ, RZ ;  /* 0x000000ffff0e7224 */ /* 0x000fe200078e00ff */
[----:B--2---:R-:W-:Y:S02]  /*0830*/  IABS R11, R3 ;  /* 0x00000003000b7213 */ /* 0x004fe40000000000 */
[-C--:B---3--:R-:W-:Y:S01]  /*0840*/  IABS R12, R0.reuse ;  /* 0x00000000000c7213 */ /* 0x088fe20000000000 */
[----:B------:R-:W-:Y:S01]  /*0850*/  IMAD R10, R10, R9, RZ ;  /* 0x000000090a0a7224 */ /* 0x000fe200078e02ff */
[----:B------:R-:W-:Y:S02]  /*0860*/  IABS R17, R0 ;  /* 0x0000000000117213 */ /* 0x000fe40000000000 */
[----:B------:R-:W0:Y:S01]  /*0870*/  I2F.RP R13, R12 ;  /* 0x0000000c000d7306 */ /* 0x000e220000209400 */
[----:B------:R-:W-:-:S04]  /*0880*/  IMAD.HI.U32 R15, R15, R10, R14 ;  /* 0x0000000a0f0f7227 */ /* 0x000fc800078e000e */
[----:B------:R-:W-:-:S04]  /*0890*/  IMAD.MOV.U32 R14, RZ, RZ, R11 ;  /* 0x000000ffff0e7224 */ /* 0x000fc800078e000b */
[----:B------:R-:W-:-:S05]  /*08a0*/  IMAD.HI.U32 R15, R15, R14, RZ ;  /* 0x0000000e0f0f7227 */ /* 0x000fca00078e00ff */
[----:B------:R-:W-:Y:S01]  /*08b0*/  IADD3 R10, PT, PT, -R15, RZ, RZ ;  /* 0x000000ff0f0a7210 */ /* 0x000fe20007ffe1ff */
[----:B0-----:R-:W0:Y:S04]  /*08c0*/  MUFU.RCP R13, R13 ;  /* 0x0000000d000d7308 */ /* 0x001e280000001000 */
[----:B------:R-:W-:-:S05]  /*08d0*/  IMAD R10, R9, R10, R14 ;  /* 0x0000000a090a7224 */ /* 0x000fca00078e020e */
[----:B------:R-:W-:Y:S01]  /*08e0*/  ISETP.GT.U32.AND P2, PT, R9, R10, PT ;  /* 0x0000000a0900720c */ /* 0x000fe20003f44070 */
[----:B0-----:R-:W-:-:S12]  /*08f0*/  VIADD R11, R13, 0xffffffe ;  /* 0x0ffffffe0d0b7836 */ /* 0x001fd80000000000 */
[----:B------:R-:W-:Y:S01]  /*0900*/  @!P2 IMAD.IADD R10, R10, 0x1, -R9 ;  /* 0x000000010a0aa824 */ /* 0x000fe200078e0a09 */
[----:B------:R-:W-:Y:S01]  /*0910*/  @!P2 IADD3 R15, PT, PT, R15, 0x1, RZ ;  /* 0x000000010f0fa810 */ /* 0x000fe20007ffe0ff */
[----:B------:R-:W0:Y:S01]  /*0920*/  F2I.FTZ.U32.TRUNC.NTZ R11, R11 ;  /* 0x0000000b000b7305 */ /* 0x000e22000021f000 */
[----:B------:R-:W-:Y:S02]  /*0930*/  ISETP.NE.AND P2, PT, R8, RZ, PT ;  /* 0x000000ff0800720c */ /* 0x000fe40003f45270 */
[----:B------:R-:W-:Y:S01]  /*0940*/  ISETP.GE.U32.AND P0, PT, R10, R9, PT ;  /* 0x000000090a00720c */ /* 0x000fe20003f06070 */
[----:B------:R-:W-:Y:S01]  /*0950*/  IMAD.MOV.U32 R10, RZ, RZ, RZ ;  /* 0x000000ffff0a7224 */ /* 0x000fe200078e00ff */
[----:B------:R-:W-:-:S04]  /*0960*/  LOP3.LUT R9, R3, R8, RZ, 0x3c, !PT ;  /* 0x0000000803097212 */ /* 0x000fc800078e3cff */
[----:B------:R-:W-:Y:S02]  /*0970*/  ISETP.GE.AND P1, PT, R9, RZ, PT ;  /* 0x000000ff0900720c */ /* 0x000fe40003f26270 */
[----:B-1----:R-:W-:Y:S01]  /*0980*/  IABS R9, R5 ;  /* 0x0000000500097213 */ /* 0x002fe20000000000 */
[----:B0-----:R-:W-:-:S03]  /*0990*/  IMAD.MOV R13, RZ, RZ, -R11 ;  /* 0x000000ffff0d7224 */ /* 0x001fc600078e0a0b */
[----:B------:R-:W0:Y:S01]  /*09a0*/  I2F.RP R16, R9 ;  /* 0x0000000900107306 */ /* 0x000e220000209400 */
[----:B------:R-:W-:Y:S02]  /*09b0*/  @P0 VIADD R15, R15, 0x1 ;  /* 0x000000010f0f0836 */ /* 0x000fe40000000000 */
[----:B------:R-:W-:-:S04]  /*09c0*/  IMAD R13, R13, R12, RZ ;  /* 0x0000000c0d0d7224 */ /* 0x000fc800078e02ff */
[----:B------:R-:W-:Y:S01]  /*09d0*/  @!P1 IADD3 R15, PT, PT, -R15, RZ, RZ ;  /* 0x000000ff0f0f9210 */ /* 0x000fe20007ffe1ff */
[----:B------:R-:W-:Y:S01]  /*09e0*/  IMAD.HI.U32 R10, R11, R13, R10 ;  /* 0x0000000d0b0a7227 */ /* 0x000fe200078e000a */
[----:B------:R-:W-:-:S03]  /*09f0*/  @!P2 LOP3.LUT R15, RZ, R8, RZ, 0x33, !PT ;  /* 0x00000008ff0fa212 */ /* 0x000fc600078e33ff */
[----:B------:R-:W-:Y:S01]  /*0a00*/  IMAD.MOV R13, RZ, RZ, -R17 ;  /* 0x000000ffff0d7224 */ /* 0x000fe200078e0a11 */
[----:B------:R-:W-:Y:S01]  /*0a10*/  IABS R14, R15 ;  /* 0x0000000f000e7213 */ /* 0x000fe20000000000 */
[----:B0-----:R-:W0:Y:S03]  /*0a20*/  MUFU.RCP R16, R16 ;  /* 0x0000001000107308 */ /* 0x001e260000001000 */
[----:B------:R-:W-:-:S05]  /*0a30*/  MOV R11, R14 ;  /* 0x0000000e000b7202 */ /* 0x000fca0000000f00 */
[----:B------:R-:W-:Y:S01]  /*0a40*/  IMAD.HI.U32 R14, R10, R11, RZ ;  /* 0x0000000b0a0e7227 */ /* 0x000fe200078e00ff */
[----:B------:R-:W-:-:S03]  /*0a50*/  LOP3.LUT R10, R15, R0, RZ, 0x3c, !PT ;  /* 0x000000000f0a7212 */ /* 0x000fc600078e3cff */
[----:B------:R-:W-:Y:S01]  /*0a60*/  IMAD R11, R14, R13, R11 ;  /* 0x0000000d0e0b7224 */ /* 0x000fe200078e020b */
[----:B------:R-:W-:-:S04]  /*0a70*/  ISETP.GE.AND P1, PT, R10, RZ, PT ;  /* 0x000000ff0a00720c */ /* 0x000fc80003f26270 */
[----:B------:R-:W-:Y:S01]  /*0a80*/  ISETP.GT.U32.AND P2, PT, R12, R11, PT ;  /* 0x0000000b0c00720c */ /* 0x000fe20003f44070 */
[----:B0-----:R-:W-:-:S12]  /*0a90*/  VIADD R13, R16, 0xffffffe ;  /* 0x0ffffffe100d7836 */ /* 0x001fd80000000000 */
[----:B------:R-:W-:Y:S01]  /*0aa0*/  @!P2 IMAD.IADD R11, R11, 0x1, -R12 ;  /* 0x000000010b0ba824 */ /* 0x000fe200078e0a0c */
[----:B------:R-:W-:Y:S02]  /*0ab0*/  @!P2 IADD3 R14, PT, PT, R14, 0x1, RZ ;  /* 0x000000010e0ea810 */ /* 0x000fe40007ffe0ff */
[----:B------:R-:W-:Y:S02]  /*0ac0*/  ISETP.NE.AND P2, PT, R0, RZ, PT ;  /* 0x000000ff0000720c */ /* 0x000fe40003f45270 */
[----:B------:R-:W-:Y:S02]  /*0ad0*/  ISETP.GE.U32.AND P0, PT, R11, R12, PT ;  /* 0x0000000c0b00720c */ /* 0x000fe40003f06070 */
[----:B------:R-:W0:Y:S01]  /*0ae0*/  F2I.FTZ.U32.TRUNC.NTZ R11, R13 ;  /* 0x0000000d000b7305 */ /* 0x000e22000021f000 */
[----:B----4-:R-:W-:-:S07]  /*0af0*/  IABS R12, R7 ;  /* 0x00000007000c7213 */ /* 0x010fce0000000000 */
[----:B------:R-:W1:Y:S03]  /*0b00*/  I2F.RP R17, R12 ;  /* 0x0000000c00117306 */ /* 0x000e660000209400 */
[----:B------:R-:W-:Y:S02]  /*0b10*/  @P0 VIADD R14, R14, 0x1 ;  /* 0x000000010e0e0836 */ /* 0x000fe40000000000 */
[----:B0-----:R-:W-:-:S03]  /*0b20*/  IMAD.MOV R10, RZ, RZ, -R11 ;  /* 0x000000ffff0a7224 */ /* 0x001fc600078e0a0b */
[----:B------:R-:W-:Y:S02]  /*0b30*/  @!P1 IADD3 R14, PT, PT, -R14, RZ, RZ ;  /* 0x000000ff0e0e9210 */ /* 0x000fe40007ffe1ff */
[----:B------:R-:W-:Y:S01]  /*0b40*/  @!P2 LOP3.LUT R14, RZ, R0, RZ, 0x33, !PT ;  /* 0x00000000ff0ea212 */ /* 0x000fe200078e33ff */
[----:B------:R-:W-:Y:S02]  /*0b50*/  IMAD R13, R10, R9, RZ ;  /* 0x000000090a0d7224 */ /* 0x000fe400078e02ff */
[----:B------:R-:W-:Y:S01]  /*0b60*/  IMAD.MOV.U32 R10, RZ, RZ, RZ ;  /* 0x000000ffff0a7224 */ /* 0x000fe200078e00ff */
[----:B------:R-:W-:Y:S01]  /*0b70*/  IABS R16, R14 ;  /* 0x0000000e00107213 */ /* 0x000fe20000000000 */
[----:B-1----:R-:W0:Y:S02]  /*0b80*/  MUFU.RCP R17, R17 ;  /* 0x0000001100117308 */ /* 0x002e240000001000 */
[----:B------:R-:W-:-:S06]  /*0b90*/  IMAD.HI.U32 R13, R11, R13, R10 ;  /* 0x0000000d0b0d7227 */ /* 0x000fcc00078e000a */
[----:B------:R-:W-:-:S04]  /*0ba0*/  IMAD.HI.U32 R10, R13, R16, RZ ;  /* 0x000000100d0a7227 */ /* 0x000fc800078e00ff */
[----:B------:R-:W-:-:S04]  /*0bb0*/  IMAD.MOV R11, RZ, RZ, -R10 ;  /* 0x000000ffff0b7224 */ /* 0x000fc800078e0a0a */
[----:B------:R-:W-:Y:S02]  /*0bc0*/  IMAD R16, R9, R11, R16 ;  /* 0x0000000b09107224 */ /* 0x000fe400078e0210 */
[----:B0-----:R-:W-:-:S03]  /*0bd0*/  VIADD R11, R17, 0xffffffe ;  /* 0x0ffffffe110b7836 */ /* 0x001fc60000000000 */
[----:B------:R-:W-:-:S03]  /*0be0*/  ISETP.GT.U32.AND P2, PT, R9, R16, PT ;  /* 0x000000100900720c */ /* 0x000fc60003f44070 */
[----:B------:R-:W0:Y:S10]  /*0bf0*/  F2I.FTZ.U32.TRUNC.NTZ R11, R11 ;  /* 0x0000000b000b7305 */ /* 0x000e34000021f000 */
[----:B------:R-:W-:Y:S01]  /*0c00*/  @!P2 IADD3 R16, PT, PT, R16, -R9, RZ ;  /* 0x800000091010a210 */ /* 0x000fe20007ffe0ff */
[----:B------:R-:W-:Y:S01]  /*0c10*/  @!P2 VIADD R10, R10, 0x1 ;  /* 0x000000010a0aa836 */ /* 0x000fe20000000000 */
[----:B------:R-:W-:-:S02]  /*0c20*/  ISETP.NE.AND P2, PT, R5, RZ, PT ;  /* 0x000000ff0500720c */ /* 0x000fc40003f45270 */
[----:B------:R-:W-:Y:S01]  /*0c30*/  ISETP.GE.U32.AND P1, PT, R16, R9, PT ;  /* 0x000000091000720c */ /* 0x000fe20003f26070 */
[----:B0-----:R-:W-:Y:S01]  /*0c40*/  IMAD.MOV R13, RZ, RZ, -R11 ;  /* 0x000000ffff0d7224 */ /* 0x001fe200078e0a0b */
[----:B------:R-:W-:-:S03]  /*0c50*/  LOP3.LUT R9, R14, R5, RZ, 0x3c, !PT ;  /* 0x000000050e097212 */ /* 0x000fc600078e3cff */
[----:B------:R-:W-:Y:S01]  /*0c60*/  IMAD R13, R13, R12, RZ ;  /* 0x0000000c0d0d7224 */ /* 0x000fe200078e02ff */
[----:B------:R-:W-:-:S07]  /*0c70*/  ISETP.GE.AND P0, PT, R9, RZ, PT ;  /* 0x000000ff0900720c */ /* 0x000fce0003f06270 */
[----:B------:R-:W-:-:S05]  /*0c80*/  @P1 IADD3 R10, PT, PT, R10, 0x1, RZ ;  /* 0x000000010a0a1810 */ /* 0x000fca0007ffe0ff */
[----:B------:R-:W-:Y:S02]  /*0c90*/  IMAD.MOV.U32 R9, RZ, RZ, R10 ;  /* 0x000000ffff097224 */ /* 0x000fe400078e000a */
[----:B------:R-:W-:-:S03]  /*0ca0*/  IMAD.MOV.U32 R10, RZ, RZ, RZ ;  /* 0x000000ffff0a7224 */ /* 0x000fc600078e00ff */
[----:B------:R-:W-:Y:S01]  /*0cb0*/  @!P0 IADD3 R9, PT, PT, -R9, RZ, RZ ;  /* 0x000000ff09098210 */ /* 0x000fe20007ffe1ff */
[----:B------:R-:W-:Y:S01]  /*0cc0*/  IMAD.HI.U32 R10, R11, R13, R10 ;  /* 0x0000000d0b0a7227 */ /* 0x000fe200078e000a */
[----:B------:R-:W-:Y:S02]  /*0cd0*/  @!P2 LOP3.LUT R9, RZ, R5, RZ, 0x33, !PT ;  /* 0x00000005ff09a212 */ /* 0x000fe400078e33ff */
[----:B------:R-:W-:Y:S02]  /*0ce0*/  ISETP.NE.AND P2, PT, R7, RZ, PT ;  /* 0x000000ff0700720c */ /* 0x000fe40003f45270 */
[----:B------:R-:W-:Y:S02]  /*0cf0*/  IABS R16, R9 ;  /* 0x0000000900107213 */ /* 0x000fe40000000000 */
[----:B------:R-:W-:-:S03]  /*0d00*/  ISETP.GE.AND P1, PT, R9, RZ, PT ;  /* 0x000000ff0900720c */ /* 0x000fc60003f26270 */
[----:B------:R-:W-:-:S04]  /*0d10*/  IMAD.MOV.U32 R11, RZ, RZ, R16 ;  /* 0x000000ffff0b7224 */ /* 0x000fc800078e0010 */
        /* <DEDUP_REMOVED lines=20> */
[----:B0-----:R-:W-:-:S05]  /*0e60*/  @P0 IMAD R14, R14, R16, R21 ;  /* 0x000000100e0e0224 */ /* 0x001fca00078e0215 */
[----:B------:R-:W-:-:S05]  /*0e70*/  @P0 IADD3 R17, PT, PT, -R17, R14, RZ ;  /* 0x0000000e11110210 */ /* 0x000fca0007ffe1ff */
[----:B-1----:R-:W-:Y:S02]  /*0e80*/  @P0 IMAD.WIDE R16, R17, 0x4, R12 ;  /* 0x0000000411100825 */ /* 0x002fe400078e020c */
[----:B------:R-:W0:Y:S03]  /*0e90*/  @P0 LDC.64 R12, c[0x0][0x398] ;  /* 0x0000e600ff0c0b82 */ /* 0x000e260000000a00 */
[----:B------:R1:W2:Y:S01]  /*0ea0*/  @P0 LDG.E R23, desc[UR6][R16.64] ;  /* 0x0000000610170981 */ /* 0x0002a2000c1e1900 */
[----:B------:R-:W-:-:S04]  /*0eb0*/  IMAD.MOV R24, RZ, RZ, -R15 ;  /* 0x000000ffff187224 */ /* 0x000fc800078e0a0f */
[----:B------:R-:W-:-:S05]  /*0ec0*/  IMAD R24, R8, R24, R3 ;  /* 0x0000001808187224 */ /* 0x000fca00078e0203 */
[--C-:B------:R-:W-:Y:S01]  /*0ed0*/  SHF.R.S32.HI R25, RZ, 0x1f, R24.reuse ;  /* 0x0000001fff197819 */ /* 0x100fe20000011418 */
[----:B-1----:R-:W-:-:S03]  /*0ee0*/  @P0 IMAD.MOV.U32 R16, RZ, RZ, R24 ;  /* 0x000000ffff100224 */ /* 0x002fc600078e0018 */
[----:B------:R-:W-:Y:S02]  /*0ef0*/  @P0 MOV R17, R25 ;  /* 0x0000001900110202 */ /* 0x000fe40000000f00 */
[----:B--2---:R-:W-:Y:S01]  /*0f00*/  @P0 SHF.R.S32.HI R15, RZ, 0x1f, R23 ;  /* 0x0000001fff0f0819 */ /* 0x004fe20000011417 */
[----:B------:R-:W-:-:S04]  /*0f10*/  @P0 IMAD.WIDE.U32 R18, R23, R8, R16 ;  /* 0x0000000817120225 */ /* 0x000fc800078e0010 */
[----:B------:R-:W-:Y:S01]  /*0f20*/  @P0 IMAD R15, R15, R8, RZ ;  /* 0x000000080f0f0224 */ /* 0x000fe200078e02ff */
[----:B0-----:R-:W-:-:S03]  /*0f30*/  @P0 LEA R14, P1, R18, R12, 0x2 ;  /* 0x0000000c120e0211 */ /* 0x001fc600078210ff */
[----:B------:R-:W-:-:S04]  /*0f40*/  @P0 IMAD R15, R23, R4, R15 ;  /* 0x00000004170f0224 */ /* 0x000fc800078e020f */
[----:B------:R-:W-:-:S05]  /*0f50*/  @P0 IMAD.IADD R12, R19, 0x1, R15 ;  /* 0x00000001130c0824 */ /* 0x000fca00078e020f */
[----:B------:R-:W-:Y:S02]  /*0f60*/  @P0 LEA.HI.X R15, R18, R13, R12, 0x2, P1 ;  /* 0x0000000d120f0211 */ /* 0x000fe400008f140c */
[----:B------:R-:W0:Y:S03]  /*0f70*/  @!P0 LDC R13, c[0x0][0x3c8] ;  /* 0x0000f200ff0d8b82 */ /* 0x000e260000000800 */
[----:B------:R1:W2:Y:S01]  /*0f80*/  @P0 LDG.E R23, desc[UR6][R14.64] ;  /* 0x000000060e170981 */ /* 0x0002a2000c1e1900 */
[----:B------:R-:W-:Y:S01]  /*0f90*/  @!P0 SHF.R.S32.HI R29, RZ, 0x1f, R21 ;  /* 0x0000001fff1d8819 */ /* 0x000fe20000011415 */
[----:B------:R-:W-:Y:S01]  /*0fa0*/  VIADD R27, R21, UR4 ;  /* 0x00000004151b7c36 */ /* 0x000fe20008000000 */
[----:B------:R-:W-:Y:S01]  /*0fb0*/  @!P0 MOV R16, R24 ;  /* 0x0000001800108202 */ /* 0x000fe20000000f00 */
[----:B------:R-:W-:-:S04]  /*0fc0*/  @!P0 IMAD.MOV.U32 R17, RZ, RZ, R25 ;  /* 0x000000ffff118224 */ /* 0x000fc800078e0019 */
[----:B-1----:R-:W-:-:S04]  /*0fd0*/  IMAD.WIDE.U32 R14, R27, R8, R16 ;  /* 0x000000081b0e7225 */ /* 0x002fc800078e0010 */
[----:B0-----:R-:W-:Y:S02]  /*0fe0*/  @!P0 IMAD R18, R22, R13, RZ ;  /* 0x0000000d16128224 */ /* 0x001fe400078e02ff */
[----:B------:R-:W0:Y:S03]  /*0ff0*/  @!P0 LDC.64 R12, c[0x0][0x3a8] ;  /* 0x0000ea00ff0c8b82 */ /* 0x000e260000000a00 */
[----:B------:R-:W-:-:S04]  /*1000*/  @!P0 IADD3 R19, P1, PT, R21, R18, RZ ;  /* 0x0000001215138210 */ /* 0x000fc80007f3e0ff */
[----:B------:R-:W-:Y:S01]  /*1010*/  @!P0 LEA.HI.X.SX32 R18, R18, R29, 0x1, P1 ;  /* 0x0000001d12128211 */ /* 0x000fe200008f0eff */
[----:B------:R-:W-:Y:S01]  /*1020*/  @!P0 IMAD.WIDE.U32 R16, R19, R8, R16 ;  /* 0x0000000813108225 */ /* 0x000fe200078e0010 */
[----:B------:R-:W-:-:S03]  /*1030*/  SHF.R.S32.HI R29, RZ, 0x1f, R27 ;  /* 0x0000001fff1d7819 */ /* 0x000fc6000001141b */
[-C--:B------:R-:W-:Y:S02]  /*1040*/  @!P0 IMAD R18, R18, R8.reuse, RZ ;  /* 0x0000000812128224 */ /* 0x080fe400078e02ff */
[----:B------:R-:W-:Y:S02]  /*1050*/  IMAD R29, R29, R8, RZ ;  /* 0x000000081d1d7224 */ /* 0x000fe400078e02ff */
[----:B------:R-:W-:Y:S01]  /*1060*/  @!P0 IMAD R25, R4, R19, R18 ;  /* 0x0000001304198224 */ /* 0x000fe200078e0212 */
[----:B------:R-:W-:Y:S01]  /*1070*/  LEA R18, P2, R14, UR10, 0x2 ;  /* 0x0000000a0e127c11 */ /* 0x000fe2000f8410ff */
[----:B------:R-:W-:-:S03]  /*1080*/  IMAD R29, R27, R4, R29 ;  /* 0x000000041b1d7224 */ /* 0x000fc600078e021d */
[----:B------:R-:W-:Y:S01]  /*1090*/  @!P0 IADD3 R17, PT, PT, R17, R25, RZ ;  /* 0x0000001911118210 */ /* 0x000fe20007ffe0ff */
[----:B------:R-:W-:Y:S01]  /*10a0*/  IMAD.IADD R15, R15, 0x1, R29 ;  /* 0x000000010f0f7824 */ /* 0x000fe200078e021d */
[----:B0-----:R-:W-:-:S04]  /*10b0*/  @!P0 LEA R12, P1, R16, R12, 0x2 ;  /* 0x0000000c100c8211 */ /* 0x001fc800078210ff */
[----:B------:R-:W-:Y:S02]  /*10c0*/  LEA.HI.X R19, R14, UR11, R15, 0x2, P2 ;  /* 0x0000000b0e137c11 */ /* 0x000fe400090f140f */
[----:B------:R-:W-:Y:S01]  /*10d0*/  @!P0 LEA.HI.X R13, R16, R13, R17, 0x2, P1 ;  /* 0x0000000d100d8211 */ /* 0x000fe200008f1411 */
[----:B------:R-:W0:Y:S02]  /*10e0*/  LDC.64 R14, c[0x0][0x380] ;  /* 0x0000e000ff0e7b82 */ /* 0x000e240000000a00 */
[----:B------:R-:W2:Y:S04]  /*10f0*/  LDG.E R18, desc[UR6][R18.64] ;  /* 0x0000000612127981 */ /* 0x000ea8000c1e1900 */
[----:B------:R-:W2:Y:S01]  /*1100*/  @!P0 LDG.E R23, desc[UR6][R12.64] ;  /* 0x000000060c178981 */ /* 0x000ea2000c1e1900 */
[----:B0-----:R-:W-:Y:S01]  /*1110*/  IMAD.WIDE R14, R3, 0x4, R14 ;  /* 0x00000004030e7825 */ /* 0x001fe200078e020e */
[----:B------:R-:W-:Y:S01]  /*1120*/  LOP3.LUT P0, RZ, R21, R24, RZ, 0xfc, !PT ;  /* 0x0000001815ff7212 */ /* 0x000fe2000780fcff */
[----:B------:R-:W-:Y:S02]  /*1130*/  BSSY.RECONVERGENT B0, `(.L_x_147) ;  /* 0x000000b000007945 */ /* 0x000fe40003800200 */
[----:B--2---:R-:W-:-:S05]  /*1140*/  FADD.FTZ R23, R18, R23 ;  /* 0x0000001712177221 */ /* 0x004fca0000010000 */
[----:B------:R0:W-:Y:S05]  /*1150*/  STG.E desc[UR6][R14.64], R23 ;  /* 0x000000170e007986 */ /* 0x0001ea000c101906 */
        /* <DEDUP_REMOVED lines=8> */
.L_x_148:
[----:B------:R-:W-:Y:S05]  /*11e0*/  BSYNC.RECONVERGENT B0 ;  /* 0x0000000000007941 */ /* 0x000fea0003800200 */
.L_x_147:
[----:B------:R-:W-:-:S05]  /*11f0*/  IMAD.IADD R3, R6, 0x1, R3 ;  /* 0x0000000106037824 */ /* 0x000fca00078e0203 */
[----:B------:R-:W-:-:S13]  /*1200*/  ISETP.GE.AND P0, PT, R3, R2, PT ;  /* 0x000000020300720c */ /* 0x000fda0003f06270 */
[----:B------:R-:W-:Y:S05]  /*1210*/  @!P0 BRA `(.L_x_149) ;  /* 0xffffffec00f88947 */ /* 0x000fea000383ffff */
[----:B------:R-:W-:Y:S05]  /*1220*/  EXIT ;  /* 0x000000000000794d */ /* 0x000fea0003800000 */
.L_x_144:
[----:B------:R-:W2:Y:S01]  /*1230*/  LDC R18, c[0x0][0x3d4] ;  /* 0x0000f500ff127b82 */ /* 0x000ea20000000800 */
[----:B------:R-:W-:Y:S01]  /*1240*/  ISETP.GE.AND P0, PT, R3, R20, PT ;  /* 0x000000140300720c */ /* 0x000fe20003f06270 */
[----:B------:R-:W-:Y:S06]  /*1250*/  BSSY.RECONVERGENT B0, `(.L_x_150) ;  /* 0x000005e000007945 */ /* 0x000fec0003800200 */
[----:B----4-:R-:W4:Y:S01]  /*1260*/  LDC R7, c[0x0][0x3cc] ;  /* 0x0000f300ff077b82 */ /* 0x010f220000000800 */
[----:B--2---:R-:W-:-:S04]  /*1270*/  IABS R13, R18 ;  /* 0x00000012000d7213 */ /* 0x004fc80000000000 */
[----:B0-----:R-:W0:Y:S08]  /*1280*/  I2F.RP R8, R13 ;  /* 0x0000000d00087306 */ /* 0x001e300000209400 */
[----:B01----:R-:W1:Y:S02]  /*1290*/  MUFU.RCP R8, R8 ;  /* 0x0000000800087308 */ /* 0x003e640000001000 */
[----:B-1----:R-:W-:-:S06]  /*12a0*/  IADD3 R5, PT, PT, R8, 0xffffffe, RZ ;  /* 0x0ffffffe08057810 */ /* 0x002fcc0007ffe0ff */
[----:B------:R-:W0:Y:S01]  /*12b0*/  F2I.FTZ.U32.TRUNC.NTZ R5, R5 ;  /* 0x0000000500057305 */ /* 0x000e22000021f000 */
[----:B----4-:R-:W-:Y:S05]  /*12c0*/  @P0 BRA `(.L_x_151) ;  /* 0x0000000400580947 */ /* 0x010fea0003800000 */
[----:B------:R-:W1:Y:S01]  /*12d0*/  LDC R14, c[0x0][0x3c4] ;  /* 0x0000f100ff0e7b82 */ /* 0x000e620000000800 */
[----:B------:R-:W-:Y:S02]  /*12e0*/  IABS R16, R3 ;  /* 0x0000000300107213 */ /* 0x000fe40000000000 */
[----:B---3--:R-:W-:Y:S02]  /*12f0*/  IABS R10, R12 ;  /* 0x0000000c000a7213 */ /* 0x008fe40000000000 */
[----:B-1----:R-:W-:-:S04]  /*1300*/  IABS R11, R14 ;  /* 0x0000000e000b7213 */ /* 0x002fc80000000000 */
[----:B------:R-:W1:Y:S08]  /*1310*/  I2F.RP R15, R11 ;  /* 0x0000000b000f7306 */ /* 0x000e700000209400 */
[----:B-1----:R-:W1:Y:S02]  /*1320*/  MUFU.RCP R15, R15 ;  /* 0x0000000f000f7308 */ /* 0x002e640000001000 */
[----:B-1----:R-:W-:-:S06]  /*1330*/  VIADD R9, R15, 0xffffffe ;  /* 0x0ffffffe0f097836 */ /* 0x002fcc0000000000 */
[----:B------:R-:W1:Y:S02]  /*1340*/  F2I.FTZ.U32.TRUNC.NTZ R9, R9 ;  /* 0x0000000900097305 */ /* 0x000e64000021f000 */
[----:B-1----:R-:W-:-:S04]  /*1350*/  IMAD.MOV R8, RZ, RZ, -R9 ;  /* 0x000000ffff087224 */ /* 0x002fc800078e0a09 */
[----:B------:R-:W-:Y:S02]  /*1360*/  IMAD R17, R8, R11, RZ ;  /* 0x0000000b08117224 */ /* 0x000fe400078e02ff */
[----:B------:R-:W-:-:S05]  /*1370*/  HFMA2 R8, -RZ, RZ, 0, 0 ;  /* 0x00000000ff087431 */ /* 0x000fca00000001ff */
[----:B------:R-:W-:-:S04]  /*1380*/  IMAD.HI.U32 R17, R9, R17, R8 ;  /* 0x0000001109117227 */ /* 0x000fc800078e0008 */
[----:B------:R-:W-:Y:S02]  /*1390*/  IMAD.MOV.U32 R8, RZ, RZ, R16 ;  /* 0x000000ffff087224 */ /* 0x000fe400078e0010 */
[----:B------:R-:W1:Y:S02]  /*13a0*/  I2F.RP R16, R10 ;  /* 0x0000000a00107306 */ /* 0x000e640000209400 */
[----:B------:R-:W-:-:S04]  /*13b0*/  IMAD.HI.U32 R15, R17, R8, RZ ;  /* 0x00000008110f7227 */ /* 0x000fc800078e00ff */
[----:B------:R-:W-:-:S04]  /*13c0*/  IMAD.MOV R9, RZ, RZ, -R15 ;  /* 0x000000ffff097224 */ /* 0x000fc800078e0a0f */
[C---:B------:R-:W-:Y:S01]  /*13d0*/  IMAD R8, R11.reuse, R9, R8 ;  /* 0x000000090b087224 */ /* 0x040fe200078e0208 */
[----:B-1----:R-:W1:Y:S04]  /*13e0*/  MUFU.RCP R16, R16 ;  /* 0x0000001000107308 */ /* 0x002e680000001000 */
[----:B------:R-:W-:-:S13]  /*13f0*/  ISETP.GT.U32.AND P2, PT, R11, R8, PT ;  /* 0x000000080b00720c */ /* 0x000fda0003f44070 */
[-C--:B------:R-:W-:Y:S01]  /*1400*/  @!P2 IADD3 R8, PT, PT, R8, -R11.reuse, RZ ;  /* 0x8000000b0808a210 */ /* 0x080fe20007ffe0ff */
[----:B------:R-:W-:Y:S01]  /*1410*/  @!P2 VIADD R15, R15, 0x1 ;  /* 0x000000010f0fa836 */ /* 0x000fe20000000000 */
[----:B------:R-:W-:Y:S01]  /*1420*/  ISETP.NE.AND P2, PT, R14, RZ, PT ;  /* 0x000000ff0e00720c */ /* 0x000fe20003f45270 */
[----:B-1----:R-:W-:Y:S01]  /*1430*/  VIADD R9, R16, 0xffffffe ;  /* 0x0ffffffe10097836 */ /* 0x002fe20000000000 */
[----:B------:R-:W-:Y:S02]  /*1440*/  ISETP.GE.U32.AND P1, PT, R8, R11, PT ;  /* 0x0000000b0800720c */ /* 0x000fe40003f26070 */
[----:B------:R-:W-:Y:S02]  /*1450*/  LOP3.LUT R8, R3, R14, RZ, 0x3c, !PT ;  /* 0x0000000e03087212 */ /* 0x000fe400078e3cff */
[----:B------:R-:W-:Y:S01]  /*1460*/  IABS R16, R7 ;  /* 0x0000000700107213 */ /* 0x000fe20000000000 */
[----:B------:R-:W1:Y:S01]  /*1470*/  F2I.FTZ.U32.TRUNC.NTZ R9, R9 ;  /* 0x0000000900097305 */ /* 0x000e62000021f000 */
[----:B------:R-:W-:-:S02]  /*1480*/  ISETP.GE.AND P0, PT, R8, RZ, PT ;  /* 0x000000ff0800720c */ /* 0x000fc40003f06270 */
[----:B------:R-:W-:-:S05]  /*1490*/  MOV R8, RZ ;  /* 0x000000ff00087202 */ /* 0x000fca0000000f00 */
[----:B------:R-:W-:-:S06]  /*14a0*/  @P1 IADD3 R15, PT, PT, R15, 0x1, RZ ;  /* 0x000000010f0f1810 */ /* 0x000fcc0007ffe0ff */
[----:B------:R-:W-:Y:S01]  /*14b0*/  @!P0 IMAD.MOV R15, RZ, RZ, -R15 ;  /* 0x000000ffff0f8224 */ /* 0x000fe200078e0a0f */
[----:B------:R-:W-:Y:S01]  /*14c0*/  @!P2 LOP3.LUT R15, RZ, R14, RZ, 0x33, !PT ;  /* 0x0000000eff0fa212 */ /* 0x000fe200078e33ff */
[----:B-1----:R-:W-:-:S03]  /*14d0*/  IMAD.MOV R11, RZ, RZ, -R9 ;  /* 0x000000ffff0b7224 */ /* 0x002fc600078e0a09 */
[----:B------:R-:W-:Y:S01]  /*14e0*/  IABS R17, R15 ;  /* 0x0000000f00117213 */ /* 0x000fe20000000000 */
[----:B------:R-:W-:-:S04]  /*14f0*/  IMAD R11, R11, R10, RZ ;  /* 0x0000000a0b0b7224 */ /* 0x000fc800078e02ff */
[----:B------:R-:W-:Y:S02]  /*1500*/  IMAD.HI.U32 R8, R9, R11, R8 ;  /* 0x0000000b09087227 */ /* 0x000fe400078e0008 */
[----:B------:R-:W1:Y:S02]  /*1510*/  I2F.RP R11, R16 ;  /* 0x00000010000b7306 */ /* 0x000e640000209400 */
[----:B------:R-:W-:-:S04]  /*1520*/  IMAD.MOV.U32 R9, RZ, RZ, R17 ;  /* 0x000000ffff097224 */ /* 0x000fc800078e0011 */
[----:B------:R-:W-:-:S04]  /*1530*/  IMAD.HI.U32 R19, R8, R9, RZ ;  /* 0x0000000908137227 */ /* 0x000fc800078e00ff */
[----:B------:R-:W-:-:S04]  /*1540*/  IMAD.MOV R8, RZ, RZ, -R19 ;  /* 0x000000ffff087224 */ /* 0x000fc800078e0a13 */
[----:B------:R-:W-:Y:S01]  /*1550*/  IMAD R9, R10, R8, R9 ;  /* 0x000000080a097224 */ /* 0x000fe200078e0209 */
[----:B-1----:R-:W1:Y:S01]  /*1560*/  MUFU.RCP R11, R11 ;  /* 0x0000000b000b7308 */ /* 0x002e620000001000 */
[----:B------:R-:W-:-:S03]  /*1570*/  LOP3.LUT R8, R15, R12, RZ, 0x3c, !PT ;  /* 0x0000000c0f087212 */ /* 0x000fc600078e3cff */
[----:B------:R-:W-:Y:S02]  /*1580*/  ISETP.GT.U32.AND P2, PT, R10, R9, PT ;  /* 0x000000090a00720c */ /* 0x000fe40003f44070 */
[----:B------:R-:W-:Y:S01]  /*1590*/  ISETP.GE.AND P0, PT, R8, RZ, PT ;  /* 0x000000ff0800720c */ /* 0x000fe20003f06270 */
[----:B------:R-:W-:-:S10]  /*15a0*/  HFMA2 R8, -RZ, RZ, 0, 0 ;  /* 0x00000000ff087431 */ /* 0x000fd400000001ff */
[-C--:B------:R-:W-:Y:S01]  /*15b0*/  @!P2 IADD3 R9, PT, PT, R9, -R10.reuse, RZ ;  /* 0x8000000a0909a210 */ /* 0x080fe20007ffe0ff */
[----:B-1----:R-:W-:Y:S02]  /*15c0*/  VIADD R17, R11, 0xffffffe ;  /* 0x0ffffffe0b117836 */ /* 0x002fe40000000000 */
[----:B------:R-:W-:Y:S01]  /*15d0*/  @!P2 VIADD R19, R19, 0x1 ;  /* 0x000000011313a836 */ /* 0x000fe20000000000 */
[----:B------:R-:W-:Y:S02]  /*15e0*/  ISETP.GE.U32.AND P1, PT, R9, R10, PT ;  /* 0x0000000a0900720c */ /* 0x000fe40003f26070 */
[----:B------:R-:W1:Y:S01]  /*15f0*/  F2I.FTZ.U32.TRUNC.NTZ R9, R17 ;  /* 0x0000001100097305 */ /* 0x000e62000021f000 */
[----:B------:R-:W-:-:S10]  /*1600*/  ISETP.NE.AND P2, PT, R12, RZ, PT ;  /* 0x000000ff0c00720c */ /* 0x000fd40003f45270 */
[----:B------:R-:W-:Y:S01]  /*1610*/  @P1 IADD3 R19, PT, PT, R19, 0x1, RZ ;  /* 0x0000000113131810 */ /* 0x000fe20007ffe0ff */
[----:B-1----:R-:W-:-:S04]  /*1620*/  IMAD.MOV R11, RZ, RZ, -R9 ;  /* 0x000000ffff0b7224 */ /* 0x002fc800078e0a09 */
[----:B------:R-:W-:Y:S01]  /*1630*/  @!P0 IMAD.MOV R19, RZ, RZ, -R19 ;  /* 0x000000ffff138224 */ /* 0x000fe200078e0a13 */
[----:B------:R-:W-:Y:S01]  /*1640*/  @!P2 LOP3.LUT R19, RZ, R12, RZ, 0x33, !PT ;  /* 0x0000000cff13a212 */ /* 0x000fe200078e33ff */
[----:B------:R-:W-:Y:S01]  /*1650*/  IMAD R11, R11, R16, RZ ;  /* 0x000000100b0b7224 */ /* 0x000fe200078e02ff */
[----:B------:R-:W-:Y:S02]  /*1660*/  ISETP.NE.AND P2, PT, R7, RZ, PT ;  /* 0x000000ff0700720c */ /* 0x000fe40003f45270 */
[----:B------:R-:W-:Y:S01]  /*1670*/  IABS R21, R19 ;  /* 0x0000001300157213 */ /* 0x000fe20000000000 */
[----:B------:R-:W-:Y:S01]  /*1680*/  IMAD.HI.U32 R8, R9, R11, R8 ;  /* 0x0000000b09087227 */ /* 0x000fe200078e0008 */
[----:B------:R-:W-:Y:S01]  /*1690*/  ISETP.GE.AND P1, PT, R19, RZ, PT ;  /* 0x000000ff1300720c */ /* 0x000fe20003f26270 */
[----:B------:R-:W1:Y:S04]  /*16a0*/  LDC.64 R10, c[0x0][0x3b0] ;  /* 0x0000ec00ff0a7b82 */ /* 0x000e680000000a00 */
[----:B------:R-:W-:-:S04]  /*16b0*/  IMAD.HI.U32 R8, R8, R21, RZ ;  /* 0x0000001508087227 */ /* 0x000fc800078e00ff */
[----:B------:R-:W-:-:S04]  /*16c0*/  IMAD.MOV R8, RZ, RZ, -R8 ;  /* 0x000000ffff087224 */ /* 0x000fc800078e0a08 */
[C---:B------:R-:W-:Y:S02]  /*16d0*/  IMAD R21, R16.reuse, R8, R21 ;  /* 0x0000000810157224 */ /* 0x040fe400078e0215 */
[----:B------:R-:W2:Y:S03]  /*16e0*/  LDC.64 R8, c[0x0][0x3b8] ;  /* 0x0000ee00ff087b82 */ /* 0x000ea60000000a00 */
[----:B------:R-:W-:-:S13]  /*16f0*/  ISETP.GT.U32.AND P0, PT, R16, R21, PT ;  /* 0x000000151000720c */ /* 0x000fda0003f04070 */
[----:B------:R-:W-:-:S05]  /*1700*/  @!P0 IMAD.IADD R21, R21, 0x1, -R16 ;  /* 0x0000000115158824 */ /* 0x000fca00078e0a10 */
[----:B------:R-:W-:-:S13]  /*1710*/  ISETP.GT.U32.AND P0, PT, R16, R21, PT ;  /* 0x000000151000720c */ /* 0x000fda0003f04070 */
[----:B------:R-:W-:Y:S01]  /*1720*/  @!P0 IADD3 R21, PT, PT, R21, -R16, RZ ;  /* 0x8000001015158210 */ /* 0x000fe20007ffe0ff */
[----:B--2---:R-:W-:Y:S01]  /*1730*/  IMAD.WIDE R8, R3, 0x4, R8 ;  /* 0x0000000403087825 */ /* 0x004fe200078e0208 */
[----:B------:R-:W2:Y:S03]  /*1740*/  LDC.64 R16, c[0x0][0x388] ;  /* 0x0000e200ff107b82 */ /* 0x000ea60000000a00 */
[----:B------:R-:W-:Y:S01]  /*1750*/  @!P1 IMAD.MOV R21, RZ, RZ, -R21 ;  /* 0x000000ffff159224 */ /* 0x000fe200078e0a15 */
[----:B------:R-:W-:Y:S01]  /*1760*/  @!P2 LOP3.LUT R21, RZ, R7, RZ, 0x33, !PT ;  /* 0x00000007ff15a212 */ /* 0x000fe200078e33ff */
[----:B------:R-:W3:Y:S04]  /*1770*/  LDG.E R9, desc[UR6][R8.64] ;  /* 0x0000000608097981 */ /* 0x000ee8000c1e1900 */
[----:B-1----:R-:W-:-:S06]  /*1780*/  IMAD.WIDE R10, R21, 0x4, R10 ;  /* 0x00000004150a7825 */ /* 0x002fcc00078e020a */
[----:B------:R-:W4:Y:S01]  /*1790*/  LDG.E R10, desc[UR6][R10.64] ;  /* 0x000000060a0a7981 */ /* 0x000f22000c1e1900 */
[----:B------:R-:W-:Y:S01]  /*17a0*/  IMAD.MOV R22, RZ, RZ, -R15 ;  /* 0x000000ffff167224 */ /* 0x000fe200078e0a0f */
[----:B------:R-:W-:-:S03]  /*17b0*/  IADD3 R19, PT, PT, -R19, RZ, RZ ;  /* 0x000000ff13137210 */ /* 0x000fc60007ffe1ff */
[----:B------:R-:W-:Y:S02]  /*17c0*/  IMAD R23, R14, R22, R3 ;  /* 0x000000160e177224 */ /* 0x000fe400078e0203 */
[----:B------:R-:W-:Y:S02]  /*17d0*/  IMAD R19, R12, R19, R15 ;  /* 0x000000130c137224 */ /* 0x000fe400078e020f */
[----:B----4-:R-:W-:-:S04]  /*17e0*/  IMAD.IADD R14, R23, 0x1, R10 ;  /* 0x00000001170e7824 */ /* 0x010fc800078e020a */
[----:B------:R-:W-:-:S04]  /*17f0*/  IMAD R21, R14, R7, R21 ;  /* 0x000000070e157224 */ /* 0x000fc800078e0215 */
[----:B------:R-:W-:-:S04]  /*1800*/  IMAD R21, R21, R12, R19 ;  /* 0x0000000c15157224 */ /* 0x000fc800078e0213 */
[----:B--2---:R-:W-:-:S05]  /*1810*/  IMAD.WIDE R16, R21, 0x4, R16 ;  /* 0x0000000415107825 */ /* 0x004fca00078e0210 */
[----:B---3--:R1:W-:Y:S02]  /*1820*/  STG.E desc[UR6][R16.64], R9 ;  /* 0x0000000910007986 */ /* 0x0083e4000c101906 */
.L_x_151:
[----:B------:R-:W-:Y:S05]  /*1830*/  BSYNC.RECONVERGENT B0 ;  /* 0x0000000000007941 */ /* 0x000fea0003800200 */
.L_x_150:
[--C-:B0-----:R-:W-:Y:S01]  /*1840*/  IMAD.MOV R10, RZ, RZ, -R5.reuse ;  /* 0x000000ffff0a7224 */ /* 0x101fe200078e0a05 */
[----:B------:R-:W-:Y:S01]  /*1850*/  MOV R8, RZ ;  /* 0x000000ff00087202 */ /* 0x000fe20000000f00 */
[----:B-1----:R-:W-:Y:S01]  /*1860*/  IMAD.MOV.U32 R9, RZ, RZ, R5 ;  /* 0x000000ffff097224 */ /* 0x002fe200078e0005 */
[-C--:B------:R-:W-:Y:S01]  /*1870*/  IABS R14, R0.reuse ;  /* 0x00000000000e7213 */ /* 0x080fe20000000000 */
[----:B------:R-:W-:Y:S01]  /*1880*/  IMAD R10, R10, R13, RZ ;  /* 0x0000000d0a0a7224 */ /* 0x000fe200078e02ff */
[----:B------:R-:W-:Y:S02]  /*1890*/  IABS R11, R3 ;  /* 0x00000003000b7213 */ /* 0x000fe40000000000 */
[----:B------:R-:W-:Y:S01]  /*18a0*/  IABS R15, R0 ;  /* 0x00000000000f7213 */ /* 0x000fe20000000000 */
[----:B------:R-:W-:Y:S01]  /*18b0*/  IMAD.HI.U32 R10, R5, R10, R8 ;  /* 0x0000000a050a7227 */ /* 0x000fe200078e0008 */
[----:B------:R-:W-:-:S03]  /*18c0*/  MOV R9, R11 ;  /* 0x0000000b00097202 */ /* 0x000fc60000000f00 */
[----:B------:R-:W-:Y:S02]  /*18d0*/  IMAD.MOV.U32 R5, RZ, RZ, R14 ;  /* 0x000000ffff057224 */ /* 0x000fe400078e000e */
[----:B------:R-:W-:Y:S01]  /*18e0*/  IMAD.HI.U32 R17, R10, R9, RZ ;  /* 0x000000090a117227 */ /* 0x000fe200078e00ff */
[----:B---3--:R-:W-:Y:S01]  /*18f0*/  IABS R10, R12 ;  /* 0x0000000c000a7213 */ /* 0x008fe20000000000 */
[----:B------:R-:W0:Y:S02]  /*1900*/  I2F.RP R11, R5 ;  /* 0x00000005000b7306 */ /* 0x000e240000209400 */
[----:B------:R-:W-:-:S04]  /*1910*/  IMAD.MOV R8, RZ, RZ, -R17 ;  /* 0x000000ffff087224 */ /* 0x000fc800078e0a11 */
[----:B------:R-:W-:-:S05]  /*1920*/  IMAD R8, R13, R8, R9 ;  /* 0x000000080d087224 */ /* 0x000fca00078e0209 */
[----:B------:R-:W-:Y:S01]  /*1930*/  ISETP.GT.U32.AND P2, PT, R13, R8, PT ;  /* 0x000000080d00720c */ /* 0x000fe20003f44070 */
[----:B0-----:R-:W0:-:S12]  /*1940*/  MUFU.RCP R11, R11 ;  /* 0x0000000b000b7308 */ /* 0x001e180000001000 */
[----:B------:R-:W-:Y:S02]  /*1950*/  @!P2 IMAD.IADD R8, R8, 0x1, -R13 ;  /* 0x000000010808a824 */ /* 0x000fe400078e0a0d */
[----:B------:R-:W-:Y:S01]  /*1960*/  @!P2 VIADD R17, R17, 0x1 ;  /* 0x000000011111a836 */ /* 0x000fe20000000000 */
[----:B------:R-:W-:Y:S02]  /*1970*/  ISETP.NE.AND P2, PT, R18, RZ, PT ;  /* 0x000000ff1200720c */ /* 0x000fe40003f45270 */
[----:B------:R-:W-:Y:S02]  /*1980*/  ISETP.GE.U32.AND P1, PT, R8, R13, PT ;  /* 0x0000000d0800720c */ /* 0x000fe40003f26070 */
[----:B------:R-:W-:Y:S01]  /*1990*/  LOP3.LUT R8, R3, R18, RZ, 0x3c, !PT ;  /* 0x0000001203087212 */ /* 0x000fe200078e3cff */
[----:B------:R-:W1:Y:S01]  /*19a0*/  I2F.RP R13, R10 ;  /* 0x0000000a000d7306 */ /* 0x000e620000209400 */
[----:B0-----:R-:W-:Y:S02]  /*19b0*/  IADD3 R9, PT, PT, R11, 0xffffffe, RZ ;  /* 0x0ffffffe0b097810 */ /* 0x001fe40007ffe0ff */
[----:B------:R-:W-:-:S05]  /*19c0*/  ISETP.GE.AND P0, PT, R8, RZ, PT ;  /* 0x000000ff0800720c */ /* 0x000fca0003f06270 */
[----:B------:R-:W0:Y:S02]  /*19d0*/  F2I.FTZ.U32.TRUNC.NTZ R9, R9 ;  /* 0x0000000900097305 */ /* 0x000e24000021f000 */
[----:B------:R-:W-:-:S06]  /*19e0*/  @P1 VIADD R17, R17, 0x1 ;  /* 0x0000000111111836 */ /* 0x000fcc0000000000 */
[----:B------:R-:W-:Y:S01]  /*19f0*/  @!P0 IMAD.MOV R17, RZ, RZ, -R17 ;  /* 0x000000ffff118224 */ /* 0x000fe200078e0a11 */
[----:B------:R-:W-:Y:S01]  /*1a00*/  @!P2 LOP3.LUT R17, RZ, R18, RZ, 0x33, !PT ;  /* 0x00000012ff11a212 */ /* 0x000fe200078e33ff */
[----:B-1----:R-:W1:Y:S03]  /*1a10*/  MUFU.RCP R13, R13 ;  /* 0x0000000d000d7308 */ /* 0x002e660000001000 */
[----:B------:R-:W-:Y:S02]  /*1a20*/  IABS R14, R17 ;  /* 0x00000011000e7213 */ /* 0x000fe40000000000 */
[----:B0-----:R-:W-:-:S05]  /*1a30*/  IADD3 R8, PT, PT, RZ, -R9, RZ ;  /* 0x80000009ff087210 */ /* 0x001fca0007ffe0ff */
[----:B------:R-:W-:Y:S02]  /*1a40*/  IMAD R11, R8, R5, RZ ;  /* 0x00000005080b7224 */ /* 0x000fe400078e02ff */
[----:B------:R-:W-:-:S04]  /*1a50*/  IMAD.MOV.U32 R8, RZ, RZ, RZ ;  /* 0x000000ffff087224 */ /* 0x000fc800078e00ff */
[----:B------:R-:W-:Y:S01]  /*1a60*/  IMAD.HI.U32 R11, R9, R11, R8 ;  /* 0x0000000b090b7227 */ /* 0x000fe200078e0008 */
[----:B------:R-:W-:-:S03]  /*1a70*/  IADD3 R9, PT, PT, RZ, -R15, RZ ;  /* 0x8000000fff097210 */ /* 0x000fc60007ffe0ff */
[----:B------:R-:W-:-:S04]  /*1a80*/  IMAD.MOV.U32 R8, RZ, RZ, R14 ;  /* 0x000000ffff087224 */ /* 0x000fc800078e000e */
[----:B------:R-:W-:-:S04]  /*1a90*/  IMAD.HI.U32 R15, R11, R8, RZ ;  /* 0x000000080b0f7227 */ /* 0x000fc800078e00ff */
[----:B------:R-:W-:Y:S01]  /*1aa0*/  IMAD R8, R15, R9, R8 ;  /* 0x000000090f087224 */ /* 0x000fe200078e0208 */
[----:B-1----:R-:W-:Y:S02]  /*1ab0*/  IADD3 R9, PT, PT, R13, 0xffffffe, RZ ;  /* 0x0ffffffe0d097810 */ /* 0x002fe40007ffe0ff */
[----:B------:R-:W-:Y:S02]  /*1ac0*/  IABS R13, R7 ;  /* 0x00000007000d7213 */ /* 0x000fe40000000000 */
[----:B------:R-:W-:Y:S02]  /*1ad0*/  ISETP.GT.U32.AND P2, PT, R5, R8, PT ;  /* 0x000000080500720c */ /* 0x000fe40003f44070 */
[----:B------:R-:W0:Y:S11]  /*1ae0*/  F2I.FTZ.U32.TRUNC.NTZ R9, R9 ;  /* 0x0000000900097305 */ /* 0x000e36000021f000 */
[----:B------:R-:W-:-:S02]  /*1af0*/  @!P2 IMAD.IADD R8, R8, 0x1, -R5 ;  /* 0x000000010808a824 */ /* 0x000fc400078e0a05 */
[----:B------:R-:W-:Y:S01]  /*1b00*/  @!P2 VIADD R15, R15, 0x1 ;  /* 0x000000010f0fa836 */ /* 0x000fe20000000000 */
[----:B------:R-:W-:Y:S02]  /*1b10*/  ISETP.NE.AND P2, PT, R0, RZ, PT ;  /* 0x000000ff0000720c */ /* 0x000fe40003f45270 */
[----:B------:R-:W-:Y:S01]  /*1b20*/  ISETP.GE.U32.AND P1, PT, R8, R5, PT ;  /* 0x000000050800720c */ /* 0x000fe20003f26070 */
[----:B------:R-:W-:Y:S01]  /*1b30*/  IMAD.MOV.U32 R8, RZ, RZ, RZ ;  /* 0x000000ffff087224 */ /* 0x000fe200078e00ff */
[----:B------:R-:W-:-:S04]  /*1b40*/  LOP3.LUT R5, R17, R0, RZ, 0x3c, !PT ;  /* 0x0000000011057212 */ /* 0x000fc800078e3cff */
[----:B------:R-:W-:Y:S02]  /*1b50*/  ISETP.GE.AND P0, PT, R5, RZ, PT ;  /* 0x000000ff0500720c */ /* 0x000fe40003f06270 */
[----:B0-----:R-:W-:-:S05]  /*1b60*/  IADD3 R5, PT, PT, RZ, -R9, RZ ;  /* 0x80000009ff057210 */ /* 0x001fca0007ffe0ff */
[----:B------:R-:W-:Y:S02]  /*1b70*/  @P1 VIADD R15, R15, 0x1 ;  /* 0x000000010f0f1836 */ /* 0x000fe40000000000 */
[----:B------:R-:W-:-:S04]  /*1b80*/  IMAD R5, R5, R10, RZ ;  /* 0x0000000a05057224 */ /* 0x000fc800078e02ff */
[----:B------:R-:W-:Y:S01]  /*1b90*/  @!P0 IMAD.MOV R15, RZ, RZ, -R15 ;  /* 0x000000ffff0f8224 */ /* 0x000fe200078e0a0f */
[----:B------:R-:W-:Y:S01]  /*1ba0*/  @!P2 LOP3.LUT R15, RZ, R0, RZ, 0x33, !PT ;  /* 0x00000000ff0fa212 */ /* 0x000fe200078e33ff */
[----:B------:R-:W-:Y:S01]  /*1bb0*/  IMAD.HI.U32 R8, R9, R5, R8 ;  /* 0x0000000509087227 */ /* 0x000fe200078e0008 */
[----:B------:R-:W-:Y:S02]  /*1bc0*/  MOV R5, R13 ;  /* 0x0000000d00057202 */ /* 0x000fe40000000f00 */
[----:B------:R-:W-:-:S05]  /*1bd0*/  IABS R11, R15 ;  /* 0x0000000f000b7213 */ /* 0x000fca0000000000 */
[----:B------:R-:W-:Y:S02]  /*1be0*/  IMAD.MOV.U32 R9, RZ, RZ, R11 ;  /* 0x000000ffff097224 */ /* 0x000fe400078e000b */
[----:B------:R-:W0:Y:S02]  /*1bf0*/  I2F.RP R11, R5 ;  /* 0x00000005000b7306 */ /* 0x000e240000209400 */
[----:B------:R-:W-:-:S04]  /*1c00*/  IMAD.HI.U32 R14, R8, R9, RZ ;  /* 0x00000009080e7227 */ /* 0x000fc800078e00ff */
[----:B------:R-:W-:-:S04]  /*1c10*/  IMAD.MOV R8, RZ, RZ, -R14 ;  /* 0x000000ffff087224 */ /* 0x000fc800078e0a0e */
[C---:B------:R-:W-:Y:S01]  /*1c20*/  IMAD R9, R10.reuse, R8, R9 ;  /* 0x000000080a097224 */ /* 0x040fe200078e0209 */
[----:B------:R-:W-:Y:S01]  /*1c30*/  LOP3.LUT R8, R15, R12, RZ, 0x3c, !PT ;  /* 0x0000000c0f087212 */ /* 0x000fe200078e3cff */
[----:B0-----:R-:W0:Y:S03]  /*1c40*/  MUFU.RCP R11, R11 ;  /* 0x0000000b000b7308 */ /* 0x001e260000001000 */
[----:B------:R-:W-:Y:S02]  /*1c50*/  ISETP.GT.U32.AND P2, PT, R10, R9, PT ;  /* 0x000000090a00720c */ /* 0x000fe40003f44070 */
[----:B------:R-:W-:-:S11]  /*1c60*/  ISETP.GE.AND P0, PT, R8, RZ, PT ;  /* 0x000000ff0800720c */ /* 0x000fd60003f06270 */
[-C--:B------:R-:W-:Y:S01]  /*1c70*/  @!P2 IADD3 R9, PT, PT, R9, -R10.reuse, RZ ;  /* 0x8000000a0909a210 */ /* 0x080fe20007ffe0ff */
[----:B------:R-:W-:Y:S01]  /*1c80*/  @!P2 VIADD R14, R14, 0x1 ;  /* 0x000000010e0ea836 */ /* 0x000fe20000000000 */
[----:B------:R-:W-:Y:S01]  /*1c90*/  ISETP.NE.AND P2, PT, R12, RZ, PT ;  /* 0x000000ff0c00720c */ /* 0x000fe20003f45270 */
[----:B0-----:R-:W-:Y:S01]  /*1ca0*/  VIADD R13, R11, 0xffffffe ;  /* 0x0ffffffe0b0d7836 */ /* 0x001fe20000000000 */
[----:B------:R-:W-:-:S03]  /*1cb0*/  ISETP.GE.U32.AND P1, PT, R9, R10, PT ;  /* 0x0000000a0900720c */ /* 0x000fc60003f26070 */
[----:B------:R-:W0:Y:S10]  /*1cc0*/  F2I.FTZ.U32.TRUNC.NTZ R9, R13 ;  /* 0x0000000d00097305 */ /* 0x000e34000021f000 */
[----:B------:R-:W-:Y:S01]  /*1cd0*/  @P1 IADD3 R14, PT, PT, R14, 0x1, RZ ;  /* 0x000000010e0e1810 */ /* 0x000fe20007ffe0ff */
[----:B0-----:R-:W-:-:S04]  /*1ce0*/  IMAD.MOV R8, RZ, RZ, -R9 ;  /* 0x000000ffff087224 */ /* 0x001fc800078e0a09 */
[----:B------:R-:W-:Y:S01]  /*1cf0*/  @!P0 IMAD.MOV R14, RZ, RZ, -R14 ;  /* 0x000000ffff0e8224 */ /* 0x000fe200078e0a0e */
[----:B------:R-:W-:Y:S01]  /*1d00*/  @!P2 LOP3.LUT R14, RZ, R12, RZ, 0x33, !PT ;  /* 0x0000000cff0ea212 */ /* 0x000fe200078e33ff */
[----:B------:R-:W-:Y:S02]  /*1d10*/  IMAD R11, R8, R5, RZ ;  /* 0x00000005080b7224 */ /* 0x000fe400078e02ff */
[----:B------:R-:W-:Y:S01]  /*1d20*/  HFMA2 R8, -RZ, RZ, 0, 0 ;  /* 0x00000000ff087431 */ /* 0x000fe200000001ff */
[----:B------:R-:W-:Y:S02]  /*1d30*/  ISETP.NE.AND P2, PT, R7, RZ, PT ;  /* 0x000000ff0700720c */ /* 0x000fe40003f45270 */
[----:B------:R-:W-:Y:S02]  /*1d40*/  IABS R10, R14 ;  /* 0x0000000e000a7213 */ /* 0x000fe40000000000 */
[----:B------:R-:W-:Y:S01]  /*1d50*/  IMAD.HI.U32 R11, R9, R11, R8 ;  /* 0x0000000b090b7227 */ /* 0x000fe200078e0008 */
[----:B------:R-:W-:-:S05]  /*1d60*/  ISETP.GE.AND P1, PT, R14, RZ, PT ;  /* 0x000000ff0e00720c */ /* 0x000fca0003f26270 */
        /* <DEDUP_REMOVED lines=18> */
[----:B------:R-:W0:Y:S01]  /*1e90*/  @P0 LDC R16, c[0x0][0x3c4] ;  /* 0x0000f100ff100b82 */ /* 0x000e220000000800 */
[----:B------:R-:W-:-:S07]  /*1ea0*/  @P0 IMAD R14, R5, R12, R7 ;  /* 0x0000000c050e0224 */ /* 0x000fce00078e0207 */
[----:B------:R-:W1:Y:S01]  /*1eb0*/  @P0 LDC.64 R10, c[0x0][0x3b8] ;  /* 0x0000ee00ff0a0b82 */ /* 0x000e620000000a00 */
[----:B0-----:R-:W-:-:S05]  /*1ec0*/  @P0 IMAD R14, R14, R16, R13 ;  /* 0x000000100e0e0224 */ /* 0x001fca00078e020d */
[----:B------:R-:W-:Y:S02]  /*1ed0*/  @P0 IADD3 R23, PT, PT, -R23, R14, RZ ;  /* 0x0000000e17170210 */ /* 0x000fe40007ffe1ff */
[----:B------:R-:W0:Y:S03]  /*1ee0*/  @P0 LDC.64 R14, c[0x0][0x398] ;  /* 0x0000e600ff0e0b82 */ /* 0x000e260000000a00 */
[----:B-1----:R-:W-:-:S06]  /*1ef0*/  @P0 IMAD.WIDE R22, R23, 0x4, R10 ;  /* 0x0000000417160825 */ /* 0x002fcc00078e020a */
[----:B------:R-:W2:Y:S01]  /*1f00*/  @P0 LDG.E R23, desc[UR6][R22.64] ;  /* 0x0000000616170981 */ /* 0x000ea2000c1e1900 */
[----:B------:R-:W-:-:S04]  /*1f10*/  IMAD.MOV R10, RZ, RZ, -R17 ;  /* 0x000000ffff0a7224 */ /* 0x000fc800078e0a11 */
[----:B------:R-:W-:-:S05]  /*1f20*/  IMAD R10, R18, R10, R3 ;  /* 0x0000000a120a7224 */ /* 0x000fca00078e0203 */
[----:B------:R-:W-:Y:S01]  /*1f30*/  SHF.R.S32.HI R11, RZ, 0x1f, R10 ;  /* 0x0000001fff0b7819 */ /* 0x000fe2000001140a */
[----:B------:R-:W1:Y:S01]  /*1f40*/  @!P0 LDC R22, c[0x0][0x3c8] ;  /* 0x0000f200ff168b82 */ /* 0x000e620000000800 */
[----:B--2---:R-:W-:-:S05]  /*1f50*/  @P0 SHF.R.S32.HI R17, RZ, 0x1f, R23 ;  /* 0x0000001fff110819 */ /* 0x004fca0000011417 */
[-C--:B------:R-:W-:Y:S02]  /*1f60*/  @P0 IMAD R19, R17, R18.reuse, RZ ;  /* 0x0000001211130224 */ /* 0x080fe400078e02ff */
[----:B------:R-:W-:-:S04]  /*1f70*/  @P0 IMAD.WIDE.U32 R16, R23, R18, R10 ;  /* 0x0000001217100225 */ /* 0x000fc800078e000a */
[----:B------:R-:W-:Y:S01]  /*1f80*/  @P0 IMAD R19, R23, R4, R19 ;  /* 0x0000000417130224 */ /* 0x000fe200078e0213 */
[----:B0-----:R-:W-:-:S04]  /*1f90*/  @P0 LEA R14, P1, R16, R14, 0x2 ;  /* 0x0000000e100e0211 */ /* 0x001fc800078210ff */
[----:B------:R-:W-:-:S04]  /*1fa0*/  @P0 IADD3 R17, PT, PT, R17, R19, RZ ;  /* 0x0000001311110210 */ /* 0x000fc80007ffe0ff */
[----:B------:R-:W-:Y:S01]  /*1fb0*/  @P0 LEA.HI.X R15, R16, R15, R17, 0x2, P1 ;  /* 0x0000000f100f0211 */ /* 0x000fe200008f1411 */
[----:B-1----:R-:W-:Y:S01]  /*1fc0*/  @!P0 IMAD R22, R5, R22, RZ ;  /* 0x0000001605168224 */ /* 0x002fe200078e02ff */
[----:B------:R-:W0:Y:S03]  /*1fd0*/  @!P0 LDC.64 R16, c[0x0][0x3a8] ;  /* 0x0000ea00ff108b82 */ /* 0x000e260000000a00 */
[----:B------:R1:W2:Y:S01]  /*1fe0*/  @P0 LDG.E R21, desc[UR6][R14.64] ;  /* 0x000000060e150981 */ /* 0x0002a2000c1e1900 */
[----:B------:R-:W-:Y:S02]  /*1ff0*/  @!P0 SHF.R.S32.HI R19, RZ, 0x1f, R13 ;  /* 0x0000001fff138819 */ /* 0x000fe4000001140d */
[----:B------:R-:W-:-:S04]  /*2000*/  @!P0 IADD3 R23, P1, PT, R13, R22, RZ ;  /* 0x000000160d178210 */ /* 0x000fc80007f3e0ff */
[----:B------:R-:W-:Y:S01]  /*2010*/  @!P0 LEA.HI.X.SX32 R19, R22, R19, 0x1, P1 ;  /* 0x0000001316138211 */ /* 0x000fe200008f0eff */
[----:B-1----:R-:W1:Y:S04]  /*2020*/  LDC.64 R14, c[0x0][0x380] ;  /* 0x0000e000ff0e7b82 */ /* 0x002e680000000a00 */
[-C--:B------:R-:W-:Y:S02]  /*2030*/  @!P0 IMAD R22, R19, R18.reuse, RZ ;  /* 0x0000001213168224 */ /* 0x080fe400078e02ff */
[----:B------:R-:W-:-:S04]  /*2040*/  @!P0 IMAD.WIDE.U32 R18, R23, R18, R10 ;  /* 0x0000001217128225 */ /* 0x000fc800078e000a */
[----:B------:R-:W-:Y:S01]  /*2050*/  @!P0 IMAD R11, R4, R23, R22 ;  /* 0x00000017040b8224 */ /* 0x000fe200078e0216 */
[----:B0-----:R-:W-:-:S03]  /*2060*/  @!P0 LEA R16, P1, R18, R16, 0x2 ;  /* 0x0000001012108211 */ /* 0x001fc600078210ff */
[----:B------:R-:W-:-:S05]  /*2070*/  @!P0 IMAD.IADD R11, R19, 0x1, R11 ;  /* 0x00000001130b8824 */ /* 0x000fca00078e020b */
[----:B------:R-:W-:-:S05]  /*2080*/  @!P0 LEA.HI.X R17, R18, R17, R11, 0x2, P1 ;  /* 0x0000001112118211 */ /* 0x000fca00008f140b */
[----:B------:R-:W2:Y:S01]  /*2090*/  @!P0 LDG.E R21, desc[UR6][R16.64] ;  /* 0x0000000610158981 */ /* 0x000ea2000c1e1900 */
[----:B-1----:R-:W-:Y:S01]  /*20a0*/  IMAD.WIDE R14, R3, 0x4, R14 ;  /* 0x00000004030e7825 */ /* 0x002fe200078e020e */
[----:B------:R-:W-:Y:S01]  /*20b0*/  LOP3.LUT P0, RZ, R13, R10, RZ, 0xfc, !PT ;  /* 0x0000000a0dff7212 */ /* 0x000fe2000780fcff */
[----:B------:R-:W-:Y:S02]  /*20c0*/  BSSY.RECONVERGENT B0, `(.L_x_152) ;  /* 0x000000b000007945 */ /* 0x000fe40003800200 */
[----:B--2---:R-:W-:-:S05]  /*20d0*/  FADD.FTZ R21, RZ, R21 ;  /* 0x00000015ff157221 */ /* 0x004fca0000010000 */
[----:B------:R0:W-:Y:S05]  /*20e0*/  STG.E desc[UR6][R14.64], R21 ;  /* 0x000000150e007986 */ /* 0x0001ea000c101906 */
[----:B------:R-:W-:Y:S05]  /*20f0*/  @P0 BRA `(.L_x_153) ;  /* 0x00000000001c0947 */ /* 0x000fea0003800000 */
[----:B------:R-:W1:Y:S01]  /*2100*/  LDC.64 R10, c[0x0][0x390] ;  /* 0x0000e400ff0a7b82 */ /* 0x000e620000000a00 */
[----:B------:R-:W-:Y:S01]  /*2110*/  IMAD R5, R5, R12, R7 ;  /* 0x0000000c05057224 */ /* 0x000fe200078e0207 */
[----:B------:R-:W2:Y:S03]  /*2120*/  LDG.E R8, desc[UR6][R8.64] ;  /* 0x0000000608087981 */ /* 0x000ea6000c1e1900 */
[----:B-1----:R-:W-:-:S05]  /*2130*/  IMAD.WIDE R10, R5, 0x4, R10 ;  /* 0x00000004050a7825 */ /* 0x002fca00078e020a */
[----:B------:R-:W2:Y:S02]  /*2140*/  LDG.E R5, desc[UR6][R10.64] ;  /* 0x000000060a057981 */ /* 0x000ea4000c1e1900 */
[----:B--2---:R-:W-:-:S05]  /*2150*/  IADD3 R5, PT, PT, R8, R5, RZ ;  /* 0x0000000508057210 */ /* 0x004fca0007ffe0ff */
[----:B------:R1:W-:Y:S02]  /*2160*/  STG.E desc[UR6][R10.64], R5 ;  /* 0x000000050a007986 */ /* 0x0003e4000c101906 */
.L_x_153:
[----:B------:R-:W-:Y:S05]  /*2170*/  BSYNC.RECONVERGENT B0 ;  /* 0x0000000000007941 */ /* 0x000fea0003800200 */
.L_x_152:
[----:B------:R-:W-:-:S05]  /*2180*/  IMAD.IADD R3, R6, 0x1, R3 ;  /* 0x0000000106037824 */ /* 0x000fca00078e0203 */
[----:B------:R-:W-:-:S13]  /*2190*/  ISETP.GE.AND P0, PT, R3, R2, PT ;  /* 0x000000020300720c */ /* 0x000fda0003f06270 */
[----:B------:R-:W-:Y:S05]  /*21a0*/  @!P0 BRA `(.L_x_144) ;  /* 0xfffffff000208947 */ /* 0x000fea000383ffff */
[----:B------:R-:W-:Y:S05]  /*21b0*/  EXIT ;  /* 0x000000000000794d */ /* 0x000fea0003800000 */
.L_x_143:
        /* <DEDUP_REMOVED lines=10> */
[----:B--2---:R-:W-:-:S06]  /*2260*/  IADD3 R10, PT, PT, R12, 0xffffffe, RZ ;  /* 0x0ffffffe0c0a7810 */ /* 0x004fcc0007ffe0ff */
[----:B------:R2:W4:Y:S02]  /*2270*/  F2I.FTZ.U32.TRUNC.NTZ R11, R10 ;  /* 0x0000000a000b7305 */ /* 0x000524000021f000 */
[----:B--2---:R-:W-:Y:S02]  /*2280*/  HFMA2 R10, -RZ, RZ, 0, 0 ;  /* 0x00000000ff0a7431 */ /* 0x004fe400000001ff */
[----:B----4-:R-:W-:-:S04]  /*2290*/  IMAD.MOV R14, RZ, RZ, -R11 ;  /* 0x000000ffff0e7224 */ /* 0x010fc800078e0a0b */
[----:B------:R-:W-:-:S04]  /*22a0*/  IMAD R9, R14, R5, RZ ;  /* 0x000000050e097224 */ /* 0x000fc800078e02ff */
[----:B01-3--:R-:W-:-:S07]  /*22b0*/  IMAD.HI.U32 R9, R11, R9, R10 ;  /* 0x000000090b097227 */ /* 0x00bfce00078e000a */
.L_x_157:
[----:B-1----:R-:W-:Y:S02]  /*22c0*/  IABS R12, R0 ;  /* 0x00000000000c7213 */ /* 0x002fe40000000000 */
[----:B------:R-:W-:Y:S02]  /*22d0*/  IABS R10, R3 ;  /* 0x00000003000a7213 */ /* 0x000fe40000000000 */
[----:B0-----:R-:W0:Y:S01]  /*22e0*/  I2F.RP R14, R12 ;  /* 0x0000000c000e7306 */ /* 0x001e220000209400 */
[----:B------:R-:W-:Y:S02]  /*22f0*/  IABS R13, R8 ;  /* 0x00000008000d7213 */ /* 0x000fe40000000000 */
[----:B------:R-:W-:Y:S01]  /*2300*/  IMAD.HI.U32 R15, R9, R10, RZ ;  /* 0x0000000a090f7227 */ /* 0x000fe200078e00ff */
[----:B------:R-:W-:Y:S02]  /*2310*/  IABS R16, R7 ;  /* 0x0000000700107213 */ /* 0x000fe40000000000 */
[----:B------:R-:W-:Y:S01]  /*2320*/  IABS R18, R0 ;  /* 0x0000000000127213 */ /* 0x000fe20000000000 */
[----:B------:R-:W-:-:S04]  /*2330*/  IMAD.MOV R11, RZ, RZ, -R15 ;  /* 0x000000ffff0b7224 */ /* 0x000fc800078e0a0f */
[----:B------:R-:W-:Y:S01]  /*2340*/  IMAD R10, R13, R11, R10 ;  /* 0x0000000b0d0a7224 */ /* 0x000fe200078e020a */
[----:B0-----:R-:W0:Y:S04]  /*2350*/  MUFU.RCP R14, R14 ;  /* 0x0000000e000e7308 */ /* 0x001e280000001000 */
[----:B------:R-:W-:-:S13]  /*2360*/  ISETP.GT.U32.AND P2, PT, R5, R10, PT ;  /* 0x0000000a0500720c */ /* 0x000fda0003f44070 */
[----:B------:R-:W-:Y:S02]  /*2370*/  @!P2 IADD3 R10, PT, PT, R10, -R13, RZ ;  /* 0x8000000d0a0aa210 */ /* 0x000fe40007ffe0ff */
[----:B------:R-:W-:Y:S01]  /*2380*/  @!P2 IADD3 R15, PT, PT, R15, 0x1, RZ ;  /* 0x000000010f0fa810 */ /* 0x000fe20007ffe0ff */
[----:B0-----:R-:W-:Y:S01]  /*2390*/  VIADD R11, R14, 0xffffffe ;  /* 0x0ffffffe0e0b7836 */ /* 0x001fe20000000000 */
[----:B------:R-:W-:Y:S01]  /*23a0*/  ISETP.GE.U32.AND P1, PT, R10, R5, PT ;  /* 0x000000050a00720c */ /* 0x000fe20003f26070 */
[----:B------:R-:W0:Y:S01]  /*23b0*/  I2F.RP R14, R16 ;  /* 0x00000010000e7306 */ /* 0x000e220000209400 */
[----:B------:R-:W-:Y:S02]  /*23c0*/  LOP3.LUT R10, R3, R8, RZ, 0x3c, !PT ;  /* 0x00000008030a7212 */ /* 0x000fe400078e3cff */
[----:B------:R-:W-:Y:S02]  /*23d0*/  ISETP.NE.AND P2, PT, R8, RZ, PT ;  /* 0x000000ff0800720c */ /* 0x000fe40003f45270 */
[----:B------:R-:W-:-:S02]  /*23e0*/  ISETP.GE.AND P0, PT, R10, RZ, PT ;  /* 0x000000ff0a00720c */ /* 0x000fc40003f06270 */
[----:B------:R-:W-:Y:S01]  /*23f0*/  MOV R10, RZ ;  /* 0x000000ff000a7202 */ /* 0x000fe20000000f00 */
[----:B------:R-:W1:Y:S04]  /*2400*/  F2I.FTZ.U32.TRUNC.NTZ R11, R11 ;  /* 0x0000000b000b7305 */ /* 0x000e68000021f000 */
[----:B------:R-:W-:-:S04]  /*2410*/  @P1 VIADD R15, R15, 0x1 ;  /* 0x000000010f0f1836 */ /* 0x000fc80000000000 */
[----:B0-----:R-:W0:Y:S02]  /*2420*/  MUFU.RCP R14, R14 ;  /* 0x0000000e000e7308 */ /* 0x001e240000001000 */
[----:B------:R-:W-:Y:S01]  /*2430*/  @!P0 IMAD.MOV R15, RZ, RZ, -R15 ;  /* 0x000000ffff0f8224 */ /* 0x000fe200078e0a0f */
[----:B------:R-:W-:Y:S02]  /*2440*/  @!P2 LOP3.LUT R15, RZ, R8, RZ, 0x33, !PT ;  /* 0x00000008ff0fa212 */ /* 0x000fe400078e33ff */
[----:B-1----:R-:W-:Y:S02]  /*2450*/  IADD3 R13, PT, PT, RZ, -R11, RZ ;  /* 0x8000000bff0d7210 */ /* 0x002fe40007ffe0ff */
[----:B------:R-:W-:-:S03]  /*2460*/  IABS R17, R15 ;  /* 0x0000000f00117213 */ /* 0x000fc60000000000 */
[----:B------:R-:W-:-:S04]  /*2470*/  IMAD R13, R13, R12, RZ ;  /* 0x0000000c0d0d7224 */ /* 0x000fc800078e02ff */
[----:B------:R-:W-:Y:S01]  /*2480*/  IMAD.HI.U32 R10, R11, R13, R10 ;  /* 0x0000000d0b0a7227 */ /* 0x000fe200078e000a */
[----:B------:R-:W-:Y:S02]  /*2490*/  MOV R11, R17 ;  /* 0x00000011000b7202 */ /* 0x000fe40000000f00 */
[----:B0-----:R-:W-:Y:S01]  /*24a0*/  IADD3 R17, PT, PT, R14, 0xffffffe, RZ ;  /* 0x0ffffffe0e117810 */ /* 0x001fe20007ffe0ff */
[----:B------:R-:W-:Y:S02]  /*24b0*/  IMAD.MOV R13, RZ, RZ, -R18 ;  /* 0x000000ffff0d7224 */ /* 0x000fe400078e0a12 */
[----:B------:R-:W-:-:S04]  /*24c0*/  IMAD.HI.U32 R10, R10, R11, RZ ;  /* 0x0000000b0a0a7227 */ /* 0x000fc800078e00ff */
[----:B------:R-:W-:Y:S02]  /*24d0*/  IMAD R11, R10, R13, R11 ;  /* 0x0000000d0a0b7224 */ /* 0x000fe400078e020b */
[----:B------:R-:W0:Y:S03]  /*24e0*/  LDC R13, c[0x0][0x3cc] ;  /* 0x0000f300ff0d7b82 */ /* 0x000e260000000800 */
[----:B------:R-:W-:-:S13]  /*24f0*/  ISETP.GT.U32.AND P2, PT, R12, R11, PT ;  /* 0x0000000b0c00720c */ /* 0x000fda0003f44070 */
[----:B------:R-:W-:Y:S02]  /*2500*/  @!P2 IMAD.IADD R11, R11, 0x1, -R12 ;  /* 0x000000010b0ba824 */ /* 0x000fe400078e0a0c */
[----:B------:R-:W-:Y:S01]  /*2510*/  @!P2 VIADD R10, R10, 0x1 ;  /* 0x000000010a0aa836 */ /* 0x000fe20000000000 */
[----:B------:R-:W-:Y:S02]  /*2520*/  ISETP.NE.AND P2, PT, R0, RZ, PT ;  /* 0x000000ff0000720c */ /* 0x000fe40003f45270 */
[----:B------:R-:W-:Y:S02]  /*2530*/  ISETP.GE.U32.AND P1, PT, R11, R12, PT ;  /* 0x0000000c0b00720c */ /* 0x000fe40003f26070 */
[----:B------:R-:W-:Y:S01]  /*2540*/  LOP3.LUT R12, R15, R0, RZ, 0x3c, !PT ;  /* 0x000000000f0c7212 */ /* 0x000fe200078e3cff */
[----:B------:R-:W1:Y:S01]  /*2550*/  F2I.FTZ.U32.TRUNC.NTZ R11, R17 ;  /* 0x00000011000b7305 */ /* 0x000e62000021f000 */
[----:B0-----:R-:W-:Y:S02]  /*2560*/  IABS R14, R13 ;  /* 0x0000000d000e7213 */ /* 0x001fe40000000000 */
[----:B------:R-:W-:-:S07]  /*2570*/  ISETP.GE.AND P0, PT, R12, RZ, PT ;  /* 0x000000ff0c00720c */ /* 0x000fce0003f06270 */
[----:B------:R-:W-:-:S05]  /*2580*/  @P1 IADD3 R10, PT, PT, R10, 0x1, RZ ;  /* 0x000000010a0a1810 */ /* 0x000fca0007ffe0ff */
[----:B------:R-:W-:Y:S01]  /*2590*/  IMAD.MOV.U32 R12, RZ, RZ, R10 ;  /* 0x000000ffff0c7224 */ /* 0x000fe200078e000a */
[----:B-1----:R-:W-:Y:S02]  /*25a0*/  IADD3 R19, PT, PT, RZ, -R11, RZ ;  /* 0x8000000bff137210 */ /* 0x002fe40007ffe0ff */
[----:B------:R-:W-:Y:S01]  /*25b0*/  MOV R10, RZ ;  /* 0x000000ff000a7202 */ /* 0x000fe20000000f00 */
[----:B------:R-:W-:Y:S01]  /*25c0*/  @!P0 IMAD.MOV R12, RZ, RZ, -R12 ;  /* 0x000000ffff0c8224 */ /* 0x000fe200078e0a0c */
        /* <DEDUP_REMOVED lines=13> */
[----:B------:R-:W-:Y:S01]  /*26a0*/  IMAD.MOV.U32 R10, RZ, RZ, RZ ;  /* 0x000000ffff0a7224 */ /* 0x000fe200078e00ff */
[----:B0-----:R-:W-:-:S09]  /*26b0*/  IADD3 R19, PT, PT, R17, 0xffffffe, RZ ;  /* 0x0ffffffe11137810 */ /* 0x001fd20007ffe0ff */
[----:B------:R-:W-:Y:S02]  /*26c0*/  @!P2 IMAD.IADD R11, R11, 0x1, -R16 ;  /* 0x000000010b0ba824 */ /* 0x000fe400078e0a10 */
[----:B------:R-:W-:Y:S01]  /*26d0*/  @!P2 VIADD R18, R18, 0x1 ;  /* 0x000000011212a836 */ /* 0x000fe20000000000 */
[----:B------:R-:W-:Y:S02]  /*26e0*/  ISETP.NE.AND P2, PT, R7, RZ, PT ;  /* 0x000000ff0700720c */ /* 0x000fe40003f45270 */
[----:B------:R-:W-:Y:S02]  /*26f0*/  ISETP.GE.U32.AND P1, PT, R11, R16, PT ;  /* 0x000000100b00720c */ /* 0x000fe40003f26070 */
[----:B------:R-:W0:Y:S11]  /*2700*/  F2I.FTZ.U32.TRUNC.NTZ R11, R19 ;  /* 0x00000013000b7305 */ /* 0x000e36000021f000 */
[----:B------:R-:W-:Y:S01]  /*2710*/  @P1 IADD3 R18, PT, PT, R18, 0x1, RZ ;  /* 0x0000000112121810 */ /* 0x000fe20007ffe0ff */
[----:B0-----:R-:W-:-:S03]  /*2720*/  IMAD.MOV R17, RZ, RZ, -R11 ;  /* 0x000000ffff117224 */ /* 0x001fc600078e0a0b */
[----:B------:R-:W-:Y:S02]  /*2730*/  @!P0 IADD3 R18, PT, PT, -R18, RZ, RZ ;  /* 0x000000ff12128210 */ /* 0x000fe40007ffe1ff */
[----:B------:R-:W-:Y:S01]  /*2740*/  @!P2 LOP3.LUT R18, RZ, R7, RZ, 0x33, !PT ;  /* 0x00000007ff12a212 */ /* 0x000fe200078e33ff */
[----:B------:R-:W-:Y:S01]  /*2750*/  IMAD R17, R17, R14, RZ ;  /* 0x0000000e11117224 */ /* 0x000fe200078e02ff */
[----:B------:R-:W-:Y:S02]  /*2760*/  ISETP.NE.AND P2, PT, R13, RZ, PT ;  /* 0x000000ff0d00720c */ /* 0x000fe40003f45270 */
[----:B------:R-:W-:Y:S01]  /*2770*/  IABS R16, R18 ;  /* 0x0000001200107213 */ /* 0x000fe20000000000 */
[----:B------:R-:W-:Y:S01]  /*2780*/  IMAD.HI.U32 R10, R11, R17, R10 ;  /* 0x000000110b0a7227 */ /* 0x000fe200078e000a */
[----:B------:R-:W-:Y:S02]  /*2790*/  ISETP.GE.AND P1, PT, R18, RZ, PT ;  /* 0x000000ff1200720c */ /* 0x000fe40003f26270 */
[----:B------:R-:W-:-:S05]  /*27a0*/  MOV R11, R16 ;  /* 0x00000010000b7202 */ /* 0x000fca0000000f00 */
        /* <DEDUP_REMOVED lines=8> */
[----:B------:R-:W-:Y:S02]  /*2830*/  @!P1 IADD3 R20, PT, PT, -R20, RZ, RZ ;  /* 0x000000ff14149210 */ /* 0x000fe40007ffe1ff */
[----:B------:R-:W-:-:S05]  /*2840*/  @!P2 LOP3.LUT R20, RZ, R13, RZ, 0x33, !PT ;  /* 0x0000000dff14a212 */ /* 0x000fca00078e33ff */
[----:B0-----:R-:W-:-:S05]  /*2850*/  IMAD.WIDE R10, R20, 0x4, R10 ;  /* 0x00000004140a7825 */ /* 0x001fca00078e020a */
[----:B------:R-:W2:Y:S01]  /*2860*/  LDG.E R23, desc[UR6][R10.64] ;  /* 0x000000060a177981 */ /* 0x000ea2000c1e1900 */
[--C-:B------:R-:W-:Y:S01]  /*2870*/  IMAD.MOV R22, RZ, RZ, -R12.reuse ;  /* 0x000000ffff167224 */ /* 0x100fe200078e0a0c */
[----:B------:R-:W-:Y:S02]  /*2880*/  IADD3 R21, PT, PT, -R18, RZ, RZ ;  /* 0x000000ff12157210 */ /* 0x000fe40007ffe1ff */
[----:B------:R-:W-:Y:S01]  /*2890*/  IADD3 R18, PT, PT, -R15, RZ, RZ ;  /* 0x000000ff0f127210 */ /* 0x000fe20007ffe1ff */
[----:B------:R-:W-:Y:S02]  /*28a0*/  IMAD R22, R0, R22, R15 ;  /* 0x0000001600167224 */ /* 0x000fe400078e020f */
[----:B------:R-:W-:-:S03]  /*28b0*/  IMAD R21, R7, R21, R12 ;  /* 0x0000001507157224 */ /* 0x000fc600078e020c */
[----:B--2---:R-:W-:-:S13]  /*28c0*/  ISETP.GE.AND P0, PT, R22, R23, PT ;  /* 0x000000171600720c */ /* 0x004fda0003f06270 */
[----:B------:R-:W0:Y:S01]  /*28d0*/  @P0 LDC R14, c[0x0][0x3c4] ;  /* 0x0000f100ff0e0b82 */ /* 0x000e220000000800 */
[----:B------:R-:W-:-:S07]  /*28e0*/  @P0 IMAD R13, R20, R7, R21 ;  /* 0x00000007140d0224 */ /* 0x000fce00078e0215 */
[----:B------:R-:W1:Y:S08]  /*28f0*/  @!P0 LDC R19, c[0x0][0x3c8] ;  /* 0x0000f200ff138b82 */ /* 0x000e700000000800 */
[----:B------:R-:W2:Y:S01]  /*2900*/  @P0 LDC.64 R16, c[0x0][0x3b8] ;  /* 0x0000ee00ff100b82 */ /* 0x000ea20000000a00 */
[----:B0-----:R-:W-:-:S07]  /*2910*/  @P0 IMAD R14, R13, R14, R22 ;  /* 0x0000000e0d0e0224 */ /* 0x001fce00078e0216 */
[----:B------:R-:W0:Y:S01]  /*2920*/  @!P0 LDC.64 R12, c[0x0][0x3a8] ;  /* 0x0000ea00ff0c8b82 */ /* 0x000e220000000a00 */
[----:B------:R-:W-:Y:S01]  /*2930*/  @P0 IMAD.IADD R23, R14, 0x1, -R23 ;  /* 0x000000010e170824 */ /* 0x000fe200078e0a17 */
[----:B------:R-:W-:Y:S01]  /*2940*/  @!P0 SHF.R.S32.HI R14, RZ, 0x1f, R22 ;  /* 0x0000001fff0e8819 */ /* 0x000fe20000011416 */
[----:B-1----:R-:W-:-:S05]  /*2950*/  @!P0 IMAD R19, R20, R19, RZ ;  /* 0x0000001314138224 */ /* 0x002fca00078e02ff */
[----:B------:R-:W-:Y:S01]  /*2960*/  @!P0 IADD3 R15, P1, PT, R22, R19, RZ ;  /* 0x00000013160f8210 */ /* 0x000fe20007f3e0ff */
[----:B--2---:R-:W-:-:S03]  /*2970*/  @P0 IMAD.WIDE R16, R23, 0x4, R16 ;  /* 0x0000000417100825 */ /* 0x004fc600078e0210 */
[----:B------:R-:W-:Y:S01]  /*2980*/  @!P0 LEA.HI.X.SX32 R19, R19, R14, 0x1, P1 ;  /* 0x0000000e13138211 */ /* 0x000fe200008f0eff */
[----:B------:R-:W-:Y:S01]  /*2990*/  IMAD R23, R8, R18, R3 ;  /* 0x0000001208177224 */ /* 0x000fe200078e0203 */
[----:B------:R1:W2:Y:S03]  /*29a0*/  @P0 LDG.E R25, desc[UR6][R16.64] ;  /* 0x0000000610190981 */ /* 0x0002a6000c1e1900 */
[----:B------:R-:W-:Y:S01]  /*29b0*/  @!P0 IMAD R19, R19, R8, RZ ;  /* 0x0000000813138224 */ /* 0x000fe200078e02ff */
[----:B------:R-:W-:-:S03]  /*29c0*/  SHF.R.S32.HI R26, RZ, 0x1f, R23 ;  /* 0x0000001fff1a7819 */ /* 0x000fc60000011417 */
[----:B------:R-:W-:Y:S01]  /*29d0*/  @!P0 IMAD R19, R4, R15, R19 ;  /* 0x0000000f04138224 */ /* 0x000fe200078e0213 */
[----:B------:R-:W-:Y:S01]  /*29e0*/  @!P0 MOV R17, R26 ;  /* 0x0000001a00118202 */ /* 0x000fe20000000f00 */
[----:B------:R-:W-:-:S04]  /*29f0*/  @!P0 IMAD.MOV.U32 R16, RZ, RZ, R23 ;  /* 0x000000ffff108224 */ /* 0x000fc800078e0017 */
[----:B------:R-:W-:-:S03]  /*2a00*/  @!P0 IMAD.WIDE.U32 R14, R15, R8, R16 ;  /* 0x000000080f0e8225 */ /* 0x000fc600078e0010 */
[----:B0-----:R-:W-:Y:S01]  /*2a10*/  @!P0 LEA R18, P1, R14, R12, 0x2 ;  /* 0x0000000c0e128211 */ /* 0x001fe200078210ff */
[----:B------:R-:W-:-:S05]  /*2a20*/  @!P0 IMAD.IADD R12, R15, 0x1, R19 ;  /* 0x000000010f0c8824 */ /* 0x000fca00078e0213 */
[----:B------:R-:W-:Y:S02]  /*2a30*/  @!P0 LEA.HI.X R19, R14, R13, R12, 0x2, P1 ;  /* 0x0000000d0e138211 */ /* 0x000fe400008f140c */
[----:B------:R-:W0:Y:S03]  /*2a40*/  @P0 LDC.64 R12, c[0x0][0x398] ;  /* 0x0000e600ff0c0b82 */ /* 0x000e260000000a00 */
[----:B------:R3:W4:Y:S01]  /*2a50*/  @!P0 LDG.E R24, desc[UR6][R18.64] ;  /* 0x0000000612188981 */ /* 0x000722000c1e1900 */
[----:B------:R-:W-:Y:S01]  /*2a60*/  IADD3 R15, PT, PT, R22, UR4, RZ ;  /* 0x00000004160f7c10 */ /* 0x000fe2000fffe0ff */
[----:B-1----:R-:W-:Y:S01]  /*2a70*/  @P0 IMAD.MOV.U32 R16, RZ, RZ, R23 ;  /* 0x000000ffff100224 */ /* 0x002fe200078e0017 */
[----:B------:R-:W-:Y:S02]  /*2a80*/  @P0 MOV R17, R26 ;  /* 0x0000001a00110202 */ /* 0x000fe40000000f00 */
[----:B------:R-:W-:-:S05]  /*2a90*/  SHF.R.S32.HI R27, RZ, 0x1f, R15 ;  /* 0x0000001fff1b7819 */ /* 0x000fca000001140f */
[----:B------:R-:W-:-:S04]  /*2aa0*/  IMAD R27, R27, R8, RZ ;  /* 0x000000081b1b7224 */ /* 0x000fc800078e02ff */
[C---:B------:R-:W-:Y:S02]  /*2ab0*/  IMAD R27, R15.reuse, R4, R27 ;  /* 0x000000040f1b7224 */ /* 0x040fe400078e021b */
[----:B------:R-:W-:-:S04]  /*2ac0*/  IMAD.WIDE.U32 R14, R15, R8, R16 ;  /* 0x000000080f0e7225 */ /* 0x000fc800078e0010 */
[----:B------:R-:W-:Y:S01]  /*2ad0*/  IMAD.IADD R27, R15, 0x1, R27 ;  /* 0x000000010f1b7824 */ /* 0x000fe200078e021b */
[----:B---3--:R-:W-:-:S04]  /*2ae0*/  LEA R18, P2, R14, UR8, 0x2 ;  /* 0x000000080e127c11 */ /* 0x008fc8000f8410ff */
[----:B------:R-:W-:-:S06]  /*2af0*/  LEA.HI.X R19, R14, UR9, R27, 0x2, P2 ;  /* 0x000000090e137c11 */ /* 0x000fcc00090f141b */
[----:B------:R-:W4:Y:S01]  /*2b00*/  LDG.E R19, desc[UR6][R18.64] ;  /* 0x0000000612137981 */ /* 0x000f22000c1e1900 */
[----:B--2---:R-:W-:Y:S01]  /*2b10*/  @P0 SHF.R.S32.HI R29, RZ, 0x1f, R25 ;  /* 0x0000001fff1d0819 */ /* 0x004fe20000011419 */
[----:B------:R-:W-:-:S04]  /*2b20*/  @P0 IMAD.WIDE.U32 R16, R25, R8, R16 ;  /* 0x0000000819100225 */ /* 0x000fc800078e0010 */
[----:B------:R-:W-:Y:S01]  /*2b30*/  @P0 IMAD R29, R29, R8, RZ ;  /* 0x000000081d1d0224 */ /* 0x000fe200078e02ff */
[----:B0-----:R-:W-:-:S03]  /*2b40*/  @P0 LEA R12, P1, R16, R12, 0x2 ;  /* 0x0000000c100c0211 */ /* 0x001fc600078210ff */
[----:B------:R-:W-:-:S05]  /*2b50*/  @P0 IMAD R29, R25, R4, R29 ;  /* 0x00000004191d0224 */ /* 0x000fca00078e021d */
[----:B------:R-:W-:-:S04]  /*2b60*/  @P0 IADD3 R15, PT, PT, R17, R29, RZ ;  /* 0x0000001d110f0210 */ /* 0x000fc80007ffe0ff */
[----:B------:R-:W-:Y:S02]  /*2b70*/  @P0 LEA.HI.X R13, R16, R13, R15, 0x2, P1 ;  /* 0x0000000d100d0211 */ /* 0x000fe400008f140f */
[----:B------:R-:W0:Y:S03]  /*2b80*/  LDC.64 R14, c[0x0][0x380] ;  /* 0x0000e000ff0e7b82 */ /* 0x000e260000000a00 */
[----:B------:R-:W4:Y:S01]  /*2b90*/  @P0 LDG.E R24, desc[UR6][R12.64] ;  /* 0x000000060c180981 */ /* 0x000f22000c1e1900 */
[----:B------:R-:W-:Y:S01]  /*2ba0*/  LOP3.LUT P0, RZ, R22, R23, RZ, 0xfc, !PT ;  /* 0x0000001716ff7212 */ /* 0x000fe2000780fcff */
[----:B0-----:R-:W-:Y:S01]  /*2bb0*/  IMAD.WIDE R14, R3, 0x4, R14 ;  /* 0x00000004030e7825 */ /* 0x001fe200078e020e */
[----:B------:R-:W-:Y:S03]  /*2bc0*/  BSSY.RECONVERGENT B0, `(.L_x_155) ;  /* 0x000000d000007945 */ /* 0x000fe60003800200 */
[----:B------:R-:W-:-:S05]  /*2bd0*/  IMAD.IADD R3, R6, 0x1, R3 ;  /* 0x0000000106037824 */ /* 0x000fca00078e0203 */
[----:B------:R-:W-:Y:S01]  /*2be0*/  ISETP.GE.AND P1, PT, R3, R2, PT ;  /* 0x000000020300720c */ /* 0x000fe20003f26270 */
[----:B----4-:R-:W-:-:S05]  /*2bf0*/  FADD.FTZ R17, R19, R24 ;  /* 0x0000001813117221 */ /* 0x010fca0000010000 */
[----:B------:R0:W-:Y:S01]  /*2c00*/  STG.E desc[UR6][R14.64], R17 ;  /* 0x000000110e007986 */ /* 0x0001e2000c101906 */
[----:B------:R-:W-:Y:S06]  /*2c10*/  @P0 BRA `(.L_x_156) ;  /* 0x00000000001c0947 */ /* 0x000fec0003800000 */
[----:B------:R-:W1:Y:S01]  /*2c20*/  LDC.64 R12, c[0x0][0x390] ;  /* 0x0000e400ff0c7b82 */ /* 0x000e620000000a00 */
[----:B------:R-:W-:Y:S01]  /*2c30*/  IMAD R21, R20, R7, R21 ;  /* 0x0000000714157224 */ /* 0x000fe200078e0215 */
[----:B------:R-:W2:Y:S03]  /*2c40*/  LDG.E R10, desc[UR6][R10.64] ;  /* 0x000000060a0a7981 */ /* 0x000ea6000c1e1900 */
[----:B-1----:R-:W-:-:S05]  /*2c50*/  IMAD.WIDE R12, R21, 0x4, R12 ;  /* 0x00000004150c7825 */ /* 0x002fca00078e020c */
[----:B0-----:R-:W2:Y:S02]  /*2c60*/  LDG.E R15, desc[UR6][R12.64] ;  /* 0x000000060c0f7981 */ /* 0x001ea4000c1e1900 */
[----:B--2---:R-:W-:-:S05]  /*2c70*/  IADD3 R15, PT, PT, R10, R15, RZ ;  /* 0x0000000f0a0f7210 */ /* 0x004fca0007ffe0ff */
[----:B------:R1:W-:Y:S02]  /*2c80*/  STG.E desc[UR6][R12.64], R15 ;  /* 0x0000000f0c007986 */ /* 0x0003e4000c101906 */
.L_x_156:
[----:B------:R-:W-:Y:S05]  /*2c90*/  BSYNC.RECONVERGENT B0 ;  /* 0x0000000000007941 */ /* 0x000fea0003800200 */
.L_x_155:
[----:B------:R-:W-:Y:S05]  /*2ca0*/  @!P1 BRA `(.L_x_157) ;  /* 0xfffffff400849947 */ /* 0x000fea000383ffff */
[----:B------:R-:W-:Y:S05]  /*2cb0*/  EXIT ;  /* 0x000000000000794d */ /* 0x000fea0003800000 */
.L_x_154:
[----:B------:R-:W-:Y:S01]  /*2cc0*/  IABS R5, R21 ;  /* 0x0000001500057213 */ /* 0x000fe20000000000 */
[----:B------:R-:W0:Y:S01]  /*2cd0*/  LDC R7, c[0x0][0x3d0] ;  /* 0x0000f400ff077b82 */ /* 0x000e220000000800 */
[----:B------:R-:W-:Y:S02]  /*2ce0*/  IMAD.MOV.U32 R22, RZ, RZ, RZ ;  /* 0x000000ffff167224 */ /* 0x000fe400078e00ff */
[----:B------:R-:W1:Y:S05]  /*2cf0*/  I2F.RP R12, R5 ;  /* 0x00000005000c7306 */ /* 0x000e6a0000209400 */
[----:B------:R-:W2:Y:S08]  /*2d00*/  LDC R8, c[0x0][0x3cc] ;  /* 0x0000f300ff087b82 */ /* 0x000eb00000000800 */
[----:B------:R-:W3:Y:S01]  /*2d10*/  LDC R9, c[0x0][0x3d4] ;  /* 0x0000f500ff097b82 */ /* 0x000ee20000000800 */
[----:B-1----:R-:W1:Y:S07]  /*2d20*/  MUFU.RCP R12, R12 ;  /* 0x0000000c000c7308 */ /* 0x002e6e0000001000 */
[----:B------:R-:W4:Y:S01]  /*2d30*/  LDC.64 R10, c[0x0][0x3b0] ;  /* 0x0000ec00ff0a7b82 */ /* 0x000f220000000a00 */
[----:B-1----:R-:W-:-:S06]  /*2d40*/  VIADD R23, R12, 0xffffffe ;  /* 0x0ffffffe0c177836 */ /* 0x002fcc0000000000 */
[----:B------:R-:W1:Y:S02]  /*2d50*/  F2I.FTZ.U32.TRUNC.NTZ R23, R23 ;  /* 0x0000001700177305 */ /* 0x000e64000021f000 */
[----:B-1----:R-:W-:-:S05]  /*2d60*/  IADD3 R14, PT, PT, RZ, -R23, RZ ;  /* 0x80000017ff0e7210 */ /* 0x002fca0007ffe0ff */
[----:B------:R-:W-:-:S04]  /*2d70*/  IMAD R13, R14, R5, RZ ;  /* 0x000000050e0d7224 */ /* 0x000fc800078e02ff */
[----:B0-23--:R-:W-:-:S07]  /*2d80*/  IMAD.HI.U32 R22, R23, R13, R22 ;  /* 0x0000000d17167227 */ /* 0x00dfce00078e0016 */
.L_x_160:
[-C--:B-1----:R-:W-:Y:S02]  /*2d90*/  IABS R14, R0.reuse ;  /* 0x00000000000e7213 */ /* 0x082fe40000000000 */
[----:B------:R-:W-:Y:S02]  /*2da0*/  IABS R13, R3 ;  /* 0x00000003000d7213 */ /* 0x000fe40000000000 */
[----:B0-----:R-:W0:Y:S01]  /*2db0*/  I2F.RP R16, R14 ;  /* 0x0000000e00107306 */ /* 0x001e220000209400 */
[----:B------:R-:W-:Y:S02]  /*2dc0*/  IABS R15, R9 ;  /* 0x00000009000f7213 */ /* 0x000fe40000000000 */
[----:B------:R-:W-:Y:S01]  /*2dd0*/  IMAD.HI.U32 R19, R22, R13, RZ ;  /* 0x0000000d16137227 */ /* 0x000fe200078e00ff */
[----:B------:R-:W-:-:S04]  /*2de0*/  IABS R20, R0 ;  /* 0x0000000000147213 */ /* 0x000fc80000000000 */
[----:B------:R-:W-:-:S05]  /*2df0*/  IADD3 R12, PT, PT, -R19, RZ, RZ ;  /* 0x000000ff130c7210 */ /* 0x000fca0007ffe1ff */
[----:B------:R-:W-:Y:S01]  /*2e00*/  IMAD R12, R15, R12, R13 ;  /* 0x0000000c0f0c7224 */ /* 0x000fe200078e020d */
[----:B0-----:R-:W0:Y:S04]  /*2e10*/  MUFU.RCP R16, R16 ;  /* 0x0000001000107308 */ /* 0x001e280000001000 */
[----:B------:R-:W-:-:S13]  /*2e20*/  ISETP.GT.U32.AND P2, PT, R5, R12, PT ;  /* 0x0000000c0500720c */ /* 0x000fda0003f44070 */
[----:B------:R-:W-:Y:S01]  /*2e30*/  @!P2 IMAD.IADD R12, R12, 0x1, -R15 ;  /* 0x000000010c0ca824 */ /* 0x000fe200078e0a0f */
[----:B------:R-:W-:Y:S01]  /*2e40*/  IABS R15, R7 ;  /* 0x00000007000f7213 */ /* 0x000fe20000000000 */
[----:B------:R-:W-:Y:S01]  /*2e50*/  @!P2 VIADD R19, R19, 0x1 ;  /* 0x000000011313a836 */ /* 0x000fe20000000000 */
[----:B0-----:R-:W-:Y:S02]  /*2e60*/  IADD3 R13, PT, PT, R16, 0xffffffe, RZ ;  /* 0x0ffffffe100d7810 */ /* 0x001fe40007ffe0ff */
[----:B------:R-:W-:Y:S01]  /*2e70*/  ISETP.GE.U32.AND P1, PT, R12, R5, PT ;  /* 0x000000050c00720c */ /* 0x000fe20003f26070 */
[----:B------:R-:W0:Y:S01]  /*2e80*/  I2F.RP R18, R15 ;  /* 0x0000000f00127306 */ /* 0x000e220000209400 */
[----:B------:R-:W-:Y:S02]  /*2e90*/  LOP3.LUT R12, R3, R9, RZ, 0x3c, !PT ;  /* 0x00000009030c7212 */ /* 0x000fe400078e3cff */
[----:B------:R-:W-:Y:S02]  /*2ea0*/  ISETP.NE.AND P2, PT, R9, RZ, PT ;  /* 0x000000ff0900720c */ /* 0x000fe40003f45270 */
[----:B------:R-:W-:Y:S01]  /*2eb0*/  ISETP.GE.AND P0, PT, R12, RZ, PT ;  /* 0x000000ff0c00720c */ /* 0x000fe20003f06270 */
[----:B------:R-:W-:-:S02]  /*2ec0*/  IMAD.MOV.U32 R12, RZ, RZ, RZ ;  /* 0x000000ffff0c7224 */ /* 0x000fc400078e00ff */
[----:B------:R-:W1:Y:S04]  /*2ed0*/  F2I.FTZ.U32.TRUNC.NTZ R13, R13 ;  /* 0x0000000d000d7305 */ /* 0x000e68000021f000 */
[----:B------:R-:W-:-:S04]  /*2ee0*/  @P1 IADD3 R19, PT, PT, R19, 0x1, RZ ;  /* 0x0000000113131810 */ /* 0x000fc80007ffe0ff */
[----:B0-----:R-:W0:Y:S02]  /*2ef0*/  MUFU.RCP R18, R18 ;  /* 0x0000001200127308 */ /* 0x001e240000001000 */
[----:B------:R-:W-:Y:S02]  /*2f00*/  @!P0 IADD3 R19, PT, PT, -R19, RZ, RZ ;  /* 0x000000ff13138210 */ /* 0x000fe40007ffe1ff */
[----:B------:R-:W-:Y:S01]  /*2f10*/  @!P2 LOP3.LUT R19, RZ, R9, RZ, 0x33, !PT ;  /* 0x00000009ff13a212 */ /* 0x000fe200078e33ff */
[----:B-1----:R-:W-:-:S03]  /*2f20*/  IMAD.MOV R17, RZ, RZ, -R13 ;  /* 0x000000ffff117224 */ /* 0x002fc600078e0a0d */
[----:B------:R-:W-:Y:S01]  /*2f30*/  IABS R16, R19 ;  /* 0x0000001300107213 */ /* 0x000fe20000000000 */
[----:B------:R-:W-:-:S04]  /*2f40*/  IMAD R17, R17, R14, RZ ;  /* 0x0000000e11117224 */ /* 0x000fc800078e02ff */
[----:B------:R-:W-:Y:S01]  /*2f50*/  IMAD.HI.U32 R12, R13, R17, R12 ;  /* 0x000000110d0c7227 */ /* 0x000fe200078e000c */
[----:B------:R-:W-:-:S03]  /*2f60*/  IADD3 R17, PT, PT, RZ, -R20, RZ ;  /* 0x80000014ff117210 */ /* 0x000fc60007ffe0ff */
[----:B------:R-:W-:-:S04]  /*2f70*/  IMAD.MOV.U32 R13, RZ, RZ, R16 ;  /* 0x000000ffff0d7224 */ /* 0x000fc800078e0010 */
[----:B------:R-:W-:Y:S01]  /*2f80*/  IMAD.HI.U32 R16, R12, R13, RZ ;  /* 0x0000000d0c107227 */ /* 0x000fe200078e00ff */
[----:B------:R-:W-:-:S03]  /*2f90*/  LOP3.LUT R12, R19, R0, RZ, 0x3c, !PT ;  /* 0x00000000130c7212 */ /* 0x000fc600078e3cff */
[----:B------:R-:W-:Y:S01]  /*2fa0*/  IMAD R13, R16, R17, R13 ;  /* 0x00000011100d7224 */ /* 0x000fe200078e020d */
[----:B------:R-:W-:Y:S01]  /*2fb0*/  ISETP.GE.AND P0, PT, R12, RZ, PT ;  /* 0x000000ff0c00720c */ /* 0x000fe20003f06270 */
[----:B0-----:R-:W-:-:S03]  /*2fc0*/  VIADD R17, R18, 0xffffffe ;  /* 0x0ffffffe12117836 */ /* 0x001fc60000000000 */
[----:B------:R-:W-:-:S13]  /*2fd0*/  ISETP.GT.U32.AND P2, PT, R14, R13, PT ;  /* 0x0000000d0e00720c */ /* 0x000fda0003f44070 */
[-C--:B------:R-:W-:Y:S02]  /*2fe0*/  @!P2 IADD3 R13, PT, PT, R13, -R14.reuse, RZ ;  /* 0x8000000e0d0da210 */ /* 0x080fe40007ffe0ff */
[----:B------:R-:W-:Y:S02]  /*2ff0*/  @!P2 IADD3 R16, PT, PT, R16, 0x1, RZ ;  /* 0x000000011010a810 */ /* 0x000fe40007ffe0ff */
[----:B------:R-:W-:Y:S02]  /*3000*/  ISETP.GE.U32.AND P1, PT, R13, R14, PT ;  /* 0x0000000e0d00720c */ /* 0x000fe40003f26070 */
[----:B------:R-:W0:Y:S01]  /*3010*/  F2I.FTZ.U32.TRUNC.NTZ R13, R17 ;  /* 0x00000011000d7305 */ /* 0x000e22000021f000 */
[----:B------:R-:W-:Y:S02]  /*3020*/  ISETP.NE.AND P2, PT, R0, RZ, PT ;  /* 0x000000ff0000720c */ /* 0x000fe40003f45270 */
[----:B------:R-:W-:-:S08]  /*3030*/  IABS R14, R8 ;  /* 0x00000008000e7213 */ /* 0x000fd00000000000 */
[----:B------:R-:W-:Y:S01]  /*3040*/  @P1 VIADD R16, R16, 0x1 ;  /* 0x0000000110101836 */ /* 0x000fe20000000000 */
[----:B0-----:R-:W-:-:S03]  /*3050*/  IADD3 R12, PT, PT, RZ, -R13, RZ ;  /* 0x8000000dff0c7210 */ /* 0x001fc60007ffe0ff */
[----:B------:R-:W-:Y:S01]  /*3060*/  @!P0 IMAD.MOV R16, RZ, RZ, -R16 ;  /* 0x000000ffff108224 */ /* 0x000fe200078e0a10 */
[----:B------:R-:W-:Y:S01]  /*3070*/  @!P2 LOP3.LUT R16, RZ, R0, RZ, 0x33, !PT ;  /* 0x00000000ff10a212 */ /* 0x000fe200078e33ff */
[----:B------:R-:W-:Y:S01]  /*3080*/  IMAD R17, R12, R15, RZ ;  /* 0x0000000f0c117224 */ /* 0x000fe200078e02ff */
[----:B------:R-:W-:Y:S02]  /*3090*/  MOV R12, RZ ;  /* 0x000000ff000c7202 */ /* 0x000fe40000000f00 */
[----:B------:R-:W-:-:S03]  /*30a0*/  IABS R18, R16 ;  /* 0x0000001000127213 */ /* 0x000fc60000000000 */
        /* <DEDUP_REMOVED lines=8> */
[----:B------:R-:W-:Y:S02]  /*3130*/  @!P2 IMAD.IADD R12, R12, 0x1, -R15 ;  /* 0x000000010c0ca824 */ /* 0x000fe400078e0a0f */
[----:B------:R-:W-:Y:S01]  /*3140*/  @!P2 VIADD R17, R17, 0x1 ;  /* 0x000000011111a836 */ /* 0x000fe20000000000 */
[----:B0-----:R-:W-:Y:S02]  /*3150*/  IADD3 R13, PT, PT, R18, 0xffffffe, RZ ;  /* 0x0ffffffe120d7810 */ /* 0x001fe40007ffe0ff */
[----:B------:R-:W-:Y:S02]  /*3160*/  ISETP.GE.U32.AND P1, PT, R12, R15, PT ;  /* 0x0000000f0c00720c */ /* 0x000fe40003f26070 */
[----:B------:R-:W-:Y:S02]  /*3170*/  LOP3.LUT R12, R16, R7, RZ, 0x3c, !PT ;  /* 0x00000007100c7212 */ /* 0x000fe400078e3cff */
[----:B------:R-:W0:Y:S01]  /*3180*/  F2I.FTZ.U32.TRUNC.NTZ R13, R13 ;  /* 0x0000000d000d7305 */ /* 0x000e22000021f000 */
[----:B------:R-:W-:-:S02]  /*3190*/  ISETP.NE.AND P2, PT, R7, RZ, PT ;  /* 0x000000ff0700720c */ /* 0x000fc40003f45270 */
[----:B------:R-:W-:Y:S01]  /*31a0*/  ISETP.GE.AND P0, PT, R12, RZ, PT ;  /* 0x000000ff0c00720c */ /* 0x000fe20003f06270 */
[----:B------:R-:W-:-:S05]  /*31b0*/  IMAD.MOV.U32 R12, RZ, RZ, RZ ;  /* 0x000000ffff0c7224 */ /* 0x000fca00078e00ff */
[----:B------:R-:W-:Y:S01]  /*31c0*/  @P1 IADD3 R17, PT, PT, R17, 0x1, RZ ;  /* 0x0000000111111810 */ /* 0x000fe20007ffe0ff */
[----:B0-----:R-:W-:-:S06]  /*31d0*/  IMAD.MOV R15, RZ, RZ, -R13 ;  /* 0x000000ffff0f7224 */ /* 0x001fcc00078e0a0d */
        /* <DEDUP_REMOVED lines=26> */
[----:B------:R-:W1:Y:S01]  /*3380*/  @P0 LDC.64 R14, c[0x0][0x3b8] ;  /* 0x0000ee00ff0e0b82 */ /* 0x000e620000000a00 */
[----:B0-----:R-:W-:-:S04]  /*3390*/  @P0 IMAD R16, R16, R18, R25 ;  /* 0x0000001210100224 */ /* 0x001fc800078e0219 */
[----:B------:R-:W-:-:S03]  /*33a0*/  @P0 IMAD.IADD R27, R16, 0x1, -R27 ;  /* 0x00000001101b0824 */ /* 0x000fc600078e0a1b */
[----:B------:R-:W0:Y:S01]  /*33b0*/  @P0 LDC.64 R16, c[0x0][0x398] ;  /* 0x0000e600ff100b82 */ /* 0x000e220000000a00 */
[----:B-1----:R-:W-:-:S06]  /*33c0*/  @P0 IMAD.WIDE R26, R27, 0x4, R14 ;  /* 0x000000041b1a0825 */ /* 0x002fcc00078e020e */
[----:B------:R-:W2:Y:S01]  /*33d0*/  @P0 LDG.E R27, desc[UR6][R26.64] ;  /* 0x000000061a1b0981 */ /* 0x000ea2000c1e1900 */
[----:B------:R-:W-:-:S05]  /*33e0*/  IADD3 R14, PT, PT, -R19, RZ, RZ ;  /* 0x000000ff130e7210 */ /* 0x000fca0007ffe1ff */
[----:B------:R-:W-:-:S05]  /*33f0*/  IMAD R14, R9, R14, R3 ;  /* 0x0000000e090e7224 */ /* 0x000fca00078e0203 */
[----:B------:R-:W-:Y:S02]  /*3400*/  SHF.R.S32.HI R15, RZ, 0x1f, R14 ;  /* 0x0000001fff0f7819 */ /* 0x000fe4000001140e */
[----:B--2---:R-:W-:-:S05]  /*3410*/  @P0 SHF.R.S32.HI R18, RZ, 0x1f, R27 ;  /* 0x0000001fff120819 */ /* 0x004fca000001141b */
[----:B------:R-:W-:-:S04]  /*3420*/  @P0 IMAD R18, R18, R9, RZ ;  /* 0x0000000912120224 */ /* 0x000fc800078e02ff */
[C---:B------:R-:W-:Y:S02]  /*3430*/  @P0 IMAD R21, R27.reuse, R4, R18 ;  /* 0x000000041b150224 */ /* 0x040fe400078e0212 */
[----:B------:R-:W-:-:S03]  /*3440*/  @P0 IMAD.WIDE.U32 R18, R27, R9, R14 ;  /* 0x000000091b120225 */ /* 0x000fc600078e000e */
[C---:B0-----:R-:W-:Y:S01]  /*3450*/  @P0 LEA R20, P1, R18.reuse, R16, 0x2 ;  /* 0x0000001012140211 */ /* 0x041fe200078210ff */
[----:B------:R-:W-:Y:S02]  /*3460*/  @P0 IMAD.IADD R16, R19, 0x1, R21 ;  /* 0x0000000113100824 */ /* 0x000fe400078e0215 */
[----:B------:R-:W0:Y:S03]  /*3470*/  @!P0 LDC R19, c[0x0][0x3c8] ;  /* 0x0000f200ff138b82 */ /* 0x000e260000000800 */
[----:B------:R-:W-:-:S05]  /*3480*/  @P0 LEA.HI.X R21, R18, R17, R16, 0x2, P1 ;  /* 0x0000001112150211 */ /* 0x000fca00008f1410 */
[----:B------:R-:W2:Y:S01]  /*3490*/  @P0 LDG.E R20, desc[UR6][R20.64] ;  /* 0x0000000614140981 */ /* 0x000ea2000c1e1900 */
[----:B------:R-:W1:Y:S01]  /*34a0*/  @!P0 LDC.64 R16, c[0x0][0x3a8] ;  /* 0x0000ea00ff108b82 */ /* 0x000e620000000a00 */
[----:B0-----:R-:W-:Y:S01]  /*34b0*/  @!P0 IMAD R18, R24, R19, RZ ;  /* 0x0000001318128224 */ /* 0x001fe200078e02ff */
[----:B------:R-:W-:-:S04]  /*34c0*/  @!P0 SHF.R.S32.HI R19, RZ, 0x1f, R25 ;  /* 0x0000001fff138819 */ /* 0x000fc80000011419 */
[----:B------:R-:W-:-:S04]  /*34d0*/  @!P0 IADD3 R27, P1, PT, R25, R18, RZ ;  /* 0x00000012191b8210 */ /* 0x000fc80007f3e0ff */
[----:B------:R-:W-:-:S05]  /*34e0*/  @!P0 LEA.HI.X.SX32 R18, R18, R19, 0x1, P1 ;  /* 0x0000001312128211 */ /* 0x000fca00008f0eff */
[-C--:B------:R-:W-:Y:S02]  /*34f0*/  @!P0 IMAD R26, R18, R9.reuse, RZ ;  /* 0x00000009121a8224 */ /* 0x080fe400078e02ff */
[----:B------:R-:W-:-:S04]  /*3500*/  @!P0 IMAD.WIDE.U32 R18, R27, R9, R14 ;  /* 0x000000091b128225 */ /* 0x000fc800078e000e */
[----:B------:R-:W-:Y:S01]  /*3510*/  @!P0 IMAD R15, R4, R27, R26 ;  /* 0x0000001b040f8224 */ /* 0x000fe200078e021a */
[----:B-1----:R-:W-:-:S04]  /*3520*/  @!P0 LEA R16, P1, R18, R16, 0x2 ;  /* 0x0000001012108211 */ /* 0x002fc800078210ff */
[----:B------:R-:W-:-:S04]  /*3530*/  @!P0 IADD3 R15, PT, PT, R19, R15, RZ ;  /* 0x0000000f130f8210 */ /* 0x000fc80007ffe0ff */
[----:B------:R-:W-:Y:S02]  /*3540*/  @!P0 LEA.HI.X R17, R18, R17, R15, 0x2, P1 ;  /* 0x0000001112118211 */ /* 0x000fe400008f140f */
[----:B------:R-:W0:Y:S03]  /*3550*/  LDC.64 R18, c[0x0][0x380] ;  /* 0x0000e000ff127b82 */ /* 0x000e260000000a00 */
[----:B------:R-:W2:Y:S01]  /*3560*/  @!P0 LDG.E R20, desc[UR6][R16.64] ;  /* 0x0000000610148981 */ /* 0x000ea2000c1e1900 */
[----:B0-----:R-:W-:Y:S01]  /*3570*/  IMAD.WIDE R18, R3, 0x4, R18 ;  /* 0x0000000403127825 */ /* 0x001fe200078e0212 */
[----:B------:R-:W-:Y:S01]  /*3580*/  LOP3.LUT P0, RZ, R25, R14, RZ, 0xfc, !PT ;  /* 0x0000000e19ff7212 */ /* 0x000fe2000780fcff */
[----:B------:R-:W-:Y:S02]  /*3590*/  BSSY.RECONVERGENT B0, `(.L_x_158) ;  /* 0x000000d000007945 */ /* 0x000fe40003800200 */
[----:B------:R-:W-:-:S05]  /*35a0*/  IMAD.IADD R3, R6, 0x1, R3 ;  /* 0x0000000106037824 */ /* 0x000fca00078e0203 */
[----:B------:R-:W-:Y:S01]  /*35b0*/  ISETP.GE.AND P1, PT, R3, R2, PT ;  /* 0x000000020300720c */ /* 0x000fe20003f26270 */
[----:B--2---:R-:W-:-:S05]  /*35c0*/  FADD.FTZ R15, RZ, R20 ;  /* 0x00000014ff0f7221 */ /* 0x004fca0000010000 */
[----:B------:R0:W-:Y:S01]  /*35d0*/  STG.E desc[UR6][R18.64], R15 ;  /* 0x0000000f12007986 */ /* 0x0001e2000c101906 */
[----:B------:R-:W-:Y:S06]  /*35e0*/  @P0 BRA `(.L_x_159) ;  /* 0x00000000001c0947 */ /* 0x000fec0003800000 */
[----:B0-----:R-:W0:Y:S01]  /*35f0*/  LDC.64 R14, c[0x0][0x390] ;  /* 0x0000e400ff0e7b82 */ /* 0x001e220000000a00 */
[----:B------:R-:W-:Y:S01]  /*3600*/  IMAD R23, R24, R7, R23 ;  /* 0x0000000718177224 */ /* 0x000fe200078e0217 */
[----:B------:R-:W2:Y:S03]  /*3610*/  LDG.E R12, desc[UR6][R12.64] ;  /* 0x000000060c0c7981 */ /* 0x000ea6000c1e1900 */
[----:B0-----:R-:W-:-:S05]  /*3620*/  IMAD.WIDE R14, R23, 0x4, R14 ;  /* 0x00000004170e7825 */ /* 0x001fca00078e020e */
[----:B------:R-:W2:Y:S02]  /*3630*/  LDG.E R17, desc[UR6][R14.64] ;  /* 0x000000060e117981 */ /* 0x000ea4000c1e1900 */
[----:B--2---:R-:W-:-:S05]  /*3640*/  IADD3 R17, PT, PT, R12, R17, RZ ;  /* 0x000000110c117210 */ /* 0x004fca0007ffe0ff */
[----:B------:R1:W-:Y:S02]  /*3650*/  STG.E desc[UR6][R14.64], R17 ;  /* 0x000000110e007986 */ /* 0x0003e4000c101906 */
.L_x_159:
[----:B------:R-:W-:Y:S05]  /*3660*/  BSYNC.RECONVERGENT B0 ;  /* 0x0000000000007941 */ /* 0x000fea0003800200 */
.L_x_158:
[----:B------:R-:W-:Y:S05]  /*3670*/  @!P1 BRA `(.L_x_160) ;  /* 0xfffffff400c49947 */ /* 0x000fea000383ffff */
[----:B------:R-:W-:Y:S05]  /*3680*/  EXIT ;  /* 0x000000000000794d */ /* 0x000fea0003800000 */
.L_x_161:
        /* <DEDUP_REMOVED lines=15> */
.L_x_608:


//--------------------- .text._ZN17fastertransformer42start_id_embedding_position_lookups_kernelI6__halfLb0ELi0EEEvPT_PiPKS2_S6_NS_18pPromptTuningParamIS2_EEPKiiiiil --------------------------
	.section	.text._ZN17fastertransformer42start_id_embedding_position_lookups_kernelI6__halfLb0ELi0EEEvPT_PiPKS2_S6_NS_18pPromptTuningParamIS2_EEPKiiiiil,"ax",@progbits
	.align	128
        .global         _ZN17fastertransformer42start_id_embedding_position_lookups_kernelI6__halfLb0ELi0EEEvPT_PiPKS2_S6_NS_18pPromptTuningParamIS2_EEPKiiiiil
        .type           _ZN17fastertransformer42start_id_embedding_position_lookups_kernelI6__halfLb0ELi0EEEvPT_PiPKS2_S6_NS_18pPromptTuningParamIS2_EEPKiiiiil,@function
        .size           _ZN17fastertransformer42start_id_embedding_position_lookups_kernelI6__halfLb0ELi0EEEvPT_PiPKS2_S6_NS_18pPromptTuningParamIS2_EEPKiiiiil,(.L_x_570 - _ZN17fastertransformer42start_id_embedding_position_lookups_kernelI6__halfLb0ELi0EEEvPT_PiPKS2_S6_NS_18pPromptTuningParamIS2_EEPKiiiiil)
        .other          _ZN17fastertransformer42start_id_embedding_position_lookups_kernelI6__halfLb0ELi0EEEvPT_PiPKS2_S6_NS_18pPromptTuningParamIS2_EEPKiiiiil,@"STO_CUDA_ENTRY STV_DEFAULT"
_ZN17fastertransformer42start_id_embedding_position_lookups_kernelI6__halfLb0ELi0EEEvPT_PiPKS2_S6_NS_18pPromptTuningParamIS2_EEPKiiiiil:
.text._ZN17fastertransformer42start_id_embedding_position_lookups_kernelI6__halfLb0ELi0EEEvPT_PiPKS2_S6_NS_18pPromptTuningParamIS2_EEPKiiiiil:
[----:B------:R-:W-:Y:S01]  /*0000*/  LDC R1, c[0x0][0x37c] ;  /* 0x0000df00ff017b82 */ /* 0x000fe20000000800 */
[----:B------:R-:W0:Y:S01]  /*0010*/  LDCU UR6, c[0x0][0x3d4] ;  /* 0x00007a80ff0677ac */ /* 0x000e220008000800 */
[----:B------:R-:W1:Y:S06]  /*0020*/  S2R R0, SR_TID.X ;  /* 0x0000000000007919 */ /* 0x000e6c0000002100 */
[----:B------:R-:W1:Y:S01]  /*0030*/  S2UR UR10, SR_CTAID.X ;  /* 0x00000000000a79c3 */ /* 0x000e620000002500 */
[----:B------:R-:W0:Y:S01]  /*0040*/  LDCU UR4, c[0x0][0x3cc] ;  /* 0x00007980ff0477ac */ /* 0x000e220008000800 */
[----:B------:R-:W2:Y:S06]  /*0050*/  LDCU.64 UR8, c[0x0][0x3d8] ;  /* 0x00007b00ff0877ac */ /* 0x000eac0008000a00 */
[----:B------:R-:W1:Y:S01]  /*0060*/  LDC R9, c[0x0][0x360] ;  /* 0x0000d800ff097b82 */ /* 0x000e620000000800 */
[----:B0-----:R-:W-:-:S04]  /*0070*/  UIMAD UR6, UR6, UR4, URZ ;  /* 0x00000004060672a4 */ /* 0x001fc8000f8e02ff */
[----:B------:R-:W-:-:S04]  /*0080*/  USHF.R.S32.HI UR4, URZ, 0x1f, UR6 ;  /* 0x0000001fff047899 */ /* 0x000fc80008011406 */
[----:B--2---:R-:W-:Y:S02]  /*0090*/  UIMAD UR7, UR4, UR8, URZ ;  /* 0x00000008040772a4 */ /* 0x004fe4000f8e02ff */
[----:B------:R-:W-:Y:S02]  /*00a0*/  UIMAD.WIDE.U32 UR4, UR6, UR8, URZ ;  /* 0x00000008060472a5 */ /* 0x000fe4000f8e00ff */
[----:B------:R-:W-:Y:S01]  /*00b0*/  UIMAD UR7, UR6, UR9, UR7 ;  /* 0x00000009060772a4 */ /* 0x000fe2000f8e0207 */
[----:B-1----:R-:W-:-:S03]  /*00c0*/  IMAD R0, R9, UR10, R0 ;  /* 0x0000000a09007c24 */ /* 0x002fc6000f8e0200 */
[----:B------:R-:W-:Y:S02]  /*00d0*/  UIADD3 UR9, UPT, UPT, UR5, UR7, URZ ;  /* 0x0000000705097290 */ /* 0x000fe4000fffe0ff */
[----:B------:R-:W-:Y:S02]  /*00e0*/  SHF.R.S32.HI R11, RZ, 0x1f, R0 ;  /* 0x0000001fff0b7819 */ /* 0x000fe40000011400 */
[----:B------:R-:W-:Y:S02]  /*00f0*/  ISETP.LT.U32.AND P0, PT, R0, UR4, PT ;  /* 0x0000000400007c0c */ /* 0x000fe4000bf01070 */
[----:B------:R-:W-:-:S05]  /*0100*/  IMAD.U32 R2, RZ, RZ, UR9 ;  /* 0x00000009ff027e24 */ /* 0x000fca000f8e00ff */
[----:B------:R-:W-:-:S13]  /*0110*/  ISETP.GT.AND.EX P0, PT, R2, R11, PT, P0 ;  /* 0x0000000b0200720c */ /* 0x000fda0003f04300 */
[----:B------:R-:W-:Y:S05]  /*0120*/  @!P0 EXIT ;  /* 0x000000000000894d */ /* 0x000fea0003800000 */
[----:B------:R-:W0:Y:S01]  /*0130*/  LDCU.64 UR12, c[0x0][0x398] ;  /* 0x00007300ff0c77ac */ /* 0x000e220008000a00 */
[----:B------:R-:W-:Y:S01]  /*0140*/  IMAD.MOV.U32 R8, RZ, RZ, R0 ;  /* 0x000000ffff087224 */ /* 0x000fe200078e0000 */
[----:B------:R-:W1:Y:S01]  /*0150*/  LDCU UR6, c[0x0][0x370] ;  /* 0x00006e00ff0677ac */ /* 0x000e620008000800 */
[----:B------:R-:W2:Y:S01]  /*0160*/  LDCU.64 UR20, c[0x0][0x358] ;  /* 0x00006b00ff1477ac */ /* 0x000ea20008000a00 */
[----:B------:R-:W3:Y:S01]  /*0170*/  LDCU.64 UR10, c[0x0][0x3d8] ;  /* 0x00007b00ff0a77ac */ /* 0x000ee20008000a00 */
[----:B0-----:R-:W-:-:S04]  /*0180*/  UISETP.NE.U32.AND UP0, UPT, UR12, URZ, UPT ;  /* 0x000000ff0c00728c */ /* 0x001fc8000bf05070 */
[----:B------:R-:W-:Y:S01]  /*0190*/  UISETP.NE.AND.EX UP0, UPT, UR13, URZ, UPT, UP0 ;  /* 0x000000ff0d00728c */ /* 0x000fe2000bf05300 */
[----:B-1----:R-:W-:-:S08]  /*01a0*/  IMAD R9, R9, UR6, RZ ;  /* 0x0000000609097c24 */ /* 0x002fd0000f8e02ff */
[----:B--23--:R-:W-:Y:S05]  /*01b0*/  BRA.U UP0, `(.L_x_162) ;  /* 0x0000000d00387547 */ /* 0x00cfea000b800000 */
[----:B------:R-:W0:Y:S01]  /*01c0*/  LDCU.64 UR6, c[0x0][0x3c0] ;  /* 0x00007800ff0677ac */ /* 0x000e220008000a00 */
[----:B------:R-:W1:Y:S01]  /*01d0*/  LDC R12, c[0x0][0x3cc] ;  /* 0x0000f300ff0c7b82 */ /* 0x000e620000000800 */
[----:B------:R-:W2:Y:S01]  /*01e0*/  LDCU UR17, c[0x0][0x3dc] ;  /* 0x00007b80ff1177ac */ /* 0x000ea20008000800 */
[----:B------:R-:W3:Y:S06]  /*01f0*/  LDCU UR25, c[0x0][0x3dc] ;  /* 0x00007b80ff1977ac */ /* 0x000eec0008000800 */
[----:B------:R-:W4:Y:S01]  /*0200*/  LDC R13, c[0x0][0x3cc] ;  /* 0x0000f300ff0d7b82 */ /* 0x000f220000000800 */
[----:B------:R-:W1:Y:S01]  /*0210*/  LDCU UR24, c[0x0][0x3d8] ;  /* 0x00007b00ff1877ac */ /* 0x000e620008000800 */
[----:B------:R-:W1:Y:S06]  /*0220*/  LDCU UR28, c[0x0][0x3d8] ;  /* 0x00007b00ff1c77ac */ /* 0x000e6c0008000800 */
[----:B------:R-:W1:Y:S01]  /*0230*/  LDC.64 R4, c[0x0][0x3c0] ;  /* 0x0000f000ff047b82 */ /* 0x000e620000000a00 */
[----:B0-----:R-:W-:Y:S01]  /*0240*/  UISETP.NE.U32.AND UP0, UPT, UR6, URZ, UPT ;  /* 0x000000ff0600728c */ /* 0x001fe2000bf05070 */
[----:B------:R-:W0:Y:S03]  /*0250*/  LDCU UR8, c[0x0][0x3d0] ;  /* 0x00007a00ff0877ac */ /* 0x000e260008000800 */
[----:B------:R-:W-:Y:S01]  /*0260*/  UISETP.NE.AND.EX UP0, UPT, UR7, URZ, UPT, UP0 ;  /* 0x000000ff0700728c */ /* 0x000fe2000bf05300 */
[----:B------:R-:W0:Y:S01]  /*0270*/  LDCU UR16, c[0x0][0x3d0] ;  /* 0x00007a00ff1077ac */ /* 0x000e220008000800 */
[----:B------:R-:W0:Y:S01]  /*0280*/  LDCU.64 UR26, c[0x0][0x3d8] ;  /* 0x00007b00ff1a77ac */ /* 0x000e220008000a00 */
[----:B------:R-:W0:Y:S01]  /*0290*/  LDCU.64 UR30, c[0x0][0x3d8] ;  /* 0x00007b00ff1e77ac */ /* 0x000e220008000a00 */
[----:B------:R-:W0:Y:S01]  /*02a0*/  LDCU.64 UR14, c[0x0][0x380] ;  /* 0x00007000ff0e77ac */ /* 0x000e220008000a00 */
[----:B------:R-:W0:Y:S01]  /*02b0*/  LDCU.64 UR22, c[0x0][0x380] ;  /* 0x00007000ff1677ac */ /* 0x000e220008000a00 */
[----:B------:R-:W0:Y:S01]  /*02c0*/  LDCU.64 UR12, c[0x0][0x390] ;  /* 0x00007200ff0c77ac */ /* 0x000e220008000a00 */
[----:B------:R-:W0:Y:S02]  /*02d0*/  LDCU.64 UR18, c[0x0][0x390] ;  /* 0x00007200ff1277ac */ /* 0x000e240008000a00 */
[----:B--23--:R-:W-:Y:S05]  /*02e0*/  BRA.U UP0, `(.L_x_163) ;  /* 0x0000000500707547 */ /* 0x00cfea000b800000 */
[----:B------:R-:W-:Y:S01]  /*02f0*/  BSSY.RECONVERGENT B0, `(.L_x_164) ;  /* 0x000005a000007945 */ /* 0x000fe20003800200 */
.L_x_168:
[----:B-1----:R-:W-:Y:S01]  /*0300*/  MOV R4, UR17 ;  /* 0x0000001100047c02 */ /* 0x002fe20008000f00 */
[----:B------:R-:W-:Y:S03]  /*0310*/  BSSY.RECONVERGENT B1, `(.L_x_165) ;  /* 0x0000028000017945 */ /* 0x000fe60003800200 */
[----:B--2---:R-:W-:-:S04]  /*0320*/  LOP3.LUT R2, R11, R4, RZ, 0xfc, !PT ;  /* 0x000000040b027212 */ /* 0x004fc800078efcff */
[----:B------:R-:W-:-:S13]  /*0330*/  ISETP.NE.U32.AND P0, PT, R2, RZ, PT ;  /* 0x000000ff0200720c */ /* 0x000fda0003f05070 */
[----:B------:R-:W-:Y:S05]  /*0340*/  @P0 BRA `(.L_x_166) ;  /* 0x00000000005c0947 */ /* 0x000fea0003800000 */
[----:B------:R-:W-:-:S04]  /*0350*/  IMAD.U32 R3, RZ, RZ, UR24 ;  /* 0x00000018ff037e24 */ /* 0x000fc8000f8e00ff */
[----:B------:R-:W1:Y:S01]  /*0360*/  I2F.U32.RP R2, R3 ;  /* 0x0000000300027306 */ /* 0x000e620000209000 */
[----:B------:R-:W-:-:S07]  /*0370*/  ISETP.NE.U32.AND P2, PT, R3, RZ, PT ;  /* 0x000000ff0300720c */ /* 0x000fce0003f45070 */
[----:B-1----:R-:W1:Y:S02]  /*0380*/  MUFU.RCP R2, R2 ;  /* 0x0000000200027308 */ /* 0x002e640000001000 */
[----:B-1----:R-:W-:-:S06]  /*0390*/  VIADD R6, R2, 0xffffffe ;  /* 0x0ffffffe02067836 */ /* 0x002fcc0000000000 */
[----:B------:R1:W2:Y:S02]  /*03a0*/  F2I.FTZ.U32.TRUNC.NTZ R7, R6 ;  /* 0x0000000600077305 */ /* 0x0002a4000021f000 */
[----:B-1----:R-:W-:Y:S02]  /*03b0*/  IMAD.MOV.U32 R6, RZ, RZ, RZ ;  /* 0x000000ffff067224 */ /* 0x002fe400078e00ff */
[----:B--2---:R-:W-:-:S05]  /*03c0*/  IMAD R5, R7, R3, RZ ;  /* 0x0000000307057224 */ /* 0x004fca00078e02ff */
[----:B------:R-:W-:-:S05]  /*03d0*/  IADD3 R5, PT, PT, -R5, RZ, RZ ;  /* 0x000000ff05057210 */ /* 0x000fca0007ffe1ff */
[----:B------:R-:W-:-:S04]  /*03e0*/  IMAD.HI.U32 R7, R7, R5, R6 ;  /* 0x0000000507077227 */ /* 0x000fc800078e0006 */
[----:B------:R-:W-:Y:S02]  /*03f0*/  IMAD.MOV.U32 R5, RZ, RZ, RZ ;  /* 0x000000ffff057224 */ /* 0x000fe400078e00ff */
[----:B------:R-:W-:-:S04]  /*0400*/  IMAD.HI.U32 R7, R7, R8, RZ ;  /* 0x0000000807077227 */ /* 0x000fc800078e00ff */
[----:B------:R-:W-:-:S04]  /*0410*/  IMAD.MOV R10, RZ, RZ, -R7 ;  /* 0x000000ffff0a7224 */ /* 0x000fc800078e0a07 */
[----:B------:R-:W-:-:S05]  /*0420*/  IMAD R10, R3, R10, R8 ;  /* 0x0000000a030a7224 */ /* 0x000fca00078e0208 */
[----:B------:R-:W-:-:S13]  /*0430*/  ISETP.GE.U32.AND P0, PT, R10, R3, PT ;  /* 0x000000030a00720c */ /* 0x000fda0003f06070 */
[----:B------:R-:W-:Y:S01]  /*0440*/  @P0 IADD3 R10, PT, PT, R10, -R3, RZ ;  /* 0x800000030a0a0210 */ /* 0x000fe20007ffe0ff */
[----:B------:R-:W-:-:S03]  /*0450*/  @P0 VIADD R7, R7, 0x1 ;  /* 0x0000000107070836 */ /* 0x000fc60000000000 */
[----:B------:R-:W-:-:S13]  /*0460*/  ISETP.GE.U32.AND P1, PT, R10, R3, PT ;  /* 0x000000030a00720c */ /* 0x000fda0003f26070 */
[----:B------:R-:W-:Y:S01]  /*0470*/  @P1 VIADD R7, R7, 0x1 ;  /* 0x0000000107071836 */ /* 0x000fe20000000000 */
[----:B------:R-:W-:-:S04]  /*0480*/  @!P2 LOP3.LUT R7, RZ, R3, RZ, 0x33, !PT ;  /* 0x00000003ff07a212 */ /* 0x000fc800078e33ff */
[----:B------:R-:W-:-:S05]  /*0490*/  IADD3 R2, PT, PT, -R7, RZ, RZ ;  /* 0x000000ff07027210 */ /* 0x000fca0007ffe1ff */
[----:B------:R-:W-:Y:S01]  /*04a0*/  IMAD R2, R3, R2, R8 ;  /* 0x0000000203027224 */ /* 0x000fe200078e0208 */
[----:B------:R-:W-:Y:S06]  /*04b0*/  BRA `(.L_x_167) ;  /* 0x0000000000347947 */ /* 0x000fec0003800000 */
.L_x_166:
[----:B------:R-:W-:-:S07]  /*04c0*/  MOV R10, 0x4e0 ;  /* 0x000004e0000a7802 */ /* 0x000fce0000000f00 */
[----:B0---4-:R-:W-:Y:S05]  /*04d0*/  CALL.REL.NOINC `($__internal_10_$__cuda_sm20_div_s64) ;  /* 0x0000001400d87944 */ /* 0x011fea0003c00000 */
[-C--:B------:R-:W-:Y:S01]  /*04e0*/  IADD3 R6, P0, PT, RZ, -R2.reuse, RZ ;  /* 0x80000002ff067210 */ /* 0x080fe20007f1e0ff */
[----:B------:R-:W-:Y:S01]  /*04f0*/  IMAD.U32 R3, RZ, RZ, UR26 ;  /* 0x0000001aff037e24 */ /* 0x000fe2000f8e00ff */
[----:B------:R-:W-:Y:S01]  /*0500*/  MOV R7, R2 ;  /* 0x0000000200077202 */ /* 0x000fe20000000f00 */
[----:B------:R-:W-:Y:S01]  /*0510*/  IMAD.U32 R4, RZ, RZ, UR27 ;  /* 0x0000001bff047e24 */ /* 0x000fe2000f8e00ff */
[----:B------:R-:W-:Y:S01]  /*0520*/  IADD3.X R14, PT, PT, RZ, ~R14, RZ, P0, !PT ;  /* 0x8000000eff0e7210 */ /* 0x000fe200007fe4ff */
[----:B------:R-:W-:-:S04]  /*0530*/  IMAD.MOV.U32 R10, RZ, RZ, R8 ;  /* 0x000000ffff0a7224 */ /* 0x000fc800078e0008 */
[-C--:B------:R-:W-:Y:S02]  /*0540*/  IMAD R5, R14, R3.reuse, RZ ;  /* 0x000000030e057224 */ /* 0x080fe400078e02ff */
[----:B------:R-:W-:-:S04]  /*0550*/  IMAD.WIDE.U32 R14, R6, R3, R10 ;  /* 0x00000003060e7225 */ /* 0x000fc800078e000a */
[----:B------:R-:W-:Y:S02]  /*0560*/  IMAD R5, R6, R4, R5 ;  /* 0x0000000406057224 */ /* 0x000fe400078e0205 */
[----:B------:R-:W-:Y:S02]  /*0570*/  IMAD.MOV.U32 R2, RZ, RZ, R14 ;  /* 0x000000ffff027224 */ /* 0x000fe400078e000e */
[----:B------:R-:W-:-:S07]  /*0580*/  IMAD.IADD R5, R15, 0x1, R5 ;  /* 0x000000010f057824 */ /* 0x000fce00078e0205 */
.L_x_167:
[----:B0-----:R-:W-:Y:S05]  /*0590*/  BSYNC.RECONVERGENT B1 ;  /* 0x0000000000017941 */ /* 0x001fea0003800200 */
.L_x_165:
[----:B----4-:R-:W-:-:S04]  /*05a0*/  IABS R13, R12 ;  /* 0x0000000c000d7213 */ /* 0x010fc80000000000 */
[----:B------:R-:W0:Y:S08]  /*05b0*/  I2F.RP R6, R13 ;  /* 0x0000000d00067306 */ /* 0x000e300000209400 */
[----:B0-----:R-:W0:Y:S02]  /*05c0*/  MUFU.RCP R6, R6 ;  /* 0x0000000600067308 */ /* 0x001e240000001000 */
[----:B0-----:R-:W-:-:S06]  /*05d0*/  IADD3 R14, PT, PT, R6, 0xffffffe, RZ ;  /* 0x0ffffffe060e7810 */ /* 0x001fcc0007ffe0ff */
[----:B------:R0:W1:Y:S02]  /*05e0*/  F2I.FTZ.U32.TRUNC.NTZ R15, R14 ;  /* 0x0000000e000f7305 */ /* 0x000064000021f000 */
[----:B0-----:R-:W-:Y:S02]  /*05f0*/  IMAD.MOV.U32 R14, RZ, RZ, RZ ;  /* 0x000000ffff0e7224 */ /* 0x001fe400078e00ff */
[----:B-1----:R-:W-:-:S04]  /*0600*/  IMAD.MOV R10, RZ, RZ, -R15 ;  /* 0x000000ffff0a7224 */ /* 0x002fc800078e0a0f */
[----:B------:R-:W-:Y:S01]  /*0610*/  IMAD R17, R10, R13, RZ ;  /* 0x0000000d0a117224 */ /* 0x000fe200078e02ff */
[----:B------:R-:W-:-:S03]  /*0620*/  IABS R10, R7 ;  /* 0x00000007000a7213 */ /* 0x000fc60000000000 */
[----:B------:R-:W-:-:S06]  /*0630*/  IMAD.HI.U32 R15, R15, R17, R14 ;  /* 0x000000110f0f7227 */ /* 0x000fcc00078e000e */
[----:B------:R-:W-:-:S05]  /*0640*/  IMAD.HI.U32 R15, R15, R10, RZ ;  /* 0x0000000a0f0f7227 */ /* 0x000fca00078e00ff */
[----:B------:R-:W-:-:S05]  /*0650*/  IADD3 R6, PT, PT, -R15, RZ, RZ ;  /* 0x000000ff0f067210 */ /* 0x000fca0007ffe1ff */
[----:B------:R-:W-:-:S05]  /*0660*/  IMAD R6, R13, R6, R10 ;  /* 0x000000060d067224 */ /* 0x000fca00078e020a */
[----:B------:R-:W-:-:S13]  /*0670*/  ISETP.GT.U32.AND P1, PT, R13, R6, PT ;  /* 0x000000060d00720c */ /* 0x000fda0003f24070 */
[----:B------:R-:W-:Y:S02]  /*0680*/  @!P1 IMAD.IADD R6, R6, 0x1, -R13 ;  /* 0x0000000106069824 */ /* 0x000fe400078e0a0d */
[----:B------:R-:W-:Y:S01]  /*0690*/  @!P1 VIADD R15, R15, 0x1 ;  /* 0x000000010f0f9836 */ /* 0x000fe20000000000 */
[----:B------:R-:W-:Y:S02]  /*06a0*/  ISETP.NE.AND P1, PT, R12, RZ, PT ;  /* 0x000000ff0c00720c */ /* 0x000fe40003f25270 */
[----:B------:R-:W-:Y:S02]  /*06b0*/  ISETP.GE.U32.AND P0, PT, R6, R13, PT ;  /* 0x0000000d0600720c */ /* 0x000fe40003f06070 */
[----:B------:R-:W-:-:S04]  /*06c0*/  LOP3.LUT R6, R7, R12, RZ, 0x3c, !PT ;  /* 0x0000000c07067212 */ /* 0x000fc800078e3cff */
[----:B------:R-:W-:-:S07]  /*06d0*/  ISETP.GE.AND P2, PT, R6, RZ, PT ;  /* 0x000000ff0600720c */ /* 0x000fce0003f46270 */
[----:B------:R-:W-:-:S06]  /*06e0*/  @P0 IADD3 R15, PT, PT, R15, 0x1, RZ ;  /* 0x000000010f0f0810 */ /* 0x000fcc0007ffe0ff */
[----:B------:R-:W-:Y:S01]  /*06f0*/  @!P2 IMAD.MOV R15, RZ, RZ, -R15 ;  /* 0x000000ffff0fa224 */ /* 0x000fe200078e0a0f */
[----:B------:R-:W-:-:S05]  /*0700*/  @!P1 LOP3.LUT R15, RZ, R12, RZ, 0x33, !PT ;  /* 0x0000000cff0f9212 */ /* 0x000fca00078e33ff */
[----:B------:R-:W-:-:S04]  /*0710*/  IMAD.MOV R6, RZ, RZ, -R15 ;  /* 0x000000ffff067224 */ /* 0x000fc800078e0a0f */
[----:B------:R-:W-:Y:S02]  /*0720*/  IMAD R6, R12, R6, R7 ;  /* 0x000000060c067224 */ /* 0x000fe400078e0207 */
[----:B------:R-:W-:Y:S02]  /*0730*/  IMAD.MOV.U32 R7, RZ, RZ, R5 ;  /* 0x000000ffff077224 */ /* 0x000fe400078e0005 */
[----:B------:R-:W-:-:S05]  /*0740*/  IMAD R15, R15, UR8, R6 ;  /* 0x000000080f0f7c24 */ /* 0x000fca000f8e0206 */
[----:B------:R-:W-:-:S05]  /*0750*/  SHF.R.S32.HI R6, RZ, 0x1f, R15 ;  /* 0x0000001fff067819 */ /* 0x000fca000001140f */
[----:B------:R-:W-:Y:S01]  /*0760*/  IMAD R10, R6, R3, RZ ;  /* 0x00000003060a7224 */ /* 0x000fe200078e02ff */
[----:B------:R-:W-:-:S05]  /*0770*/  MOV R6, R2 ;  /* 0x0000000200067202 */ /* 0x000fca0000000f00 */
[----:B------:R-:W-:-:S04]  /*0780*/  IMAD.WIDE.U32 R2, R15, R3, R6 ;  /* 0x000000030f027225 */ /* 0x000fc800078e0006 */
[----:B------:R-:W-:Y:S01]  /*0790*/  IMAD R15, R15, R4, R10 ;  /* 0x000000040f0f7224 */ /* 0x000fe200078e020a */
[----:B------:R-:W-:-:S03]  /*07a0*/  LEA R4, P0, R2, UR12, 0x1 ;  /* 0x0000000c02047c11 */ /* 0x000fc6000f8008ff */
[----:B------:R-:W-:-:S05]  /*07b0*/  IMAD.IADD R3, R3, 0x1, R15 ;  /* 0x0000000103037824 */ /* 0x000fca00078e020f */
[----:B------:R-:W-:-:S05]  /*07c0*/  LEA.HI.X R5, R2, UR13, R3, 0x1, P0 ;  /* 0x0000000d02057c11 */ /* 0x000fca00080f0c03 */
[----:B------:R-:W2:Y:S01]  /*07d0*/  LDG.E.U16 R4, desc[UR20][R4.64] ;  /* 0x0000001404047981 */ /* 0x000ea2000c1e1500 */
[----:B------:R-:W-:-:S04]  /*07e0*/  LEA R2, P0, R8, UR14, 0x1 ;  /* 0x0000000e08027c11 */ /* 0x000fc8000f8008ff */
[----:B------:R-:W-:Y:S02]  /*07f0*/  LEA.HI.X R3, R8, UR15, R11, 0x1, P0 ;  /* 0x0000000f08037c11 */ /* 0x000fe400080f0c0b */
[----:B------:R-:W-:Y:S01]  /*0800*/  IADD3 R8, PT, PT, R9, R0, RZ ;  /* 0x0000000009087210 */ /* 0x000fe20007ffe0ff */
[----:B------:R-:W-:-:S03]  /*0810*/  IMAD.U32 R0, RZ, RZ, UR9 ;  /* 0x00000009ff007e24 */ /* 0x000fc6000f8e00ff */
[----:B------:R-:W-:Y:S02]  /*0820*/  ISETP.LT.U32.AND P0, PT, R8, UR4, PT ;  /* 0x0000000408007c0c */ /* 0x000fe4000bf01070 */
[----:B------:R-:W-:-:S04]  /*0830*/  SHF.R.S32.HI R11, RZ, 0x1f, R8 ;  /* 0x0000001fff0b7819 */ /* 0x000fc80000011408 */
[----:B------:R-:W-:Y:S01]  /*0840*/  ISETP.GT.AND.EX P0, PT, R0, R11, PT, P0 ;  /* 0x0000000b0000720c */ /* 0x000fe20003f04300 */
[----:B------:R-:W-:Y:S02]  /*0850*/  IMAD.MOV.U32 R0, RZ, RZ, R8 ;  /* 0x000000ffff007224 */ /* 0x000fe400078e0008 */
[----:B--2---:R-:W-:-:S05]  /*0860*/  HADD2 R5, R4.H0_H0, RZ.H0_H0 ;  /* 0x200000ff04057230 */ /* 0x004fca0000000800 */
[----:B------:R2:W-:Y:S05]  /*0870*/  STG.E.U16 desc[UR20][R2.64], R5 ;  /* 0x0000000502007986 */ /* 0x0005ea000c101514 */
[----:B------:R-:W-:Y:S05]  /*0880*/  @P0 BRA `(.L_x_168) ;  /* 0xfffffff8009c0947 */ /* 0x000fea000383ffff */
[----:B------:R-:W-:Y:S05]  /*0890*/  BSYNC.RECONVERGENT B0 ;  /* 0x0000000000007941 */ /* 0x000fea0003800200 */
.L_x_164:
[----:B------:R-:W-:Y:S05]  /*08a0*/  EXIT ;  /* 0x000000000000794d */ /* 0x000fea0003800000 */
.L_x_163:
[----:B------:R-:W-:Y:S01]  /*08b0*/  BSSY.RECONVERGENT B0, `(.L_x_169) ;  /* 0x000005d000007945 */ /* 0x000fe20003800200 */
.L_x_173:
[----:B------:R-:W-:Y:S01]  /*08c0*/  MOV R6, UR25 ;  /* 0x0000001900067c02 */ /* 0x000fe20008000f00 */
[----:B------:R-:W-:Y:S03]  /*08d0*/  BSSY.RECONVERGENT B1, `(.L_x_170) ;  /* 0x0000028000017945 */ /* 0x000fe60003800200 */
[----:B--2---:R-:W-:-:S04]  /*08e0*/  LOP3.LUT R2, R11, R6, RZ, 0xfc, !PT ;  /* 0x000000060b027212 */ /* 0x004fc800078efcff */
[----:B------:R-:W-:-:S13]  /*08f0*/  ISETP.NE.U32.AND P0, PT, R2, RZ, PT ;  /* 0x000000ff0200720c */ /* 0x000fda0003f05070 */
[----:B------:R-:W-:Y:S05]  /*0900*/  @P0 BRA `(.L_x_171) ;  /* 0x00000000005c0947 */ /* 0x000fea0003800000 */
[----:B-1----:R-:W-:-:S04]  /*0910*/  IMAD.U32 R3, RZ, RZ, UR28 ;  /* 0x0000001cff037e24 */ /* 0x002fc8000f8e00ff */
[----:B------:R-:W1:Y:S01]  /*0920*/  I2F.U32.RP R7, R3 ;  /* 0x0000000300077306 */ /* 0x000e620000209000 */
[----:B------:R-:W-:-:S07]  /*0930*/  ISETP.NE.U32.AND P2, PT, R3, RZ, PT ;  /* 0x000000ff0300720c */ /* 0x000fce0003f45070 */
[----:B-1----:R-:W1:Y:S02]  /*0940*/  MUFU.RCP R7, R7 ;  /* 0x0000000700077308 */ /* 0x002e640000001000 */
[----:B-1----:R-:W-:Y:S02]  /*0950*/  VIADD R14, R7, 0xffffffe ;  /* 0x0ffffffe070e7836 */ /* 0x002fe40000000000 */
[----:B------:R-:W-:-:S04]  /*0960*/  IMAD.MOV.U32 R7, RZ, RZ, RZ ;  /* 0x000000ffff077224 */ /* 0x000fc800078e00ff */
[----:B------:R1:W2:Y:S02]  /*0970*/  F2I.FTZ.U32.TRUNC.NTZ R15, R14 ;  /* 0x0000000e000f7305 */ /* 0x0002a4000021f000 */
[----:B-1----:R-:W-:Y:S02]  /*0980*/  IMAD.MOV.U32 R14, RZ, RZ, RZ ;  /* 0x000000ffff0e7224 */ /* 0x002fe400078e00ff */
[----:B--2---:R-:W-:-:S05]  /*0990*/  IMAD R2, R15, R3, RZ ;  /* 0x000000030f027224 */ /* 0x004fca00078e02ff */
[----:B------:R-:W-:-:S05]  /*09a0*/  IADD3 R17, PT, PT, -R2, RZ, RZ ;  /* 0x000000ff02117210 */ /* 0x000fca0007ffe1ff */
        /* <DEDUP_REMOVED lines=13> */
.L_x_171:
[----:B------:R-:W-:-:S07]  /*0a80*/  MOV R10, 0xaa0 ;  /* 0x00000aa0000a7802 */ /* 0x000fce0000000f00 */
[----:B01--4-:R-:W-:Y:S05]  /*0a90*/  CALL.REL.NOINC `($__internal_10_$__cuda_sm20_div_s64) ;  /* 0x0000001000687944 */ /* 0x013fea0003c00000 */
[----:B------:R-:W-:Y:S01]  /*0aa0*/  IADD3 R7, P0, PT, RZ, -R2, RZ ;  /* 0x80000002ff077210 */ /* 0x000fe20007f1e0ff */
[----:B------:R-:W-:Y:S02]  /*0ab0*/  IMAD.U32 R3, RZ, RZ, UR30 ;  /* 0x0000001eff037e24 */ /* 0x000fe4000f8e00ff */
[----:B------:R-:W-:Y:S01]  /*0ac0*/  IMAD.MOV.U32 R10, RZ, RZ, R8 ;  /* 0x000000ffff0a7224 */ /* 0x000fe200078e0008 */
[----:B------:R-:W-:Y:S01]  /*0ad0*/  IADD3.X R14, PT, PT, RZ, ~R14, RZ, P0, !PT ;  /* 0x8000000eff0e7210 */ /* 0x000fe200007fe4ff */
[----:B------:R-:W-:-:S04]  /*0ae0*/  IMAD.U32 R6, RZ, RZ, UR31 ;  /* 0x0000001fff067e24 */ /* 0x000fc8000f8e00ff */
[-C--:B------:R-:W-:Y:S02]  /*0af0*/  IMAD R12, R14, R3.reuse, RZ ;  /* 0x000000030e0c7224 */ /* 0x080fe400078e02ff */
[----:B------:R-:W-:Y:S01]  /*0b00*/  IMAD.WIDE.U32 R14, R7, R3, R10 ;  /* 0x00000003070e7225 */ /* 0x000fe200078e000a */
[----:B------:R-:W-:-:S03]  /*0b10*/  MOV R10, R2 ;  /* 0x00000002000a7202 */ /* 0x000fc60000000f00 */
[----:B------:R-:W-:Y:S02]  /*0b20*/  IMAD R7, R7, R6, R12 ;  /* 0x0000000607077224 */ /* 0x000fe400078e020c */
[----:B------:R-:W-:Y:S02]  /*0b30*/  IMAD.MOV.U32 R2, RZ, RZ, R14 ;  /* 0x000000ffff027224 */ /* 0x000fe400078e000e */
[----:B------:R-:W-:-:S07]  /*0b40*/  IMAD.IADD R7, R7, 0x1, R15 ;  /* 0x0000000107077824 */ /* 0x000fce00078e020f */
.L_x_172:
[----:B0-----:R-:W-:Y:S05]  /*0b50*/  BSYNC.RECONVERGENT B1 ;  /* 0x0000000000017941 */ /* 0x001fea0003800200 */
.L_x_170:
[----:B----4-:R-:W-:Y:S01]  /*0b60*/  IABS R17, R13 ;  /* 0x0000000d00117213 */ /* 0x010fe20000000000 */
[----:B------:R-:W-:-:S03]  /*0b70*/  IMAD.MOV.U32 R14, RZ, RZ, RZ ;  /* 0x000000ffff0e7224 */ /* 0x000fc600078e00ff */
[----:B------:R-:W0:Y:S08]  /*0b80*/  I2F.RP R16, R17 ;  /* 0x0000001100107306 */ /* 0x000e300000209400 */
[----:B0-----:R-:W0:Y:S02]  /*0b90*/  MUFU.RCP R16, R16 ;  /* 0x0000001000107308 */ /* 0x001e240000001000 */
[----:B0-----:R-:W-:-:S06]  /*0ba0*/  IADD3 R18, PT, PT, R16, 0xffffffe, RZ ;  /* 0x0ffffffe10127810 */ /* 0x001fcc0007ffe0ff */
[----:B------:R-:W0:Y:S02]  /*0bb0*/  F2I.FTZ.U32.TRUNC.NTZ R15, R18 ;  /* 0x00000012000f7305 */ /* 0x000e24000021f000 */
[----:B0-----:R-:W-:-:S04]  /*0bc0*/  IMAD.MOV R12, RZ, RZ, -R15 ;  /* 0x000000ffff0c7224 */ /* 0x001fc800078e0a0f */
[----:B------:R-:W-:Y:S01]  /*0bd0*/  IMAD R19, R12, R17, RZ ;  /* 0x000000110c137224 */ /* 0x000fe200078e02ff */
[----:B------:R-:W-:-:S03]  /*0be0*/  IABS R12, R10 ;  /* 0x0000000a000c7213 */ /* 0x000fc60000000000 */
[----:B------:R-:W-:Y:S01]  /*0bf0*/  IMAD.HI.U32 R19, R15, R19, R14 ;  /* 0x000000130f137227 */ /* 0x000fe200078e000e */
[----:B------:R-:W-:-:S05]  /*0c00*/  MOV R14, R12 ;  /* 0x0000000c000e7202 */ /* 0x000fca0000000f00 */
[----:B------:R-:W-:-:S04]  /*0c10*/  IMAD.HI.U32 R12, R19, R14, RZ ;  /* 0x0000000e130c7227 */ /* 0x000fc800078e00ff */
[----:B------:R-:W-:-:S04]  /*0c20*/  IMAD.MOV R15, RZ, RZ, -R12 ;  /* 0x000000ffff0f7224 */ /* 0x000fc800078e0a0c */
[----:B------:R-:W-:-:S05]  /*0c30*/  IMAD R14, R17, R15, R14 ;  /* 0x0000000f110e7224 */ /* 0x000fca00078e020e */
[----:B------:R-:W-:-:S13]  /*0c40*/  ISETP.GT.U32.AND P1, PT, R17, R14, PT ;  /* 0x0000000e1100720c */ /* 0x000fda0003f24070 */
[----:B------:R-:W-:Y:S01]  /*0c50*/  @!P1 IMAD.IADD R14, R14, 0x1, -R17 ;  /* 0x000000010e0e9824 */ /* 0x000fe200078e0a11 */
[----:B------:R-:W-:Y:S02]  /*0c60*/  @!P1 IADD3 R12, PT, PT, R12, 0x1, RZ ;  /* 0x000000010c0c9810 */ /* 0x000fe40007ffe0ff */
        /* <DEDUP_REMOVED lines=8> */
[----:B------:R-:W-:-:S04]  /*0cf0*/  IMAD R15, R13, R15, R10 ;  /* 0x0000000f0d0f7224 */ /* 0x000fc800078e020a */
[----:B------:R-:W-:-:S04]  /*0d00*/  IMAD R15, R12, UR16, R15 ;  /* 0x000000100c0f7c24 */ /* 0x000fc8000f8e020f */
[----:B------:R-:W-:-:S05]  /*0d10*/  IMAD.WIDE R14, R15, 0x4, R4 ;  /* 0x000000040f0e7825 */ /* 0x000fca00078e0204 */
[----:B------:R0:W2:Y:S02]  /*0d20*/  LDG.E R17, desc[UR20][R14.64] ;  /* 0x000000140e117981 */ /* 0x0000a4000c1e1900 */
[----:B0-----:R-:W-:Y:S02]  /*0d30*/  IMAD.MOV.U32 R14, RZ, RZ, R2 ;  /* 0x000000ffff0e7224 */ /* 0x001fe400078e0002 */
[----:B------:R-:W-:Y:S01]  /*0d40*/  IMAD.MOV.U32 R15, RZ, RZ, R7 ;  /* 0x000000ffff0f7224 */ /* 0x000fe200078e0007 */
[----:B--2---:R-:W-:-:S05]  /*0d50*/  SHF.R.S32.HI R10, RZ, 0x1f, R17 ;  /* 0x0000001fff0a7819 */ /* 0x004fca0000011411 */
[-C--:B------:R-:W-:Y:S02]  /*0d60*/  IMAD R10, R10, R3.reuse, RZ ;  /* 0x000000030a0a7224 */ /* 0x080fe400078e02ff */
[----:B------:R-:W-:-:S04]  /*0d70*/  IMAD.WIDE.U32 R2, R17, R3, R14 ;  /* 0x0000000311027225 */ /* 0x000fc800078e000e */
[----:B------:R-:W-:Y:S01]  /*0d80*/  IMAD R17, R17, R6, R10 ;  /* 0x0000000611117224 */ /* 0x000fe200078e020a */
[----:B------:R-:W-:-:S04]  /*0d90*/  LEA R6, P0, R2, UR18, 0x1 ;  /* 0x0000001202067c11 */ /* 0x000fc8000f8008ff */
[----:B------:R-:W-:-:S04]  /*0da0*/  IADD3 R3, PT, PT, R3, R17, RZ ;  /* 0x0000001103037210 */ /* 0x000fc80007ffe0ff */
[----:B------:R-:W-:-:S05]  /*0db0*/  LEA.HI.X R7, R2, UR19, R3, 0x1, P0 ;  /* 0x0000001302077c11 */ /* 0x000fca00080f0c03 */
[----:B------:R-:W2:Y:S01]  /*0dc0*/  LDG.E.U16 R6, desc[UR20][R6.64] ;  /* 0x0000001406067981 */ /* 0x000ea2000c1e1500 */
[----:B------:R-:W-:-:S04]  /*0dd0*/  LEA R2, P0, R8, UR22, 0x1 ;  /* 0x0000001608027c11 */ /* 0x000fc8000f8008ff */
[----:B------:R-:W-:Y:S01]  /*0de0*/  LEA.HI.X R3, R8, UR23, R11, 0x1, P0 ;  /* 0x0000001708037c11 */ /* 0x000fe200080f0c0b */
[----:B------:R-:W-:Y:S02]  /*0df0*/  IMAD.IADD R8, R9, 0x1, R0 ;  /* 0x0000000109087824 */ /* 0x000fe400078e0200 */
[----:B------:R-:W-:-:S03]  /*0e00*/  IMAD.U32 R0, RZ, RZ, UR9 ;  /* 0x00000009ff007e24 */ /* 0x000fc6000f8e00ff */
[----:B------:R-:W-:Y:S02]  /*0e10*/  ISETP.LT.U32.AND P0, PT, R8, UR4, PT ;  /* 0x0000000408007c0c */ /* 0x000fe4000bf01070 */
[----:B------:R-:W-:-:S04]  /*0e20*/  SHF.R.S32.HI R11, RZ, 0x1f, R8 ;  /* 0x0000001fff0b7819 */ /* 0x000fc80000011408 */
[----:B------:R-:W-:Y:S02]  /*0e30*/  ISETP.GT.AND.EX P0, PT, R0, R11, PT, P0 ;  /* 0x0000000b0000720c */ /* 0x000fe40003f04300 */
[----:B------:R-:W-:Y:S01]  /*0e40*/  MOV R0, R8 ;  /* 0x0000000800007202 */ /* 0x000fe20000000f00 */
[----:B--2---:R-:W-:-:S05]  /*0e50*/  HADD2 R7, R6.H0_H0, RZ.H0_H0 ;  /* 0x200000ff06077230 */ /* 0x004fca0000000800 */
[----:B------:R2:W-:Y:S05]  /*0e60*/  STG.E.U16 desc[UR20][R2.64], R7 ;  /* 0x0000000702007986 */ /* 0x0005ea000c101514 */
[----:B------:R-:W-:Y:S05]  /*0e70*/  @P0 BRA `(.L_x_173) ;  /* 0xfffffff800900947 */ /* 0x000fea000383ffff */
[----:B------:R-:W-:Y:S05]  /*0e80*/  BSYNC.RECONVERGENT B0 ;  /* 0x0000000000007941 */ /* 0x000fea0003800200 */
.L_x_169:
[----:B------:R-:W-:Y:S05]  /*0e90*/  EXIT ;  /* 0x000000000000794d */ /* 0x000fea0003800000 */
.L_x_162:
        /* <DEDUP_REMOVED lines=12> */
[----:B------:R-:W0:Y:S01]  /*0f60*/  LDCU UR23, c[0x0][0x3d0] ;  /* 0x00007a00ff1777ac */ /* 0x000e220008000800 */
[----:B------:R-:W0:Y:S01]  /*0f70*/  LDCU.64 UR34, c[0x0][0x3d8] ;  /* 0x00007b00ff2277ac */ /* 0x000e220008000a00 */
[----:B------:R-:W0:Y:S01]  /*0f80*/  LDCU.64 UR30, c[0x0][0x3d8] ;  /* 0x00007b00ff1e77ac */ /* 0x000e220008000a00 */
[----:B------:R-:W0:Y:S01]  /*0f90*/  LDCU.64 UR24, c[0x0][0x380] ;  /* 0x00007000ff1877ac */ /* 0x000e220008000a00 */
[----:B------:R-:W0:Y:S01]  /*0fa0*/  LDCU.64 UR26, c[0x0][0x380] ;  /* 0x00007000ff1a77ac */ /* 0x000e220008000a00 */
[----:B------:R-:W0:Y:S01]  /*0fb0*/  LDCU.128 UR12, c[0x0][0x390] ;  /* 0x00007200ff0c77ac */ /* 0x000e220008000c00 */
[----:B------:R-:W0:Y:S01]  /*0fc0*/  LDCU.128 UR16, c[0x0][0x390] ;  /* 0x00007200ff1077ac */ /* 0x000e220008000c00 */
[----:B--2---:R-:W-:Y:S01]  /*0fd0*/  UIADD3 UR8, UPT, UPT, UR8, -0x1, URZ ;  /* 0xffffffff08087890 */ /* 0x004fe2000fffe0ff */
[----:B---3--:R-:W-:Y:S11]  /*0fe0*/  BRA.U UP0, `(.L_x_174) ;  /* 0x0000000500887547 */ /* 0x008ff6000b800000 */
[----:B------:R-:W-:Y:S01]  /*0ff0*/  BSSY.RECONVERGENT B0, `(.L_x_175) ;  /* 0x0000060000007945 */ /* 0x000fe20003800200 */
.L_x_179:
[----:B-1----:R-:W-:Y:S01]  /*1000*/  IMAD.U32 R4, RZ, RZ, UR28 ;  /* 0x0000001cff047e24 */ /* 0x002fe2000f8e00ff */
[----:B------:R-:W-:Y:S04]  /*1010*/  BSSY.RECONVERGENT B1, `(.L_x_176) ;  /* 0x0000026000017945 */ /* 0x000fe80003800200 */
[----:B--2---:R-:W-:-:S04]  /*1020*/  LOP3.LUT R2, R11, R4, RZ, 0xfc, !PT ;  /* 0x000000040b027212 */ /* 0x004fc800078efcff */
[----:B------:R-:W-:-:S13]  /*1030*/  ISETP.NE.U32.AND P0, PT, R2, RZ, PT ;  /* 0x000000ff0200720c */ /* 0x000fda0003f05070 */
[----:B------:R-:W-:Y:S05]  /*1040*/  @P0 BRA `(.L_x_177) ;  /* 0x00000000005c0947 */ /* 0x000fea0003800000 */
[----:B------:R-:W-:Y:S02]  /*1050*/  IMAD.U32 R3, RZ, RZ, UR29 ;  /* 0x0000001dff037e24 */ /* 0x000fe4000f8e00ff */
[----:B------:R-:W-:Y:S02]  /*1060*/  IMAD.MOV.U32 R6, RZ, RZ, RZ ;  /* 0x000000ffff067224 */ /* 0x000fe400078e00ff */
[----:B------:R-:W1:Y:S01]  /*1070*/  I2F.U32.RP R5, R3 ;  /* 0x0000000300057306 */ /* 0x000e620000209000 */
[----:B------:R-:W-:-:S07]  /*1080*/  ISETP.NE.U32.AND P2, PT, R3, RZ, PT ;  /* 0x000000ff0300720c */ /* 0x000fce0003f45070 */
[----:B-1----:R-:W1:Y:S02]  /*1090*/  MUFU.RCP R5, R5 ;  /* 0x0000000500057308 */ /* 0x002e640000001000 */
[----:B-1----:R-:W-:-:S06]  /*10a0*/  IADD3 R7, PT, PT, R5, 0xffffffe, RZ ;  /* 0x0ffffffe05077810 */ /* 0x002fcc0007ffe0ff */
[----:B------:R-:W1:Y:S02]  /*10b0*/  F2I.FTZ.U32.TRUNC.NTZ R7, R7 ;  /* 0x0000000700077305 */ /* 0x000e64000021f000 */
[----:B-1----:R-:W-:-:S04]  /*10c0*/  IMAD R2, R7, R3, RZ ;  /* 0x0000000307027224 */ /* 0x002fc800078e02ff */
[----:B------:R-:W-:-:S04]  /*10d0*/  IMAD.MOV R15, RZ, RZ, -R2 ;  /* 0x000000ffff0f7224 */ /* 0x000fc800078e0a02 */
[----:B------:R-:W-:-:S06]  /*10e0*/  IMAD.HI.U32 R15, R7, R15, R6 ;  /* 0x0000000f070f7227 */ /* 0x000fcc00078e0006 */
[----:B------:R-:W-:-:S04]  /*10f0*/  IMAD.HI.U32 R2, R15, R8, RZ ;  /* 0x000000080f027227 */ /* 0x000fc800078e00ff */
[----:B------:R-:W-:Y:S01]  /*1100*/  IMAD.MOV.U32 R15, RZ, RZ, RZ ;  /* 0x000000ffff0f7224 */ /* 0x000fe200078e00ff */
[----:B------:R-:W-:-:S05]  /*1110*/  IADD3 R6, PT, PT, -R2, RZ, RZ ;  /* 0x000000ff02067210 */ /* 0x000fca0007ffe1ff */
[----:B------:R-:W-:-:S05]  /*1120*/  IMAD R6, R3, R6, R8 ;  /* 0x0000000603067224 */ /* 0x000fca00078e0208 */
[----:B------:R-:W-:-:S13]  /*1130*/  ISETP.GE.U32.AND P0, PT, R6, R3, PT ;  /* 0x000000030600720c */ /* 0x000fda0003f06070 */
[----:B------:R-:W-:Y:S02]  /*1140*/  @P0 IMAD.IADD R6, R6, 0x1, -R3 ;  /* 0x0000000106060824 */ /* 0x000fe400078e0a03 */
[----:B------:R-:W-:-:S03]  /*1150*/  @P0 VIADD R2, R2, 0x1 ;  /* 0x0000000102020836 */ /* 0x000fc60000000000 */
[----:B------:R-:W-:-:S13]  /*1160*/  ISETP.GE.U32.AND P1, PT, R6, R3, PT ;  /* 0x000000030600720c */ /* 0x000fda0003f26070 */
[----:B------:R-:W-:Y:S02]  /*1170*/  @P1 IADD3 R2, PT, PT, R2, 0x1, RZ ;  /* 0x0000000102021810 */ /* 0x000fe40007ffe0ff */
[----:B------:R-:W-:-:S05]  /*1180*/  @!P2 LOP3.LUT R2, RZ, R3, RZ, 0x33, !PT ;  /* 0x00000003ff02a212 */ /* 0x000fca00078e33ff */
[----:B------:R-:W-:-:S04]  /*1190*/  IMAD.MOV R14, RZ, RZ, -R2 ;  /* 0x000000ffff0e7224 */ /* 0x000fc800078e0a02 */
[----:B------:R-:W-:Y:S01]  /*11a0*/  IMAD R14, R3, R14, R8 ;  /* 0x0000000e030e7224 */ /* 0x000fe200078e0208 */
[----:B------:R-:W-:Y:S06]  /*11b0*/  BRA `(.L_x_178) ;  /* 0x00000000002c7947 */ /* 0x000fec0003800000 */
.L_x_177:
[----:B------:R-:W-:-:S07]  /*11c0*/  MOV R10, 0x11e0 ;  /* 0x000011e0000a7802 */ /* 0x000fce0000000f00 */
[----:B0---4-:R-:W-:Y:S05]  /*11d0*/  CALL.REL.NOINC `($__internal_10_$__cuda_sm20_div_s64) ;  /* 0x0000000800987944 */ /* 0x011fea0003c00000 */
[----:B------:R-:W-:Y:S01]  /*11e0*/  IADD3 R5, P0, PT, RZ, -R2, RZ ;  /* 0x80000002ff057210 */ /* 0x000fe20007f1e0ff */
[----:B------:R-:W-:Y:S01]  /*11f0*/  IMAD.U32 R4, RZ, RZ, UR31 ;  /* 0x0000001fff047e24 */ /* 0x000fe2000f8e00ff */
[----:B------:R-:W-:Y:S02]  /*1200*/  MOV R3, UR30 ;  /* 0x0000001e00037c02 */ /* 0x000fe40008000f00 */
[----:B------:R-:W-:Y:S01]  /*1210*/  MOV R10, R8 ;  /* 0x00000008000a7202 */ /* 0x000fe20000000f00 */
[----:B------:R-:W-:-:S04]  /*1220*/  IMAD.X R14, RZ, RZ, ~R14, P0 ;  /* 0x000000ffff0e7224 */ /* 0x000fc800000e0e0e */
[-C--:B------:R-:W-:Y:S02]  /*1230*/  IMAD R6, R14, R3.reuse, RZ ;  /* 0x000000030e067224 */ /* 0x080fe400078e02ff */
[----:B------:R-:W-:-:S04]  /*1240*/  IMAD.WIDE.U32 R14, R5, R3, R10 ;  /* 0x00000003050e7225 */ /* 0x000fc800078e000a */
[----:B------:R-:W-:-:S04]  /*1250*/  IMAD R5, R5, R4, R6 ;  /* 0x0000000405057224 */ /* 0x000fc800078e0206 */
[----:B------:R-:W-:-:S07]  /*1260*/  IMAD.IADD R15, R5, 0x1, R15 ;  /* 0x00000001050f7824 */ /* 0x000fce00078e020f */
.L_x_178:
[----:B0-----:R-:W-:Y:S05]  /*1270*/  BSYNC.RECONVERGENT B1 ;  /* 0x0000000000017941 */ /* 0x001fea0003800200 */
.L_x_176:
[----:B----4-:R-:W-:Y:S02]  /*1280*/  IABS R17, R13 ;  /* 0x0000000d00117213 */ /* 0x010fe40000000000 */
[----:B------:R-:W-:Y:S02]  /*1290*/  IABS R16, R2 ;  /* 0x0000000200107213 */ /* 0x000fe40000000000 */
        /* <DEDUP_REMOVED lines=8> */
[----:B------:R-:W-:-:S04]  /*1320*/  IMAD.MOV.U32 R6, RZ, RZ, R16 ;  /* 0x000000ffff067224 */ /* 0x000fc800078e0010 */
        /* <DEDUP_REMOVED lines=14> */
[----:B------:R-:W-:-:S04]  /*1410*/  IMAD R2, R13, R6, R2 ;  /* 0x000000060d027224 */ /* 0x000fc800078e0202 */
[----:B------:R-:W-:Y:S01]  /*1420*/  IMAD R5, R5, UR22, R2 ;  /* 0x0000001605057c24 */ /* 0x000fe2000f8e0202 */
[----:B------:R-:W-:-:S04]  /*1430*/  IADD3 R17, PT, PT, R2, UR8, RZ ;  /* 0x0000000802117c10 */ /* 0x000fc8000fffe0ff */
[----:B------:R-:W-:Y:S02]  /*1440*/  SHF.R.S32.HI R6, RZ, 0x1f, R17 ;  /* 0x0000001fff067819 */ /* 0x000fe40000011411 */
[----:B------:R-:W-:-:S03]  /*1450*/  SHF.R.S32.HI R2, RZ, 0x1f, R5 ;  /* 0x0000001fff027819 */ /* 0x000fc60000011405 */
[-C--:B------:R-:W-:Y:S02]  /*1460*/  IMAD R12, R6, R3.reuse, RZ ;  /* 0x00000003060c7224 */ /* 0x080fe400078e02ff */
[-C--:B------:R-:W-:Y:S02]  /*1470*/  IMAD R10, R2, R3.reuse, RZ ;  /* 0x00000003020a7224 */ /* 0x080fe400078e02ff */
[----:B------:R-:W-:-:S04]  /*1480*/  IMAD.WIDE.U32 R6, R5, R3, R14 ;  /* 0x0000000305067225 */ /* 0x000fc800078e000e */
[----:B------:R-:W-:-:S04]  /*1490*/  IMAD.WIDE.U32 R2, R17, R3, R14 ;  /* 0x0000000311027225 */ /* 0x000fc800078e000e */
[-C--:B------:R-:W-:Y:S01]  /*14a0*/  IMAD R17, R17, R4.reuse, R12 ;  /* 0x0000000411117224 */ /* 0x080fe200078e020c */
[----:B------:R-:W-:Y:S01]  /*14b0*/  LEA R14, P1, R2, UR14, 0x1 ;  /* 0x0000000e020e7c11 */ /* 0x000fe2000f8208ff */
[----:B------:R-:W-:Y:S01]  /*14c0*/  IMAD R5, R5, R4, R10 ;  /* 0x0000000405057224 */ /* 0x000fe200078e020a */
[----:B------:R-:W-:Y:S02]  /*14d0*/  LEA R4, P0, R6, UR12, 0x1 ;  /* 0x0000000c06047c11 */ /* 0x000fe4000f8008ff */
[----:B------:R-:W-:Y:S01]  /*14e0*/  IADD3 R3, PT, PT, R3, R17, RZ ;  /* 0x0000001103037210 */ /* 0x000fe20007ffe0ff */
[----:B------:R-:W-:-:S03]  /*14f0*/  IMAD.IADD R5, R7, 0x1, R5 ;  /* 0x0000000107057824 */ /* 0x000fc600078e0205 */
[----:B------:R-:W-:Y:S02]  /*1500*/  LEA.HI.X R15, R2, UR15, R3, 0x1, P1 ;  /* 0x0000000f020f7c11 */ /* 0x000fe400088f0c03 */
[----:B------:R-:W-:-:S04]  /*1510*/  LEA.HI.X R5, R6, UR13, R5, 0x1, P0 ;  /* 0x0000000d06057c11 */ /* 0x000fc800080f0c05 */
[----:B------:R-:W2:Y:S04]  /*1520*/  LDG.E.U16 R15, desc[UR20][R14.64] ;  /* 0x000000140e0f7981 */ /* 0x000ea8000c1e1500 */
[----:B------:R-:W2:Y:S01]  /*1530*/  LDG.E.U16 R4, desc[UR20][R4.64] ;  /* 0x0000001404047981 */ /* 0x000ea2000c1e1500 */
[----:B------:R-:W-:-:S04]  /*1540*/  LEA R2, P0, R8, UR24, 0x1 ;  /* 0x0000001808027c11 */ /* 0x000fc8000f8008ff */
[----:B------:R-:W-:Y:S01]  /*1550*/  LEA.HI.X R3, R8, UR25, R11, 0x1, P0 ;  /* 0x0000001908037c11 */ /* 0x000fe200080f0c0b */
[----:B------:R-:W-:Y:S01]  /*1560*/  IMAD.IADD R8, R9, 0x1, R0 ;  /* 0x0000000109087824 */ /* 0x000fe200078e0200 */
[----:B------:R-:W-:-:S04]  /*1570*/  MOV R0, UR9 ;  /* 0x0000000900007c02 */ /* 0x000fc80008000f00 */
[----:B------:R-:W-:Y:S02]  /*1580*/  ISETP.LT.U32.AND P0, PT, R8, UR4, PT ;  /* 0x0000000408007c0c */ /* 0x000fe4000bf01070 */
[----:B------:R-:W-:-:S04]  /*1590*/  SHF.R.S32.HI R11, RZ, 0x1f, R8 ;  /* 0x0000001fff0b7819 */ /* 0x000fc80000011408 */
[----:B------:R-:W-:Y:S01]  /*15a0*/  ISETP.GT.AND.EX P0, PT, R0, R11, PT, P0 ;  /* 0x0000000b0000720c */ /* 0x000fe20003f04300 */
[----:B------:R-:W-:Y:S02]  /*15b0*/  IMAD.MOV.U32 R0, RZ, RZ, R8 ;  /* 0x000000ffff007224 */ /* 0x000fe400078e0008 */
[----:B--2---:R-:W-:-:S05]  /*15c0*/  HADD2 R15, R4.H0_H0, R15.H0_H0 ;  /* 0x2000000f040f7230 */ /* 0x004fca0000000800 */
[----:B------:R2:W-:Y:S05]  /*15d0*/  STG.E.U16 desc[UR20][R2.64], R15 ;  /* 0x0000000f02007986 */ /* 0x0005ea000c101514 */
[----:B------:R-:W-:Y:S05]  /*15e0*/  @P0 BRA `(.L_x_179) ;  /* 0xfffffff800840947 */ /* 0x000fea000383ffff */
[----:B------:R-:W-:Y:S05]  /*15f0*/  BSYNC.RECONVERGENT B0 ;  /* 0x0000000000007941 */ /* 0x000fea0003800200 */
.L_x_175:
[----:B------:R-:W-:Y:S05]  /*1600*/  EXIT ;  /* 0x000000000000794d */ /* 0x000fea0003800000 */
.L_x_174:
[----:B------:R-:W-:Y:S01]  /*1610*/  BSSY.RECONVERGENT B0, `(.L_x_180) ;  /* 0x0000061000007945 */ /* 0x000fe20003800200 */
.L_x_184:
[----:B-1----:R-:W-:Y:S01]  /*1620*/  MOV R6, UR32 ;  /* 0x0000002000067c02 */ /* 0x002fe20008000f00 */
[----:B------:R-:W-:Y:S03]  /*1630*/  BSSY.RECONVERGENT B1, `(.L_x_181) ;  /* 0x0000026000017945 */ /* 0x000fe60003800200 */
[----:B--2---:R-:W-:-:S04]  /*1640*/  LOP3.LUT R2, R11, R6, RZ, 0xfc, !PT ;  /* 0x000000060b027212 */ /* 0x004fc800078efcff */
[----:B------:R-:W-:-:S13]  /*1650*/  ISETP.NE.U32.AND P0, PT, R2, RZ, PT ;  /* 0x000000ff0200720c */ /* 0x000fda0003f05070 */
[----:B------:R-:W-:Y:S05]  /*1660*/  @P0 BRA `(.L_x_182) ;  /* 0x00000000005c0947 */ /* 0x000fea0003800000 */
[----:B0-----:R-:W-:Y:S01]  /*1670*/  IMAD.U32 R3, RZ, RZ, UR33 ;  /* 0x00000021ff037e24 */ /* 0x001fe2000f8e00ff */
[----:B------:R-:W-:-:S03]  /*1680*/  MOV R17, RZ ;  /* 0x000000ff00117202 */ /* 0x000fc60000000f00 */
[----:B------:R-:W0:Y:S01]  /*1690*/  I2F.U32.RP R7, R3 ;  /* 0x0000000300077306 */ /* 0x000e220000209000 */
[----:B------:R-:W-:-:S07]  /*16a0*/  ISETP.NE.U32.AND P2, PT, R3, RZ, PT ;  /* 0x000000ff0300720c */ /* 0x000fce0003f45070 */
[----:B0-----:R-:W0:Y:S02]  /*16b0*/  MUFU.RCP R7, R7 ;  /* 0x0000000700077308 */ /* 0x001e240000001000 */
[----:B0-----:R-:W-:-:S06]  /*16c0*/  IADD3 R14, PT, PT, R7, 0xffffffe, RZ ;  /* 0x0ffffffe070e7810 */ /* 0x001fcc0007ffe0ff */
[----:B------:R0:W1:Y:S02]  /*16d0*/  F2I.FTZ.U32.TRUNC.NTZ R15, R14 ;  /* 0x0000000e000f7305 */ /* 0x000064000021f000 */
[----:B0-----:R-:W-:Y:S02]  /*16e0*/  HFMA2 R14, -RZ, RZ, 0, 0 ;  /* 0x00000000ff0e7431 */ /* 0x001fe400000001ff */
[----:B-1----:R-:W-:-:S04]  /*16f0*/  IMAD R2, R15, R3, RZ ;  /* 0x000000030f027224 */ /* 0x002fc800078e02ff */
[----:B----4-:R-:W-:-:S04]  /*1700*/  IMAD.MOV R13, RZ, RZ, -R2 ;  /* 0x000000ffff0d7224 */ /* 0x010fc800078e0a02 */
        /* <DEDUP_REMOVED lines=13> */
.L_x_182:
[----:B------:R-:W-:-:S07]  /*17e0*/  MOV R10, 0x1800 ;  /* 0x00001800000a7802 */ /* 0x000fce0000000f00 */
[----:B0---4-:R-:W-:Y:S05]  /*17f0*/  CALL.REL.NOINC `($__internal_10_$__cuda_sm20_div_s64) ;  /* 0x0000000400107944 */ /* 0x011fea0003c00000 */
[----:B------:R-:W-:Y:S01]  /*1800*/  IADD3 R7, P0, PT, RZ, -R2, RZ ;  /* 0x80000002ff077210 */ /* 0x000fe20007f1e0ff */
[----:B------:R-:W-:Y:S01]  /*1810*/  IMAD.U32 R3, RZ, RZ, UR34 ;  /* 0x00000022ff037e24 */ /* 0x000fe2000f8e00ff */
[----:B------:R-:W-:Y:S01]  /*1820*/  MOV R10, R8 ;  /* 0x00000008000a7202 */ /* 0x000fe20000000f00 */
[----:B------:R-:W-:Y:S01]  /*1830*/  IMAD.U32 R6, RZ, RZ, UR35 ;  /* 0x00000023ff067e24 */ /* 0x000fe2000f8e00ff */
[----:B------:R-:W-:-:S03]  /*1840*/  IADD3.X R14, PT, PT, RZ, ~R14, RZ, P0, !PT ;  /* 0x8000000eff0e7210 */ /* 0x000fc600007fe4ff */
[----:B------:R-:W-:-:S04]  /*1850*/  IMAD.WIDE.U32 R16, R7, R3, R10 ;  /* 0x0000000307107225 */ /* 0x000fc800078e000a */
[----:B------:R-:W-:-:S04]  /*1860*/  IMAD R14, R14, R3, RZ ;  /* 0x000000030e0e7224 */ /* 0x000fc800078e02ff */
[----:B------:R-:W-:-:S04]  /*1870*/  IMAD R7, R7, R6, R14 ;  /* 0x0000000607077224 */ /* 0x000fc800078e020e */
[----:B------:R-:W-:-:S07]  /*1880*/  IMAD.IADD R17, R7, 0x1, R17 ;  /* 0x0000000107117824 */ /* 0x000fce00078e0211 */
.L_x_183:
[----:B------:R-:W-:Y:S05]  /*1890*/  BSYNC.RECONVERGENT B1 ;  /* 0x0000000000017941 */ /* 0x000fea0003800200 */
.L_x_181:
[----:B------:R-:W-:-:S04]  /*18a0*/  IABS R19, R12 ;  /* 0x0000000c00137213 */ /* 0x000fc80000000000 */
[----:B------:R-:W0:Y:S08]  /*18b0*/  I2F.RP R13, R19 ;  /* 0x00000013000d7306 */ /* 0x000e300000209400 */
[----:B0-----:R-:W0:Y:S02]  /*18c0*/  MUFU.RCP R13, R13 ;  /* 0x0000000d000d7308 */ /* 0x001e240000001000 */
[----:B0-----:R-:W-:-:S06]  /*18d0*/  IADD3 R14, PT, PT, R13, 0xffffffe, RZ ;  /* 0x0ffffffe0d0e7810 */ /* 0x001fcc0007ffe0ff */
[----:B------:R0:W1:Y:S02]  /*18e0*/  F2I.FTZ.U32.TRUNC.NTZ R15, R14 ;  /* 0x0000000e000f7305 */ /* 0x000064000021f000 */
[----:B0-----:R-:W-:Y:S02]  /*18f0*/  HFMA2 R14, -RZ, RZ, 0, 0 ;  /* 0x00000000ff0e7431 */ /* 0x001fe400000001ff */
[----:B-1----:R-:W-:-:S04]  /*1900*/  IMAD.MOV R10, RZ, RZ, -R15 ;  /* 0x000000ffff0a7224 */ /* 0x002fc800078e0a0f */
[----:B------:R-:W-:Y:S01]  /*1910*/  IMAD R7, R10, R19, RZ ;  /* 0x000000130a077224 */ /* 0x000fe200078e02ff */
[----:B------:R-:W-:-:S03]  /*1920*/  IABS R10, R2 ;  /* 0x00000002000a7213 */ /* 0x000fc60000000000 */
[----:B------:R-:W-:-:S06]  /*1930*/  IMAD.HI.U32 R7, R15, R7, R14 ;  /* 0x000000070f077227 */ /* 0x000fcc00078e000e */
[----:B------:R-:W-:-:S04]  /*1940*/  IMAD.HI.U32 R7, R7, R10, RZ ;  /* 0x0000000a07077227 */ /* 0x000fc800078e00ff */
[----:B------:R-:W-:-:S04]  /*1950*/  IMAD.MOV R13, RZ, RZ, -R7 ;  /* 0x000000ffff0d7224 */ /* 0x000fc800078e0a07 */
[----:B------:R-:W-:-:S05]  /*1960*/  IMAD R10, R19, R13, R10 ;  /* 0x0000000d130a7224 */ /* 0x000fca00078e020a */
[----:B------:R-:W-:-:S13]  /*1970*/  ISETP.GT.U32.AND P1, PT, R19, R10, PT ;  /* 0x0000000a1300720c */ /* 0x000fda0003f24070 */
[-C--:B------:R-:W-:Y:S01]  /*1980*/  @!P1 IADD3 R10, PT, PT, R10, -R19.reuse, RZ ;  /* 0x800000130a0a9210 */ /* 0x080fe20007ffe0ff */
[----:B------:R-:W-:Y:S01]  /*1990*/  @!P1 VIADD R7, R7, 0x1 ;  /* 0x0000000107079836 */ /* 0x000fe20000000000 */
[----:B------:R-:W-:Y:S02]  /*19a0*/  ISETP.NE.AND P1, PT, R12, RZ, PT ;  /* 0x000000ff0c00720c */ /* 0x000fe40003f25270 */
[----:B------:R-:W-:Y:S02]  /*19b0*/  ISETP.GE.U32.AND P0, PT, R10, R19, PT ;  /* 0x000000130a00720c */ /* 0x000fe40003f06070 */
[----:B------:R-:W-:-:S04]  /*19c0*/  LOP3.LUT R10, R2, R12, RZ, 0x3c, !PT ;  /* 0x0000000c020a7212 */ /* 0x000fc800078e3cff */
[----:B------:R-:W-:-:S07]  /*19d0*/  ISETP.GE.AND P2, PT, R10, RZ, PT ;  /* 0x000000ff0a00720c */ /* 0x000fce0003f46270 */
[----:B------:R-:W-:-:S06]  /*19e0*/  @P0 IADD3 R7, PT, PT, R7, 0x1, RZ ;  /* 0x0000000107070810 */ /* 0x000fcc0007ffe0ff */
[----:B------:R-:W-:Y:S01]  /*19f0*/  @!P2 IMAD.MOV R7, RZ, RZ, -R7 ;  /* 0x000000ffff07a224 */ /* 0x000fe200078e0a07 */
[----:B------:R-:W-:-:S04]  /*1a00*/  @!P1 LOP3.LUT R7, RZ, R12, RZ, 0x33, !PT ;  /* 0x0000000cff079212 */ /* 0x000fc800078e33ff */
[----:B------:R-:W-:-:S05]  /*1a10*/  IADD3 R13, PT, PT, -R7, RZ, RZ ;  /* 0x000000ff070d7210 */ /* 0x000fca0007ffe1ff */
[----:B------:R-:W-:-:S04]  /*1a20*/  IMAD R2, R12, R13, R2 ;  /* 0x0000000d0c027224 */ /* 0x000fc800078e0202 */
[----:B------:R-:W-:-:S04]  /*1a30*/  IMAD R19, R7, UR23, R2 ;  /* 0x0000001707137c24 */ /* 0x000fc8000f8e0202 */
[----:B------:R-:W-:-:S06]  /*1a40*/  IMAD.WIDE R18, R19, 0x4, R4 ;  /* 0x0000000413127825 */ /* 0x000fcc00078e0204 */
[----:B------:R-:W2:Y:S01]  /*1a50*/  LDG.E R19, desc[UR20][R18.64] ;  /* 0x0000001412137981 */ /* 0x000ea2000c1e1900 */
[----:B------:R-:W-:-:S04]  /*1a60*/  VIADD R7, R2, UR8 ;  /* 0x0000000802077c36 */ /* 0x000fc80008000000 */
[----:B------:R-:W-:Y:S01]  /*1a70*/  IMAD.WIDE.U32 R14, R7, R3, R16 ;  /* 0x00000003070e7225 */ /* 0x000fe200078e0010 */
[----:B------:R-:W-:-:S05]  /*1a80*/  SHF.R.S32.HI R10, RZ, 0x1f, R7 ;  /* 0x0000001fff0a7819 */ /* 0x000fca0000011407 */
[----:B------:R-:W-:-:S04]  /*1a90*/  IMAD R13, R10, R3, RZ ;  /* 0x000000030a0d7224 */ /* 0x000fc800078e02ff */
[----:B------:R-:W-:-:S05]  /*1aa0*/  IMAD R7, R7, R6, R13 ;  /* 0x0000000607077224 */ /* 0x000fca00078e020d */
[----:B------:R-:W-:Y:S02]  /*1ab0*/  IADD3 R7, PT, PT, R15, R7, RZ ;  /* 0x000000070f077210 */ /* 0x000fe40007ffe0ff */
[----:B--2---:R-:W-:-:S05]  /*1ac0*/  SHF.R.S32.HI R2, RZ, 0x1f, R19 ;  /* 0x0000001fff027819 */ /* 0x004fca0000011413 */
[-C--:B------:R-:W-:Y:S02]  /*1ad0*/  IMAD R10, R2, R3.reuse, RZ ;  /* 0x00000003020a7224 */ /* 0x080fe400078e02ff */
[----:B------:R-:W-:Y:S01]  /*1ae0*/  IMAD.WIDE.U32 R2, R19, R3, R16 ;  /* 0x0000000313027225 */ /* 0x000fe200078e0010 */
[----:B------:R-:W-:-:S03]  /*1af0*/  LEA R16, P1, R14, UR18, 0x1 ;  /* 0x000000120e107c11 */ /* 0x000fc6000f8208ff */
[----:B------:R-:W-:Y:S01]  /*1b00*/  IMAD R13, R19, R6, R10 ;  /* 0x00000006130d7224 */ /* 0x000fe200078e020a */
[----:B------:R-:W-:Y:S02]  /*1b10*/  LEA R6, P0, R2, UR16, 0x1 ;  /* 0x0000001002067c11 */ /* 0x000fe4000f8008ff */
[----:B------:R-:W-:Y:S01]  /*1b20*/  LEA.HI.X R17, R14, UR19, R7, 0x1, P1 ;  /* 0x000000130e117c11 */ /* 0x000fe200088f0c07 */
[----:B------:R-:W-:-:S05]  /*1b30*/  IMAD.IADD R3, R3, 0x1, R13 ;  /* 0x0000000103037824 */ /* 0x000fca00078e020d */
[----:B------:R-:W-:Y:S01]  /*1b40*/  LEA.HI.X R7, R2, UR17, R3, 0x1, P0 ;  /* 0x0000001102077c11 */ /* 0x000fe200080f0c03 */
[----:B------:R-:W2:Y:S04]  /*1b50*/  LDG.E.U16 R17, desc[UR20][R16.64] ;  /* 0x0000001410117981 */ /* 0x000ea8000c1e1500 */
[----:B------:R-:W2:Y:S01]  /*1b60*/  LDG.E.U16 R6, desc[UR20][R6.64] ;  /* 0x0000001406067981 */ /* 0x000ea2000c1e1500 */
[----:B------:R-:W-:-:S04]  /*1b70*/  LEA R2, P0, R8, UR26, 0x1 ;  /* 0x0000001a08027c11 */ /* 0x000fc8000f8008ff */
[----:B------:R-:W-:Y:S02]  /*1b80*/  LEA.HI.X R3, R8, UR27, R11, 0x1, P0 ;  /* 0x0000001b08037c11 */ /* 0x000fe400080f0c0b */
[----:B------:R-:W-:Y:S01]  /*1b90*/  IADD3 R8, PT, PT, R9, R0, RZ ;  /* 0x0000000009087210 */ /* 0x000fe20007ffe0ff */
[----:B------:R-:W-:-:S03]  /*1ba0*/  IMAD.U32 R0, RZ, RZ, UR9 ;  /* 0x00000009ff007e24 */ /* 0x000fc6000f8e00ff */
[----:B------:R-:W-:Y:S02]  /*1bb0*/  ISETP.LT.U32.AND P0, PT, R8, UR4, PT ;  /* 0x0000000408007c0c */ /* 0x000fe4000bf01070 */
[----:B------:R-:W-:-:S04]  /*1bc0*/  SHF.R.S32.HI R11, RZ, 0x1f, R8 ;  /* 0x0000001fff0b7819 */ /* 0x000fc80000011408 */
[----:B------:R-:W-:Y:S02]  /*1bd0*/  ISETP.GT.AND.EX P0, PT, R0, R11, PT, P0 ;  /* 0x0000000b0000720c */ /* 0x000fe40003f04300 */
[----:B------:R-:W-:Y:S01]  /*1be0*/  MOV R0, R8 ;  /* 0x0000000800007202 */ /* 0x000fe20000000f00 */
[----:B--2---:R-:W-:-:S05]  /*1bf0*/  HADD2 R17, R6.H0_H0, R17.H0_H0 ;  /* 0x2000001106117230 */ /* 0x004fca0000000800 */
[----:B------:R2:W-:Y:S05]  /*1c00*/  STG.E.U16 desc[UR20][R2.64], R17 ;  /* 0x0000001102007986 */ /* 0x0005ea000c101514 */
[----:B------:R-:W-:Y:S05]  /*1c10*/  @P0 BRA `(.L_x_184) ;  /* 0xfffffff800800947 */ /* 0x000fea000383ffff */
[----:B------:R-:W-:Y:S05]  /*1c20*/  BSYNC.RECONVERGENT B0 ;  /* 0x0000000000007941 */ /* 0x000fea0003800200 */
.L_x_180:
[----:B------:R-:W-:Y:S05]  /*1c30*/  EXIT ;  /* 0x000000000000794d */ /* 0x000fea0003800000 */
        .weak           $__internal_10_$__cuda_sm20_div_s64
        .type           $__internal_10_$__cuda_sm20_div_s64,@function
        .size           $__internal_10_$__cuda_sm20_div_s64,(.L_x_570 - $__internal_10_$__cuda_sm20_div_s64)
$__internal_10_$__cuda_sm20_div_s64:
[----:B------:R-:W-:Y:S01]  /*1c40*/  UIADD3 UR6, UP1, UPT, URZ, -UR10, URZ ;  /* 0x8000000aff067290 */ /* 0x000fe2000ff3e0ff */
[----:B------:R-:W-:Y:S01]  /*1c50*/  ISETP.GE.AND P3, PT, R11, RZ, PT ;  /* 0x000000ff0b00720c */ /* 0x000fe20003f66270 */
[----:B------:R-:W-:Y:S02]  /*1c60*/  UISETP.GE.AND UP0, UPT, UR11, URZ, UPT ;  /* 0x000000ff0b00728c */ /* 0x000fe4000bf06270 */
[----:B------:R-:W-:Y:S02]  /*1c70*/  UIADD3.X UR7, UPT, UPT, URZ, ~UR11, URZ, UP1, !UPT ;  /* 0x8000000bff077290 */ /* 0x000fe40008ffe4ff */
[----:B------:R-:W-:Y:S02]  /*1c80*/  USEL UR6, UR6, UR10, !UP0 ;  /* 0x0000000a06067287 */ /* 0x000fe4000c000000 */
[----:B------:R-:W-:-:S09]  /*1c90*/  USEL UR7, UR7, UR11, !UP0 ;  /* 0x0000000b07077287 */ /* 0x000fd2000c000000 */
        /* <DEDUP_REMOVED lines=8> */
[----:B------:R-:W-:Y:S01]  /*1d20*/  IMAD R7, R2, UR7, R7 ;  /* 0x0000000702077c24 */ /* 0x000fe2000f8e0207 */
[----:B------:R-:W-:-:S03]  /*1d30*/  IADD3 R15, P0, PT, RZ, -R6, RZ ;  /* 0x80000006ff0f7210 */ /* 0x000fc60007f1e0ff */
[----:B------:R-:W-:Y:S02]  /*1d40*/  IMAD R7, R3, UR6, R7 ;  /* 0x0000000603077c24 */ /* 0x000fe4000f8e0207 */
        /* <DEDUP_REMOVED lines=12> */
[----:B------:R-:W-:Y:S02]  /*1e10*/  IADD3 R17, P0, PT, RZ, -R2, RZ ;  /* 0x80000002ff117210 */ /* 0x000fe40007f1e0ff */
[----:B------:R-:W-:Y:S01]  /*1e20*/  IADD3 R3, P4, PT, RZ, -R8, RZ ;  /* 0x80000008ff037210 */ /* 0x000fe20007f9e0ff */
[----:B------:R-:W-:Y:S02]  /*1e30*/  IMAD R2, R15, UR6, R6 ;  /* 0x000000060f027c24 */ /* 0x000fe4000f8e0206 */
[----:B------:R-:W-:Y:S01]  /*1e40*/  IMAD.HI.U32 R6, R7, R17, RZ ;  /* 0x0000001107067227 */ /* 0x000fe200078e00ff */
[----:B------:R-:W-:-:S03]  /*1e50*/  IADD3.X R14, PT, PT, RZ, ~R11, RZ, P4, !PT ;  /* 0x8000000bff0e7210 */ /* 0x000fc600027fe4ff */
[----:B------:R-:W-:-:S04]  /*1e60*/  IMAD.X R2, RZ, RZ, ~R2, P0 ;  /* 0x000000ffff027224 */ /* 0x000fc800000e0e02 */
[----:B------:R-:W-:-:S04]  /*1e70*/  IMAD.WIDE.U32 R6, P0, R7, R2, R6 ;  /* 0x0000000207067225 */ /* 0x000fc80007800006 */
[----:B------:R-:W-:Y:S01]  /*1e80*/  IMAD.HI.U32 R6, P1, R15, R17, R6 ;  /* 0x000000110f067227 */ /* 0x000fe20007820006 */
[----:B------:R-:W-:-:S03]  /*1e90*/  SEL R7, R3, R8, !P3 ;  /* 0x0000000803077207 */ /* 0x000fc60005800000 */
[CC--:B------:R-:W-:Y:S02]  /*1ea0*/  IMAD R17, R15.reuse, R2.reuse, RZ ;  /* 0x000000020f117224 */ /* 0x0c0fe400078e02ff */
[----:B------:R-:W-:-:S03]  /*1eb0*/  IMAD.HI.U32 R2, R15, R2, RZ ;  /* 0x000000020f027227 */ /* 0x000fc600078e00ff */
[----:B------:R-:W-:Y:S01]  /*1ec0*/  IADD3 R6, P2, PT, R17, R6, RZ ;  /* 0x0000000611067210 */ /* 0x000fe20007f5e0ff */
[----:B------:R-:W-:Y:S01]  /*1ed0*/  IMAD.X R3, R2, 0x1, R15, P0 ;  /* 0x0000000102037824 */ /* 0x000fe200000e060f */
[----:B------:R-:W-:-:S03]  /*1ee0*/  SEL R15, R14, R11, !P3 ;  /* 0x0000000b0e0f7207 */ /* 0x000fc60005800000 */
[----:B------:R-:W-:Y:S01]  /*1ef0*/  IMAD.HI.U32 R2, R6, R7, RZ ;  /* 0x0000000706027227 */ /* 0x000fe200078e00ff */
[----:B------:R-:W-:-:S03]  /*1f00*/  IADD3.X R14, PT, PT, RZ, RZ, R3, P2, P1 ;  /* 0x000000ffff0e7210 */ /* 0x000fc600017e2403 */
[----:B------:R-:W-:Y:S02]  /*1f10*/  HFMA2 R3, -RZ, RZ, 0, 0 ;  /* 0x00000000ff037431 */ /* 0x000fe400000001ff */
[-C--:B------:R-:W-:Y:S02]  /*1f20*/  IMAD R17, R14, R15.reuse, RZ ;  /* 0x0000000f0e117224 */ /* 0x080fe400078e02ff */
[----:B------:R-:W-:-:S04]  /*1f30*/  IMAD.WIDE.U32 R2, R6, R15, R2 ;  /* 0x0000000f06027225 */ /* 0x000fc800078e0002 */
[----:B------:R-:W-:-:S04]  /*1f40*/  IMAD.HI.U32 R6, R14, R15, RZ ;  /* 0x0000000f0e067227 */ /* 0x000fc800078e00ff */
[----:B------:R-:W-:-:S04]  /*1f50*/  IMAD.HI.U32 R2, P0, R14, R7, R2 ;  /* 0x000000070e027227 */ /* 0x000fc80007800002 */
[----:B------:R-:W-:Y:S01]  /*1f60*/  IMAD.X R6, RZ, RZ, R6, P0 ;  /* 0x000000ffff067224 */ /* 0x000fe200000e0606 */
[----:B------:R-:W-:-:S04]  /*1f70*/  IADD3 R17, P1, PT, R17, R2, RZ ;  /* 0x0000000211117210 */ /* 0x000fc80007f3e0ff */
[----:B------:R-:W-:Y:S01]  /*1f80*/  IADD3.X R6, PT, PT, RZ, R6, RZ, P1, !PT ;  /* 0x00000006ff067210 */ /* 0x000fe20000ffe4ff */
[----:B------:R-:W-:-:S04]  /*1f90*/  IMAD.WIDE.U32 R2, R17, UR6, RZ ;  /* 0x0000000611027c25 */ /* 0x000fc8000f8e00ff */
[----:B------:R-:W-:Y:S01]  /*1fa0*/  IMAD R3, R17, UR7, R3 ;  /* 0x0000000711037c24 */ /* 0x000fe2000f8e0203 */
[----:B------:R-:W-:-:S03]  /*1fb0*/  IADD3 R16, P1, PT, -R2, R7, RZ ;  /* 0x0000000702107210 */ /* 0x000fc60007f3e1ff */
[----:B------:R-:W-:Y:S01]  /*1fc0*/  IMAD R2, R6, UR6, R3 ;  /* 0x0000000606027c24 */ /* 0x000fe2000f8e0203 */
[----:B------:R-:W-:-:S03]  /*1fd0*/  ISETP.GE.U32.AND P0, PT, R16, UR6, PT ;  /* 0x0000000610007c0c */ /* 0x000fc6000bf06070 */
[----:B------:R-:W-:Y:S01]  /*1fe0*/  IMAD.X R15, R15, 0x1, ~R2, P1 ;  /* 0x000000010f0f7824 */ /* 0x000fe200008e0e02 */
[----:B------:R-:W-:Y:S02]  /*1ff0*/  IADD3 R7, P1, PT, R16, -UR6, RZ ;  /* 0x8000000610077c10 */ /* 0x000fe4000ff3e0ff */
[----:B------:R-:W-:Y:S02]  /*2000*/  IADD3 R2, P2, PT, R17, 0x1, RZ ;  /* 0x0000000111027810 */ /* 0x000fe40007f5e0ff */
[C---:B------:R-:W-:Y:S02]  /*2010*/  ISETP.GE.U32.AND.EX P0, PT, R15.reuse, UR7, PT, P0 ;  /* 0x000000070f007c0c */ /* 0x040fe4000bf06100 */
[----:B------:R-:W-:Y:S02]  /*2020*/  IADD3.X R14, PT, PT, R15, ~UR7, RZ, P1, !PT ;  /* 0x800000070f0e7c10 */ /* 0x000fe40008ffe4ff */
[----:B------:R-:W-:Y:S02]  /*2030*/  SEL R7, R7, R16, P0 ;  /* 0x0000001007077207 */ /* 0x000fe40000000000 */
[----:B------:R-:W-:-:S02]  /*2040*/  IADD3.X R3, PT, PT, RZ, R6, RZ, P2, !PT ;  /* 0x00000006ff037210 */ /* 0x000fc400017fe4ff */
[----:B------:R-:W-:Y:S02]  /*2050*/  SEL R17, R2, R17, P0 ;  /* 0x0000001102117207 */ /* 0x000fe40000000000 */
[----:B------:R-:W-:Y:S02]  /*2060*/  SEL R14, R14, R15, P0 ;  /* 0x0000000f0e0e7207 */ /* 0x000fe40000000000 */
[----:B------:R-:W-:Y:S02]  /*2070*/  ISETP.GE.U32.AND P1, PT, R7, UR6, PT ;  /* 0x0000000607007c0c */ /* 0x000fe4000bf26070 */
[----:B------:R-:W-:Y:S02]  /*2080*/  SEL R3, R3, R6, P0 ;  /* 0x0000000603037207 */ /* 0x000fe40000000000 */
[----:B------:R-:W-:Y:S02]  /*2090*/  IADD3 R2, P2, PT, R17, 0x1, RZ ;  /* 0x0000000111027810 */ /* 0x000fe40007f5e0ff */
[----:B------:R-:W-:-:S02]  /*20a0*/  ISETP.GE.U32.AND.EX P0, PT, R14, UR7, PT, P1 ;  /* 0x000000070e007c0c */ /* 0x000fc4000bf06110 */
[----:B------:R-:W-:Y:S01]  /*20b0*/  LOP3.LUT R6, R11, UR11, RZ, 0x3c, !PT ;  /* 0x0000000b0b067c12 */ /* 0x000fe2000f8e3cff */
[----:B------:R-:W-:Y:S01]  /*20c0*/  IMAD.X R14, RZ, RZ, R3, P2 ;  /* 0x000000ffff0e7224 */ /* 0x000fe200010e0603 */
[----:B------:R-:W-:Y:S02]  /*20d0*/  SEL R2, R2, R17, P0 ;  /* 0x0000001102027207 */ /* 0x000fe40000000000 */
[----:B------:R-:W-:Y:S01]  /*20e0*/  ISETP.GE.AND P1, PT, R6, RZ, PT ;  /* 0x000000ff0600720c */ /* 0x000fe20003f26270 */
[----:B------:R-:W-:Y:S01]  /*20f0*/  IMAD.MOV.U32 R6, RZ, RZ, R10 ;  /* 0x000000ffff067224 */ /* 0x000fe200078e000a */
[----:B------:R-:W-:Y:S02]  /*2100*/  SEL R14, R14, R3, P0 ;  /* 0x000000030e0e7207 */ /* 0x000fe40000000000 */
[----:B------:R-:W-:Y:S02]  /*2110*/  IADD3 R3, P2, PT, RZ, -R2, RZ ;  /* 0x80000002ff037210 */ /* 0x000fe40007f5e0ff */
[----:B------:R-:W-:-:S02]  /*2120*/  ISETP.NE.U32.AND P0, PT, RZ, UR10, PT ;  /* 0x0000000aff007c0c */ /* 0x000fc4000bf05070 */
[-C--:B------:R-:W-:Y:S02]  /*2130*/  IADD3.X R7, PT, PT, RZ, ~R14.reuse, RZ, P2, !PT ;  /* 0x8000000eff077210 */ /* 0x080fe400017fe4ff */
[----:B------:R-:W-:Y:S02]  /*2140*/  ISETP.NE.AND.EX P0, PT, RZ, UR11, PT, P0 ;  /* 0x0000000bff007c0c */ /* 0x000fe4000bf05300 */
[----:B------:R-:W-:Y:S02]  /*2150*/  SEL R14, R7, R14, !P1 ;  /* 0x0000000e070e7207 */ /* 0x000fe40004800000 */
[----:B------:R-:W-:Y:S02]  /*2160*/  MOV R7, 0x0 ;  /* 0x0000000000077802 */ /* 0x000fe40000000f00 */
[----:B------:R-:W-:Y:S02]  /*2170*/  SEL R2, R3, R2, !P1 ;  /* 0x0000000203027207 */ /* 0x000fe40004800000 */
[----:B------:R-:W-:-:S02]  /*2180*/  SEL R14, R14, 0xffffffff, P0 ;  /* 0xffffffff0e0e7807 */ /* 0x000fc40000000000 */
[----:B------:R-:W-:Y:S01]  /*2190*/  SEL R2, R2, 0xffffffff, P0 ;  /* 0xffffffff02027807 */ /* 0x000fe20000000000 */
[----:B------:R-:W-:Y:S06]  /*21a0*/  RET.REL.NODEC R6 `(_ZN17fastertransformer42start_id_embedding_position_lookups_kernelI6__halfLb0ELi0EEEvPT_PiPKS2_S6_NS_18pPromptTuningParamIS2_EEPKiiiiil) ;  /* 0xffffffdc06947950 */ /* 0x000fec0003c3ffff */
.L_x_185:
        /* <DEDUP_REMOVED lines=13> */
.L_x_570:


//--------------------- .text._ZN17fastertransformer42start_id_embedding_position_lookups_kernelI6__halfLb0ELi1EEEvPT_PiPKS2_S6_NS_18pPromptTuningParamIS2_EEPKiiiiil --------------------------
	.section	.text._ZN17fastertransformer42start_id_embedding_position_lookups_kernelI6__halfLb0ELi1EEEvPT_PiPKS2_S6_NS_18pPromptTuningParamIS2_EEPKiiiiil,"ax",@progbits
	.align	128
        .global         _ZN17fastertransformer42start_id_embedding_position_lookups_kernelI6__halfLb0ELi1EEEvPT_PiPKS2_S6_NS_18pPromptTuningParamIS2_EEPKiiiiil
        .type           _ZN17fastertransformer42start_id_embedding_position_lookups_kernelI6__halfLb0ELi1EEEvPT_PiPKS2_S6_NS_18pPromptTuningParamIS2_EEPKiiiiil,@function
        .size           _ZN17fastertransformer42start_id_embedding_position_lookups_kernelI6__halfLb0ELi1EEEvPT_PiPKS2_S6_NS_18pPromptTuningParamIS2_EEPKiiiiil,(.L_x_571 - _ZN17fastertransformer42start_id_embedding_position_lookups_kernelI6__halfLb0ELi1EEEvPT_PiPKS2_S6_NS_18pPromptTuningParamIS2_EEPKiiiiil)
        .other          _ZN17fastertransformer42start_id_embedding_position_lookups_kernelI6__halfLb0ELi1EEEvPT_PiPKS2_S6_NS_18pPromptTuningParamIS2_EEPKiiiiil,@"STO_CUDA_ENTRY STV_DEFAULT"
_ZN17fastertransformer42start_id_embedding_position_lookups_kernelI6__halfLb0ELi1EEEvPT_PiPKS2_S6_NS_18pPromptTuningParamIS2_EEPKiiiiil:
.text._ZN17fastertransformer42start_id_embedding_position_lookups_kernelI6__halfLb0ELi1EEEvPT_PiPKS2_S6_NS_18pPromptTuningParamIS2_EEPKiiiiil:
        /* <DEDUP_REMOVED lines=41> */
[----:B------:R-:W0:Y:S01]  /*0290*/  LDCU UR18, c[0x0][0x3a8] ;  /* 0x00007500ff1277ac */ /* 0x000e220008000800 */
[----:B------:R-:W0:Y:S01]  /*02a0*/  LDCU.64 UR24, c[0x0][0x3d8] ;  /* 0x00007b00ff1877ac */ /* 0x000e220008000a00 */
[----:B------:R-:W0:Y:S01]  /*02b0*/  LDCU.64 UR28, c[0x0][0x3d8] ;  /* 0x00007b00ff1c77ac */ /* 0x000e220008000a00 */
[----:B------:R-:W0:Y:S01]  /*02c0*/  LDCU.64 UR16, c[0x0][0x380] ;  /* 0x00007000ff1077ac */ /* 0x000e220008000a00 */
[----:B------:R-:W0:Y:S02]  /*02d0*/  LDCU.64 UR20, c[0x0][0x380] ;  /* 0x00007000ff1477ac */ /* 0x000e240008000a00 */
[----:B--23--:R-:W-:Y:S05]  /*02e0*/  BRA.U !UP0, `(.L_x_187) ;  /* 0x00000005089c7547 */ /* 0x00cfea000b800000 */
[----:B------:R-:W-:Y:S01]  /*02f0*/  BSSY.RECONVERGENT B0, `(.L_x_188) ;  /* 0x0000065000007945 */ /* 0x000fe20003800200 */
.L_x_192:
[----:B------:R-:W-:Y:S01]  /*0300*/  MOV R16, UR19 ;  /* 0x0000001300107c02 */ /* 0x000fe20008000f00 */
[----:B------:R-:W-:Y:S03]  /*0310*/  BSSY.RECONVERGENT B1, `(.L_x_189) ;  /* 0x0000027000017945 */ /* 0x000fe60003800200 */
[----:B------:R-:W-:-:S04]  /*0320*/  LOP3.LUT R8, R5, R16, RZ, 0xfc, !PT ;  /* 0x0000001005087212 */ /* 0x000fc800078efcff */
[----:B------:R-:W-:-:S13]  /*0330*/  ISETP.NE.U32.AND P0, PT, R8, RZ, PT ;  /* 0x000000ff0800720c */ /* 0x000fda0003f05070 */
[----:B--2---:R-:W-:Y:S05]  /*0340*/  @P0 BRA `(.L_x_190) ;  /* 0x00000000005c0947 */ /* 0x004fea0003800000 */
[----:B-1----:R-:W-:Y:S02]  /*0350*/  IMAD.U32 R17, RZ, RZ, UR22 ;  /* 0x00000016ff117e24 */ /* 0x002fe4000f8e00ff */
[----:B------:R-:W-:Y:S02]  /*0360*/  IMAD.MOV.U32 R13, RZ, RZ, RZ ;  /* 0x000000ffff0d7224 */ /* 0x000fe400078e00ff */
        /* <DEDUP_REMOVED lines=8> */
[----:B------:R-:W-:-:S06]  /*03f0*/  IMAD.HI.U32 R9, R9, R11, R8 ;  /* 0x0000000b09097227 */ /* 0x000fcc00078e0008 */
[----:B------:R-:W-:-:S04]  /*0400*/  IMAD.HI.U32 R8, R9, R2, RZ ;  /* 0x0000000209087227 */ /* 0x000fc800078e00ff */
[----:B----4-:R-:W-:-:S04]  /*0410*/  IMAD.MOV R12, RZ, RZ, -R8 ;  /* 0x000000ffff0c7224 */ /* 0x010fc800078e0a08 */
        /* <DEDUP_REMOVED lines=10> */
.L_x_190:
[----:B------:R-:W-:-:S07]  /*04c0*/  MOV R14, 0x4e0 ;  /* 0x000004e0000e7802 */ /* 0x000fce0000000f00 */
[----:B01--4-:R-:W-:Y:S05]  /*04d0*/  CALL.REL.NOINC `($__internal_11_$__cuda_sm20_div_s64) ;  /* 0x0000001800a87944 */ /* 0x013fea0003c00000 */
[----:B------:R-:W-:Y:S01]  /*04e0*/  IADD3 R14, P0, PT, RZ, -R8, RZ ;  /* 0x80000008ff0e7210 */ /* 0x000fe20007f1e0ff */
[----:B------:R-:W-:Y:S01]  /*04f0*/  IMAD.U32 R17, RZ, RZ, UR24 ;  /* 0x00000018ff117e24 */ /* 0x000fe2000f8e00ff */
[----:B------:R-:W-:Y:S01]  /*0500*/  MOV R11, R5 ;  /* 0x00000005000b7202 */ /* 0x000fe20000000f00 */
[----:B------:R-:W-:Y:S01]  /*0510*/  IMAD.U32 R16, RZ, RZ, UR25 ;  /* 0x00000019ff107e24 */ /* 0x000fe2000f8e00ff */
[----:B------:R-:W-:-:S05]  /*0520*/  IADD3.X R10, PT, PT, RZ, ~R9, RZ, P0, !PT ;  /* 0x80000009ff0a7210 */ /* 0x000fca00007fe4ff */
[-C--:B------:R-:W-:Y:S02]  /*0530*/  IMAD R9, R10, R17.reuse, RZ ;  /* 0x000000110a097224 */ /* 0x080fe400078e02ff */
[----:B------:R-:W-:Y:S02]  /*0540*/  IMAD.MOV.U32 R10, RZ, RZ, R2 ;  /* 0x000000ffff0a7224 */ /* 0x000fe400078e0002 */
[C---:B------:R-:W-:Y:S02]  /*0550*/  IMAD R9, R14.reuse, R16, R9 ;  /* 0x000000100e097224 */ /* 0x040fe400078e0209 */
[----:B------:R-:W-:-:S04]  /*0560*/  IMAD.WIDE.U32 R12, R14, R17, R10 ;  /* 0x000000110e0c7225 */ /* 0x000fc800078e000a */
[----:B------:R-:W-:-:S07]  /*0570*/  IMAD.IADD R13, R13, 0x1, R9 ;  /* 0x000000010d0d7824 */ /* 0x000fce00078e0209 */
.L_x_191:
[----:B0-----:R-:W-:Y:S05]  /*0580*/  BSYNC.RECONVERGENT B1 ;  /* 0x0000000000017941 */ /* 0x001fea0003800200 */
.L_x_189:
[----:B------:R-:W-:Y:S02]  /*0590*/  IABS R14, R4 ;  /* 0x00000004000e7213 */ /* 0x000fe40000000000 */
[----:B------:R-:W-:Y:S02]  /*05a0*/  IABS R18, R8 ;  /* 0x0000000800127213 */ /* 0x000fe40000000000 */
[----:B------:R-:W0:Y:S08]  /*05b0*/  I2F.RP R9, R14 ;  /* 0x0000000e00097306 */ /* 0x000e300000209400 */
[----:B0-----:R-:W0:Y:S02]  /*05c0*/  MUFU.RCP R9, R9 ;  /* 0x0000000900097308 */ /* 0x001e240000001000 */
[----:B0-----:R-:W-:-:S06]  /*05d0*/  VIADD R10, R9, 0xffffffe ;  /* 0x0ffffffe090a7836 */ /* 0x001fcc0000000000 */
[----:B------:R0:W1:Y:S02]  /*05e0*/  F2I.FTZ.U32.TRUNC.NTZ R11, R10 ;  /* 0x0000000a000b7305 */ /* 0x000064000021f000 */
[----:B0-----:R-:W-:Y:S01]  /*05f0*/  IMAD.MOV.U32 R10, RZ, RZ, RZ ;  /* 0x000000ffff0a7224 */ /* 0x001fe200078e00ff */
[----:B-1----:R-:W-:-:S05]  /*0600*/  IADD3 R15, PT, PT, RZ, -R11, RZ ;  /* 0x8000000bff0f7210 */ /* 0x002fca0007ffe0ff */
[----:B------:R-:W-:-:S04]  /*0610*/  IMAD R15, R15, R14, RZ ;  /* 0x0000000e0f0f7224 */ /* 0x000fc800078e02ff */
        /* <DEDUP_REMOVED lines=17> */
[----:B------:R-:W-:-:S04]  /*0730*/  IMAD R23, R21, UR8, R8 ;  /* 0x0000000815177c24 */ /* 0x000fc8000f8e0208 */
[----:B------:R-:W-:-:S06]  /*0740*/  IMAD.WIDE R22, R23, 0x4, R6 ;  /* 0x0000000417167825 */ /* 0x000fcc00078e0206 */
[----:B------:R-:W2:Y:S02]  /*0750*/  LDG.E R22, desc[UR12][R22.64] ;  /* 0x0000000c16167981 */ /* 0x000ea4000c1e1900 */
[----:B--2---:R-:W-:-:S04]  /*0760*/  IADD3 R19, PT, PT, R22, -UR14, RZ ;  /* 0x8000000e16137c10 */ /* 0x004fc8000fffe0ff */
[----:B------:R-:W-:-:S13]  /*0770*/  ISETP.GT.AND P0, PT, R19, -0x1, PT ;  /* 0xffffffff1300780c */ /* 0x000fda0003f04270 */
[----:B------:R-:W0:Y:S01]  /*0780*/  @P0 LDC.64 R10, c[0x0][0x3a0] ;  /* 0x0000e800ff0a0b82 */ /* 0x000e220000000a00 */
[----:B------:R-:W-:-:S05]  /*0790*/  @!P0 SHF.R.S32.HI R14, RZ, 0x1f, R22 ;  /* 0x0000001fff0e8819 */ /* 0x000fca0000011416 */
[-C--:B------:R-:W-:Y:S02]  /*07a0*/  @!P0 IMAD R25, R14, R17.reuse, RZ ;  /* 0x000000110e198224 */ /* 0x080fe400078e02ff */
[----:B------:R-:W1:Y:S01]  /*07b0*/  @!P0 LDC.64 R8, c[0x0][0x390] ;  /* 0x0000e400ff088b82 */ /* 0x000e620000000a00 */
[----:B------:R-:W-:-:S04]  /*07c0*/  @!P0 IMAD.WIDE.U32 R14, R22, R17, R12 ;  /* 0x00000011160e8225 */ /* 0x000fc800078e000c */
[----:B------:R-:W-:-:S04]  /*07d0*/  @!P0 IMAD R25, R22, R16, R25 ;  /* 0x0000001016198224 */ /* 0x000fc800078e0219 */
[----:B------:R-:W-:Y:S02]  /*07e0*/  @!P0 IMAD.IADD R15, R15, 0x1, R25 ;  /* 0x000000010f0f8824 */ /* 0x000fe400078e0219 */
[----:B0-----:R-:W-:-:S06]  /*07f0*/  @P0 IMAD.WIDE R10, R21, 0x8, R10 ;  /* 0x00000008150a0825 */ /* 0x001fcc00078e020a */
[----:B------:R-:W2:Y:S01]  /*0800*/  @P0 LDG.E.64 R10, desc[UR12][R10.64] ;  /* 0x0000000c0a0a0981 */ /* 0x000ea2000c1e1b00 */
[----:B-1----:R-:W-:-:S04]  /*0810*/  @!P0 LEA R8, P1, R14, R8, 0x1 ;  /* 0x000000080e088211 */ /* 0x002fc800078208ff */
[----:B------:R-:W-:-:S05]  /*0820*/  @!P0 LEA.HI.X R9, R14, R9, R15, 0x1, P1 ;  /* 0x000000090e098211 */ /* 0x000fca00008f0c0f */
[----:B------:R0:W3:Y:S01]  /*0830*/  @!P0 LDG.E.U16 R18, desc[UR12][R8.64] ;  /* 0x0000000c08128981 */ /* 0x0000e2000c1e1500 */
[----:B------:R-:W-:-:S04]  /*0840*/  @P0 IMAD.WIDE.U32 R12, R19, R17, R12 ;  /* 0x00000011130c0225 */ /* 0x000fc800078e000c */
[----:B------:R-:W-:Y:S01]  /*0850*/  @P0 IMAD R19, R19, R16, R13 ;  /* 0x0000001013130224 */ /* 0x000fe200078e020d */
[----:B--2---:R-:W-:-:S04]  /*0860*/  @P0 LEA R14, P1, R12, R10, 0x1 ;  /* 0x0000000a0c0e0211 */ /* 0x004fc800078208ff */
[----:B------:R-:W-:-:S05]  /*0870*/  @P0 LEA.HI.X R15, R12, R11, R19, 0x1, P1 ;  /* 0x0000000b0c0f0211 */ /* 0x000fca00008f0c13 */
[----:B------:R-:W3:Y:S01]  /*0880*/  @P0 LD.E.U16 R18, desc[UR12][R14.64] ;  /* 0x0000000c0e120980 */ /* 0x000ee2000c101500 */
[----:B------:R-:W-:-:S04]  /*0890*/  LEA R12, P0, R2, UR16, 0x1 ;  /* 0x00000010020c7c11 */ /* 0x000fc8000f8008ff */
[----:B------:R-:W-:Y:S01]  /*08a0*/  LEA.HI.X R13, R2, UR17, R5, 0x1, P0 ;  /* 0x00000011020d7c11 */ /* 0x000fe200080f0c05 */
[----:B------:R-:W-:Y:S01]  /*08b0*/  IMAD.IADD R2, R0, 0x1, R3 ;  /* 0x0000000100027824 */ /* 0x000fe200078e0203 */
[----:B0-----:R-:W-:-:S04]  /*08c0*/  MOV R8, UR9 ;  /* 0x0000000900087c02 */ /* 0x001fc80008000f00 */
[----:B------:R-:W-:Y:S02]  /*08d0*/  ISETP.LT.U32.AND P0, PT, R2, UR4, PT ;  /* 0x0000000402007c0c */ /* 0x000fe4000bf01070 */
[----:B------:R-:W-:-:S04]  /*08e0*/  SHF.R.S32.HI R5, RZ, 0x1f, R2 ;  /* 0x0000001fff057819 */ /* 0x000fc80000011402 */
[----:B------:R-:W-:Y:S01]  /*08f0*/  ISETP.GT.AND.EX P0, PT, R8, R5, PT, P0 ;  /* 0x000000050800720c */ /* 0x000fe20003f04300 */
[----:B------:R-:W-:Y:S02]  /*0900*/  IMAD.MOV.U32 R3, RZ, RZ, R2 ;  /* 0x000000ffff037224 */ /* 0x000fe400078e0002 */
[----:B---3--:R-:W-:-:S05]  /*0910*/  HADD2 R18, R18.H0_H0, RZ.H0_H0 ;  /* 0x200000ff12127230 */ /* 0x008fca0000000800 */
[----:B------:R2:W-:Y:S05]  /*0920*/  STG.E.U16 desc[UR12][R12.64], R18 ;  /* 0x000000120c007986 */ /* 0x0005ea000c10150c */
[----:B------:R-:W-:Y:S05]  /*0930*/  @P0 BRA `(.L_x_192) ;  /* 0xfffffff800700947 */ /* 0x000fea000383ffff */
[----:B------:R-:W-:Y:S05]  /*0940*/  BSYNC.RECONVERGENT B0 ;  /* 0x0000000000007941 */ /* 0x000fea0003800200 */
.L_x_188:
[----:B------:R-:W-:Y:S05]  /*0950*/  EXIT ;  /* 0x000000000000794d */ /* 0x000fea0003800000 */
.L_x_187:
[----:B------:R-:W-:Y:S01]  /*0960*/  BSSY.RECONVERGENT B0, `(.L_x_193) ;  /* 0x0000064000007945 */ /* 0x000fe20003800200 */
.L_x_197:
[----:B-1----:R-:W-:Y:S01]  /*0970*/  IMAD.U32 R4, RZ, RZ, UR23 ;  /* 0x00000017ff047e24 */ /* 0x002fe2000f8e00ff */
[----:B------:R-:W-:Y:S04]  /*0980*/  BSSY.RECONVERGENT B1, `(.L_x_194) ;  /* 0x0000027000017945 */ /* 0x000fe80003800200 */
[----:B--2---:R-:W-:-:S04]  /*0990*/  LOP3.LUT R6, R5, R4, RZ, 0xfc, !PT ;  /* 0x0000000405067212 */ /* 0x004fc800078efcff */
[----:B------:R-:W-:-:S13]  /*09a0*/  ISETP.NE.U32.AND P0, PT, R6, RZ, PT ;  /* 0x000000ff0600720c */ /* 0x000fda0003f05070 */
[----:B------:R-:W-:Y:S05]  /*09b0*/  @P0 BRA `(.L_x_195) ;  /* 0x00000000005c0947 */ /* 0x000fea0003800000 */
[----:B------:R-:W-:-:S04]  /*09c0*/  MOV R13, UR26 ;  /* 0x0000001a000d7c02 */ /* 0x000fc80008000f00 */
[----:B------:R-:W1:Y:S01]  /*09d0*/  I2F.U32.RP R9, R13 ;  /* 0x0000000d00097306 */ /* 0x000e620000209000 */
[----:B------:R-:W-:-:S07]  /*09e0*/  ISETP.NE.U32.AND P2, PT, R13, RZ, PT ;  /* 0x000000ff0d00720c */ /* 0x000fce0003f45070 */
[----:B-1----:R-:W1:Y:S02]  /*09f0*/  MUFU.RCP R9, R9 ;  /* 0x0000000900097308 */ /* 0x002e640000001000 */
[----:B-1----:R-:W-:-:S06]  /*0a00*/  VIADD R7, R9, 0xffffffe ;  /* 0x0ffffffe09077836 */ /* 0x002fcc0000000000 */
[----:B------:R-:W1:Y:S02]  /*0a10*/  F2I.FTZ.U32.TRUNC.NTZ R7, R7 ;  /* 0x0000000700077305 */ /* 0x000e64000021f000 */
[----:B-1----:R-:W-:-:S04]  /*0a20*/  IMAD R6, R7, R13, RZ ;  /* 0x0000000d07067224 */ /* 0x002fc800078e02ff */
[----:B------:R-:W-:Y:S02]  /*0a30*/  IMAD.MOV R11, RZ, RZ, -R6 ;  /* 0x000000ffff0b7224 */ /* 0x000fe400078e0a06 */
[----:B------:R-:W-:-:S05]  /*0a40*/  HFMA2 R6, -RZ, RZ, 0, 0 ;  /* 0x00000000ff067431 */ /* 0x000fca00000001ff */
[----:B------:R-:W-:Y:S01]  /*0a50*/  IMAD.HI.U32 R11, R7, R11, R6 ;  /* 0x0000000b070b7227 */ /* 0x000fe200078e0006 */
[----:B------:R-:W-:-:S05]  /*0a60*/  MOV R7, RZ ;  /* 0x000000ff00077202 */ /* 0x000fca0000000f00 */
        /* <DEDUP_REMOVED lines=8> */
[----:B------:R-:W-:-:S05]  /*0af0*/  @!P2 LOP3.LUT R8, RZ, R13, RZ, 0x33, !PT ;  /* 0x0000000dff08a212 */ /* 0x000fca00078e33ff */
[----:B------:R-:W-:-:S04]  /*0b00*/  IMAD.MOV R6, RZ, RZ, -R8 ;  /* 0x000000ffff067224 */ /* 0x000fc800078e0a08 */
[----:B------:R-:W-:Y:S01]  /*0b10*/  IMAD R6, R13, R6, R2 ;  /* 0x000000060d067224 */ /* 0x000fe200078e0202 */
[----:B------:R-:W-:Y:S06]  /*0b20*/  BRA `(.L_x_196) ;  /* 0x0000000000307947 */ /* 0x000fec0003800000 */
.L_x_195:
[----:B------:R-:W-:-:S07]  /*0b30*/  MOV R14, 0xb50 ;  /* 0x00000b50000e7802 */ /* 0x000fce0000000f00 */
[----:B0---4-:R-:W-:Y:S05]  /*0b40*/  CALL.REL.NOINC `($__internal_11_$__cuda_sm20_div_s64) ;  /* 0x00000014000c7944 */ /* 0x011fea0003c00000 */
[----:B------:R-:W-:Y:S01]  /*0b50*/  IADD3 R11, P0, PT, RZ, -R8, RZ ;  /* 0x80000008ff0b7210 */ /* 0x000fe20007f1e0ff */
[----:B------:R-:W-:Y:S01]  /*0b60*/  IMAD.U32 R13, RZ, RZ, UR28 ;  /* 0x0000001cff0d7e24 */ /* 0x000fe2000f8e00ff */
[----:B------:R-:W-:Y:S01]  /*0b70*/  MOV R4, UR29 ;  /* 0x0000001d00047c02 */ /* 0x000fe20008000f00 */
[----:B------:R-:W-:Y:S02]  /*0b80*/  IMAD.MOV.U32 R7, RZ, RZ, R5 ;  /* 0x000000ffff077224 */ /* 0x000fe400078e0005 */
[----:B------:R-:W-:-:S04]  /*0b90*/  IMAD.X R6, RZ, RZ, ~R9, P0 ;  /* 0x000000ffff067224 */ /* 0x000fc800000e0e09 */
[-C--:B------:R-:W-:Y:S02]  /*0ba0*/  IMAD R9, R6, R13.reuse, RZ ;  /* 0x0000000d06097224 */ /* 0x080fe400078e02ff */
[----:B------:R-:W-:Y:S02]  /*0bb0*/  IMAD.MOV.U32 R6, RZ, RZ, R2 ;  /* 0x000000ffff067224 */ /* 0x000fe400078e0002 */
[C---:B------:R-:W-:Y:S02]  /*0bc0*/  IMAD R9, R11.reuse, R4, R9 ;  /* 0x000000040b097224 */ /* 0x040fe400078e0209 */
[----:B------:R-:W-:-:S05]  /*0bd0*/  IMAD.WIDE.U32 R6, R11, R13, R6 ;  /* 0x0000000d0b067225 */ /* 0x000fca00078e0006 */
[----:B------:R-:W-:-:S07]  /*0be0*/  IADD3 R7, PT, PT, R9, R7, RZ ;  /* 0x0000000709077210 */ /* 0x000fce0007ffe0ff */
.L_x_196:
[----:B0-----:R-:W-:Y:S05]  /*0bf0*/  BSYNC.RECONVERGENT B1 ;  /* 0x0000000000017941 */ /* 0x001fea0003800200 */
.L_x_194:
[----:B----4-:R-:W-:Y:S02]  /*0c00*/  IABS R15, R12 ;  /* 0x0000000c000f7213 */ /* 0x010fe40000000000 */
[----:B------:R-:W-:Y:S02]  /*0c10*/  IABS R17, R8 ;  /* 0x0000000800117213 */ /* 0x000fe40000000000 */
[----:B------:R-:W0:Y:S08]  /*0c20*/  I2F.RP R14, R15 ;  /* 0x0000000f000e7306 */ /* 0x000e300000209400 */
[----:B0-----:R-:W0:Y:S02]  /*0c30*/  MUFU.RCP R14, R14 ;  /* 0x0000000e000e7308 */ /* 0x001e240000001000 */
[----:B0-----:R-:W-:-:S06]  /*0c40*/  VIADD R16, R14, 0xffffffe ;  /* 0x0ffffffe0e107836 */ /* 0x001fcc0000000000 */
[----:B------:R-:W0:Y:S02]  /*0c50*/  F2I.FTZ.U32.TRUNC.NTZ R11, R16 ;  /* 0x00000010000b7305 */ /* 0x000e24000021f000 */
[----:B0-----:R-:W-:-:S04]  /*0c60*/  IMAD.MOV R10, RZ, RZ, -R11 ;  /* 0x000000ffff0a7224 */ /* 0x001fc800078e0a0b */
[----:B------:R-:W-:Y:S02]  /*0c70*/  IMAD R9, R10, R15, RZ ;  /* 0x0000000f0a097224 */ /* 0x000fe400078e02ff */
[----:B------:R-:W-:-:S05]  /*0c80*/  HFMA2 R10, -RZ, RZ, 0, 0 ;  /* 0x00000000ff0a7431 */ /* 0x000fca00000001ff */
[----:B------:R-:W-:-:S04]  /*0c90*/  IMAD.HI.U32 R9, R11, R9, R10 ;  /* 0x000000090b097227 */ /* 0x000fc800078e000a */
[----:B------:R-:W-:-:S04]  /*0ca0*/  IMAD.MOV.U32 R10, RZ, RZ, R17 ;  /* 0x000000ffff0a7224 */ /* 0x000fc800078e0011 */
        /* <DEDUP_REMOVED lines=10> */
[----:B------:R-:W-:-:S05]  /*0d50*/  @P0 VIADD R9, R9, 0x1 ;  /* 0x0000000109090836 */ /* 0x000fca0000000000 */
[----:B------:R-:W-:-:S05]  /*0d60*/  MOV R21, R9 ;  /* 0x0000000900157202 */ /* 0x000fca0000000f00 */
[----:B------:R-:W-:Y:S01]  /*0d70*/  @!P2 IMAD.MOV R21, RZ, RZ, -R21 ;  /* 0x000000ffff15a224 */ /* 0x000fe200078e0a15 */
[----:B------:R-:W-:-:S05]  /*0d80*/  @!P1 LOP3.LUT R21, RZ, R12, RZ, 0x33, !PT ;  /* 0x0000000cff159212 */ /* 0x000fca00078e33ff */
[----:B------:R-:W-:-:S04]  /*0d90*/  IMAD.MOV R9, RZ, RZ, -R21 ;  /* 0x000000ffff097224 */ /* 0x000fc800078e0a15 */
[----:B------:R-:W-:-:S04]  /*0da0*/  IMAD R8, R12, R9, R8 ;  /* 0x000000090c087224 */ /* 0x000fc800078e0208 */
[----:B------:R-:W-:-:S05]  /*0db0*/  IMAD R16, R21, UR15, R8 ;  /* 0x0000000f15107c24 */ /* 0x000fca000f8e0208 */
[----:B------:R-:W-:-:S04]  /*0dc0*/  IADD3 R17, PT, PT, R16, -UR18, RZ ;  /* 0x8000001210117c10 */ /* 0x000fc8000fffe0ff */
        /* <DEDUP_REMOVED lines=12> */
[----:B------:R-:W3:Y:S01]  /*0e90*/  @!P0 LDG.E.U16 R16, desc[UR12][R10.64] ;  /* 0x0000000c0a108981 */ /* 0x000ee2000c1e1500 */
        /* <DEDUP_REMOVED lines=17> */
.L_x_193:
[----:B------:R-:W-:Y:S05]  /*0fb0*/  EXIT ;  /* 0x000000000000794d */ /* 0x000fea0003800000 */
.L_x_186:
        /* <DEDUP_REMOVED lines=14> */
[----:B------:R-:W0:Y:S01]  /*10a0*/  LDCU UR21, c[0x0][0x3a8] ;  /* 0x00007500ff1577ac */ /* 0x000e220008000800 */
[----:B------:R-:W0:Y:S01]  /*10b0*/  LDCU.64 UR32, c[0x0][0x3d8] ;  /* 0x00007b00ff2077ac */ /* 0x000e220008000a00 */
[----:B------:R-:W0:Y:S01]  /*10c0*/  LDCU.64 UR28, c[0x0][0x3d8] ;  /* 0x00007b00ff1c77ac */ /* 0x000e220008000a00 */
[----:B------:R-:W0:Y:S01]  /*10d0*/  LDCU.64 UR18, c[0x0][0x380] ;  /* 0x00007000ff1277ac */ /* 0x000e220008000a00 */
[----:B------:R-:W0:Y:S01]  /*10e0*/  LDCU.64 UR24, c[0x0][0x380] ;  /* 0x00007000ff1877ac */ /* 0x000e220008000a00 */
[----:B------:R-:W0:Y:S01]  /*10f0*/  LDCU.64 UR22, c[0x0][0x398] ;  /* 0x00007300ff1677ac */ /* 0x000e220008000a00 */
[----:B------:R-:W0:Y:S01]  /*1100*/  LDCU.64 UR16, c[0x0][0x398] ;  /* 0x00007300ff1077ac */ /* 0x000e220008000a00 */
[----:B--2---:R-:W-:Y:S01]  /*1110*/  UIADD3 UR8, UPT, UPT, UR8, -0x1, URZ ;  /* 0xffffffff08087890 */ /* 0x004fe2000fffe0ff */
[----:B---3--:R-:W-:Y:S11]  /*1120*/  BRA.U !UP0, `(.L_x_198) ;  /* 0x0000000508cc7547 */ /* 0x008ff6000b800000 */
[----:B------:R-:W-:Y:S01]  /*1130*/  BSSY.RECONVERGENT B0, `(.L_x_199) ;  /* 0x0000071000007945 */ /* 0x000fe20003800200 */
.L_x_203:
        /* <DEDUP_REMOVED lines=28> */
.L_x_201:
        /* <DEDUP_REMOVED lines=10> */
[----:B------:R-:W-:Y:S01]  /*13a0*/  IMAD.WIDE.U32 R10, R15, R13, R10 ;  /* 0x0000000d0f0a7225 */ /* 0x000fe200078e000a */
[----:B------:R-:W-:-:S03]  /*13b0*/  MOV R15, R8 ;  /* 0x00000008000f7202 */ /* 0x000fc60000000f00 */
[----:B------:R-:W-:Y:S02]  /*13c0*/  IMAD.MOV.U32 R8, RZ, RZ, R10 ;  /* 0x000000ffff087224 */ /* 0x000fe400078e000a */
[----:B------:R-:W-:-:S07]  /*13d0*/  IMAD.IADD R9, R9, 0x1, R11 ;  /* 0x0000000109097824 */ /* 0x000fce00078e020b */
.L_x_202:
[----:B0-----:R-:W-:Y:S05]  /*13e0*/  BSYNC.RECONVERGENT B1 ;  /* 0x0000000000017941 */ /* 0x001fea0003800200 */
.L_x_200:
[----:B----4-:R-:W-:Y:S01]  /*13f0*/  IABS R16, R12 ;  /* 0x0000000c00107213 */ /* 0x010fe20000000000 */
[----:B------:R-:W-:Y:S01]  /*1400*/  IMAD.MOV.U32 R10, RZ, RZ, RZ ;  /* 0x000000ffff0a7224 */ /* 0x000fe200078e00ff */
[----:B------:R-:W-:Y:S02]  /*1410*/  IABS R18, R15 ;  /* 0x0000000f00127213 */ /* 0x000fe40000000000 */
[----:B------:R-:W0:Y:S08]  /*1420*/  I2F.RP R14, R16 ;  /* 0x00000010000e7306 */ /* 0x000e300000209400 */
[----:B0-----:R-:W0:Y:S02]  /*1430*/  MUFU.RCP R14, R14 ;  /* 0x0000000e000e7308 */ /* 0x001e240000001000 */
[----:B0-----:R-:W-:-:S06]  /*1440*/  IADD3 R17, PT, PT, R14, 0xffffffe, RZ ;  /* 0x0ffffffe0e117810 */ /* 0x001fcc0007ffe0ff */
[----:B------:R-:W0:Y:S02]  /*1450*/  F2I.FTZ.U32.TRUNC.NTZ R11, R17 ;  /* 0x00000011000b7305 */ /* 0x000e24000021f000 */
[----:B0-----:R-:W-:-:S04]  /*1460*/  IMAD.MOV R19, RZ, RZ, -R11 ;  /* 0x000000ffff137224 */ /* 0x001fc800078e0a0b */
[----:B------:R-:W-:-:S04]  /*1470*/  IMAD R19, R19, R16, RZ ;  /* 0x0000001013137224 */ /* 0x000fc800078e02ff */
        /* <DEDUP_REMOVED lines=12> */
[----:B------:R-:W-:-:S04]  /*1540*/  @P0 VIADD R10, R10, 0x1 ;  /* 0x000000010a0a0836 */ /* 0x000fc80000000000 */
[----:B------:R-:W-:-:S05]  /*1550*/  IMAD.MOV.U32 R21, RZ, RZ, R10 ;  /* 0x000000ffff157224 */ /* 0x000fca00078e000a */
[----:B------:R-:W-:Y:S02]  /*1560*/  @!P2 IADD3 R21, PT, PT, -R21, RZ, RZ ;  /* 0x000000ff1515a210 */ /* 0x000fe40007ffe1ff */
[----:B------:R-:W-:-:S05]  /*1570*/  @!P1 LOP3.LUT R21, RZ, R12, RZ, 0x33, !PT ;  /* 0x0000000cff159212 */ /* 0x000fca00078e33ff */
[----:B------:R-:W-:-:S04]  /*1580*/  IMAD.MOV R16, RZ, RZ, -R21 ;  /* 0x000000ffff107224 */ /* 0x000fc800078e0a15 */
[----:B------:R-:W-:-:S04]  /*1590*/  IMAD R16, R12, R16, R15 ;  /* 0x000000100c107224 */ /* 0x000fc800078e020f */
[----:B------:R-:W-:-:S04]  /*15a0*/  IMAD R19, R21, UR14, R16 ;  /* 0x0000000e15137c24 */ /* 0x000fc8000f8e0210 */
[----:B------:R-:W-:-:S05]  /*15b0*/  IMAD.WIDE R18, R19, 0x4, R6 ;  /* 0x0000000413127825 */ /* 0x000fca00078e0206 */
[----:B------:R-:W2:Y:S02]  /*15c0*/  LDG.E R17, desc[UR12][R18.64] ;  /* 0x0000000c12117981 */ /* 0x000ea4000c1e1900 */
[----:B--2---:R-:W-:-:S04]  /*15d0*/  IADD3 R23, PT, PT, R17, -UR15, RZ ;  /* 0x8000000f11177c10 */ /* 0x004fc8000fffe0ff */
[----:B------:R-:W-:-:S13]  /*15e0*/  ISETP.GE.AND P0, PT, R23, RZ, PT ;  /* 0x000000ff1700720c */ /* 0x000fda0003f06270 */
[----:B------:R-:W0:Y:S02]  /*15f0*/  @P0 LDC.64 R10, c[0x0][0x3a0] ;  /* 0x0000e800ff0a0b82 */ /* 0x000e240000000a00 */
[----:B0-----:R-:W-:-:S05]  /*1600*/  @P0 IMAD.WIDE R20, R21, 0x8, R10 ;  /* 0x0000000815140825 */ /* 0x001fca00078e020a */
[----:B------:R-:W2:Y:S01]  /*1610*/  @P0 LDG.E.64 R14, desc[UR12][R20.64] ;  /* 0x0000000c140e0981 */ /* 0x000ea2000c1e1b00 */
[----:B------:R-:W-:-:S04]  /*1620*/  @P0 IMAD.WIDE.U32 R10, R23, R13, R8 ;  /* 0x0000000d170a0225 */ /* 0x000fc800078e0008 */
[----:B------:R-:W-:Y:S02]  /*1630*/  @P0 IMAD R11, R23, R4, R11 ;  /* 0x00000004170b0224 */ /* 0x000fe400078e020b */
[----:B------:R-:W-:Y:S01]  /*1640*/  VIADD R19, R16, UR8 ;  /* 0x0000000810137c36 */ /* 0x000fe20008000000 */
[----:B------:R-:W-:-:S04]  /*1650*/  @!P0 SHF.R.S32.HI R16, RZ, 0x1f, R17 ;  /* 0x0000001fff108819 */ /* 0x000fc80000011411 */
[----:B------:R-:W-:Y:S02]  /*1660*/  SHF.R.S32.HI R18, RZ, 0x1f, R19 ;  /* 0x0000001fff127819 */ /* 0x000fe40000011413 */
[----:B--2---:R-:W-:-:S04]  /*1670*/  @P0 LEA R14, P1, R10, R14, 0x1 ;  /* 0x0000000e0a0e0211 */ /* 0x004fc800078208ff */
[----:B------:R-:W-:Y:S02]  /*1680*/  @P0 LEA.HI.X R15, R10, R15, R11, 0x1, P1 ;  /* 0x0000000f0a0f0211 */ /* 0x000fe400008f0c0b */
[----:B------:R-:W0:Y:S03]  /*1690*/  @!P0 LDC.64 R10, c[0x0][0x390] ;  /* 0x0000e400ff0a8b82 */ /* 0x000e260000000a00 */
[----:B------:R-:W2:Y:S01]  /*16a0*/  @P0 LD.E.U16 R14, desc[UR12][R14.64] ;  /* 0x0000000c0e0e0980 */ /* 0x000ea2000c101500 */
[-C--:B------:R-:W-:Y:S02]  /*16b0*/  @!P0 IMAD R16, R16, R13.reuse, RZ ;  /* 0x0000000d10108224 */ /* 0x080fe400078e02ff */
[----:B------:R-:W-:Y:S02]  /*16c0*/  IMAD R18, R18, R13, RZ ;  /* 0x0000000d12127224 */ /* 0x000fe400078e02ff */
[----:B------:R-:W-:-:S02]  /*16d0*/  @!P0 IMAD R21, R17, R4, R16 ;  /* 0x0000000411158224 */ /* 0x000fc400078e0210 */
[----:B------:R-:W-:-:S04]  /*16e0*/  @!P0 IMAD.WIDE.U32 R16, R17, R13, R8 ;  /* 0x0000000d11108225 */ /* 0x000fc800078e0008 */
[----:B------:R-:W-:Y:S01]  /*16f0*/  IMAD R23, R19, R4, R18 ;  /* 0x0000000413177224 */ /* 0x000fe200078e0212 */
[----:B------:R-:W-:Y:S01]  /*1700*/  @!P0 IADD3 R4, PT, PT, R17, R21, RZ ;  /* 0x0000001511048210 */ /* 0x000fe20007ffe0ff */
[----:B------:R-:W-:-:S04]  /*1710*/  IMAD.WIDE.U32 R8, R19, R13, R8 ;  /* 0x0000000d13087225 */ /* 0x000fc800078e0008 */
[----:B------:R-:W-:Y:S01]  /*1720*/  IMAD.IADD R9, R9, 0x1, R23 ;  /* 0x0000000109097824 */ /* 0x000fe200078e0217 */
[----:B------:R-:W-:Y:S02]  /*1730*/  LEA R18, P2, R8, UR16, 0x1 ;  /* 0x0000001008127c11 */ /* 0x000fe4000f8408ff */
[----:B0-----:R-:W-:Y:S02]  /*1740*/  @!P0 LEA R10, P1, R16, R10, 0x1 ;  /* 0x0000000a100a8211 */ /* 0x001fe400078208ff */
[----:B------:R-:W-:Y:S02]  /*1750*/  LEA.HI.X R19, R8, UR17, R9, 0x1, P2 ;  /* 0x0000001108137c11 */ /* 0x000fe400090f0c09 */
[----:B------:R-:W-:-:S04]  /*1760*/  @!P0 LEA.HI.X R11, R16, R11, R4, 0x1, P1 ;  /* 0x0000000b100b8211 */ /* 0x000fc800008f0c04 */
[----:B------:R-:W2:Y:S04]  /*1770*/  LDG.E.U16 R19, desc[UR12][R18.64] ;  /* 0x0000000c12137981 */ /* 0x000ea8000c1e1500 */
[----:B------:R-:W2:Y:S01]  /*1780*/  @!P0 LDG.E.U16 R14, desc[UR12][R10.64] ;  /* 0x0000000c0a0e8981 */ /* 0x000ea2000c1e1500 */
[----:B------:R-:W-:Y:S01]  /*1790*/  LEA R8, P0, R2, UR18, 0x1 ;  /* 0x0000001202087c11 */ /* 0x000fe2000f8008ff */
[----:B------:R-:W-:-:S03]  /*17a0*/  IMAD.U32 R4, RZ, RZ, UR9 ;  /* 0x00000009ff047e24 */ /* 0x000fc6000f8e00ff */
[----:B------:R-:W-:Y:S02]  /*17b0*/  LEA.HI.X R9, R2, UR19, R5, 0x1, P0 ;  /* 0x0000001302097c11 */ /* 0x000fe400080f0c05 */
[----:B------:R-:W-:-:S04]  /*17c0*/  IADD3 R2, PT, PT, R0, R3, RZ ;  /* 0x0000000300027210 */ /* 0x000fc80007ffe0ff */
[----:B------:R-:W-:Y:S02]  /*17d0*/  ISETP.LT.U32.AND P0, PT, R2, UR4, PT ;  /* 0x0000000402007c0c */ /* 0x000fe4000bf01070 */
[----:B------:R-:W-:Y:S02]  /*17e0*/  SHF.R.S32.HI R5, RZ, 0x1f, R2 ;  /* 0x0000001fff057819 */ /* 0x000fe40000011402 */
[----:B------:R-:W-:Y:S02]  /*17f0*/  MOV R3, R2 ;  /* 0x0000000200037202 */ /* 0x000fe40000000f00 */
[----:B------:R-:W-:Y:S01]  /*1800*/  ISETP.GT.AND.EX P0, PT, R4, R5, PT, P0 ;  /* 0x000000050400720c */ /* 0x000fe20003f04300 */
[----:B--2---:R-:W-:-:S05]  /*1810*/  HADD2 R14, R14.H0_H0, R19.H0_H0 ;  /* 0x200000130e0e7230 */ /* 0x004fca0000000800 */
[----:B------:R2:W-:Y:S07]  /*1820*/  STG.E.U16 desc[UR12][R8.64], R14 ;  /* 0x0000000e08007986 */ /* 0x0005ee000c10150c */
[----:B------:R-:W-:Y:S05]  /*1830*/  @P0 BRA `(.L_x_203) ;  /* 0xfffffff800400947 */ /* 0x000fea000383ffff */
[----:B------:R-:W-:Y:S05]  /*1840*/  BSYNC.RECONVERGENT B0 ;  /* 0x0000000000007941 */ /* 0x000fea0003800200 */
.L_x_199:
[----:B------:R-:W-:Y:S05]  /*1850*/  EXIT ;  /* 0x000000000000794d */ /* 0x000fea0003800000 */
.L_x_198:
[----:B------:R-:W-:Y:S01]  /*1860*/  BSSY.RECONVERGENT B0, `(.L_x_204) ;  /* 0x0000070000007945 */ /* 0x000fe20003800200 */
.L_x_208:
[----:B-1----:R-:W-:Y:S01]  /*1870*/  IMAD.U32 R14, RZ, RZ, UR30 ;  /* 0x0000001eff0e7e24 */ /* 0x002fe2000f8e00ff */
[----:B------:R-:W-:Y:S04]  /*1880*/  BSSY.RECONVERGENT B1, `(.L_x_205) ;  /* 0x0000029000017945 */ /* 0x000fe80003800200 */
[----:B------:R-:W-:-:S04]  /*1890*/  LOP3.LUT R6, R5, R14, RZ, 0xfc, !PT ;  /* 0x0000000e05067212 */ /* 0x000fc800078efcff */
[----:B------:R-:W-:-:S13]  /*18a0*/  ISETP.NE.U32.AND P0, PT, R6, RZ, PT ;  /* 0x000000ff0600720c */ /* 0x000fda0003f05070 */
[----:B------:R-:W-:Y:S05]  /*18b0*/  @P0 BRA `(.L_x_206) ;  /* 0x00000000005c0947 */ /* 0x000fea0003800000 */
[----:B0-----:R-:W-:-:S04]  /*18c0*/  MOV R17, UR31 ;  /* 0x0000001f00117c02 */ /* 0x001fc80008000f00 */
[----:B------:R-:W0:Y:S01]  /*18d0*/  I2F.U32.RP R8, R17 ;  /* 0x0000001100087306 */ /* 0x000e220000209000 */
[----:B------:R-:W-:-:S07]  /*18e0*/  ISETP.NE.U32.AND P2, PT, R17, RZ, PT ;  /* 0x000000ff1100720c */ /* 0x000fce0003f45070 */
[----:B0-----:R-:W0:Y:S02]  /*18f0*/  MUFU.RCP R8, R8 ;  /* 0x0000000800087308 */ /* 0x001e240000001000 */
[----:B0-----:R-:W-:-:S06]  /*1900*/  VIADD R9, R8, 0xffffffe ;  /* 0x0ffffffe08097836 */ /* 0x001fcc0000000000 */
[----:B------:R0:W1:Y:S02]  /*1910*/  F2I.FTZ.U32.TRUNC.NTZ R7, R9 ;  /* 0x0000000900077305 */ /* 0x000064000021f000 */
[----:B0-----:R-:W-:Y:S02]  /*1920*/  IMAD.MOV.U32 R9, RZ, RZ, RZ ;  /* 0x000000ffff097224 */ /* 0x001fe400078e00ff */
[----:B-1----:R-:W-:-:S05]  /*1930*/  IMAD R6, R7, R17, RZ ;  /* 0x0000001107067224 */ /* 0x002fca00078e02ff */
[----:B------:R-:W-:Y:S01]  /*1940*/  IADD3 R11, PT, PT, -R6, RZ, RZ ;  /* 0x000000ff060b7210 */ /* 0x000fe20007ffe1ff */
[----:B------:R-:W-:-:S04]  /*1950*/  IMAD.MOV.U32 R6, RZ, RZ, RZ ;  /* 0x000000ffff067224 */ /* 0x000fc800078e00ff */
[----:B------:R-:W-:-:S06]  /*1960*/  IMAD.HI.U32 R7, R7, R11, R6 ;  /* 0x0000000b07077227 */ /* 0x000fcc00078e0006 */
        /* <DEDUP_REMOVED lines=12> */
.L_x_206:
[----:B------:R-:W-:-:S07]  /*1a30*/  MOV R14, 0x1a50 ;  /* 0x00001a50000e7802 */ /* 0x000fce0000000f00 */
[----:B0---4-:R-:W-:Y:S05]  /*1a40*/  CALL.REL.NOINC `($__internal_11_$__cuda_sm20_div_s64) ;  /* 0x00000004004c7944 */ /* 0x011fea0003c00000 */
[----:B------:R-:W-:Y:S02]  /*1a50*/  IADD3 R13, P0, PT, RZ, -R8, RZ ;  /* 0x80000008ff0d7210 */ /* 0x000fe40007f1e0ff */
[----:B------:R-:W-:Y:S02]  /*1a60*/  MOV R17, UR32 ;  /* 0x0000002000117c02 */ /* 0x000fe40008000f00 */
[----:B------:R-:W-:Y:S01]  /*1a70*/  MOV R7, R5 ;  /* 0x0000000500077202 */ /* 0x000fe20000000f00 */
[----:B------:R-:W-:Y:S01]  /*1a80*/  IMAD.X R6, RZ, RZ, ~R9, P0 ;  /* 0x000000ffff067224 */ /* 0x000fe200000e0e09 */
[----:B------:R-:W-:-:S03]  /*1a90*/  MOV R14, UR33 ;  /* 0x00000021000e7c02 */ /* 0x000fc60008000f00 */
[-C--:B------:R-:W-:Y:S02]  /*1aa0*/  IMAD R9, R6, R17.reuse, RZ ;  /* 0x0000001106097224 */ /* 0x080fe400078e02ff */
[----:B------:R-:W-:Y:S02]  /*1ab0*/  IMAD.MOV.U32 R6, RZ, RZ, R2 ;  /* 0x000000ffff067224 */ /* 0x000fe400078e0002 */
[C---:B------:R-:W-:Y:S02]  /*1ac0*/  IMAD R9, R13.reuse, R14, R9 ;  /* 0x0000000e0d097224 */ /* 0x040fe400078e0209 */
[----:B------:R-:W-:-:S04]  /*1ad0*/  IMAD.WIDE.U32 R10, R13, R17, R6 ;  /* 0x000000110d0a7225 */ /* 0x000fc800078e0006 */
[----:B------:R-:W-:Y:S01]  /*1ae0*/  IMAD.MOV.U32 R7, RZ, RZ, R8 ;  /* 0x000000ffff077224 */ /* 0x000fe200078e0008 */
[----:B------:R-:W-:Y:S01]  /*1af0*/  MOV R8, R10 ;  /* 0x0000000a00087202 */ /* 0x000fe20000000f00 */
[----:B------:R-:W-:-:S07]  /*1b00*/  IMAD.IADD R9, R9, 0x1, R11 ;  /* 0x0000000109097824 */ /* 0x000fce00078e020b */
.L_x_207:
[----:B------:R-:W-:Y:S05]  /*1b10*/  BSYNC.RECONVERGENT B1 ;  /* 0x0000000000017941 */ /* 0x000fea0003800200 */
.L_x_205:
[----:B------:R-:W-:Y:S01]  /*1b20*/  IABS R13, R4 ;  /* 0x00000004000d7213 */ /* 0x000fe20000000000 */
[----:B------:R-:W-:-:S03]  /*1b30*/  HFMA2 R10, -RZ, RZ, 0, 0 ;  /* 0x00000000ff0a7431 */ /* 0x000fc600000001ff */
[----:B----4-:R-:W0:Y:S08]  /*1b40*/  I2F.RP R12, R13 ;  /* 0x0000000d000c7306 */ /* 0x010e300000209400 */
[----:B0-----:R-:W0:Y:S02]  /*1b50*/  MUFU.RCP R12, R12 ;  /* 0x0000000c000c7308 */ /* 0x001e240000001000 */
[----:B0-----:R-:W-:-:S06]  /*1b60*/  IADD3 R15, PT, PT, R12, 0xffffffe, RZ ;  /* 0x0ffffffe0c0f7810 */ /* 0x001fcc0007ffe0ff */
[----:B------:R-:W0:Y:S02]  /*1b70*/  F2I.FTZ.U32.TRUNC.NTZ R11, R15 ;  /* 0x0000000f000b7305 */ /* 0x000e24000021f000 */
[----:B0-----:R-:W-:-:S04]  /*1b80*/  IMAD.MOV R6, RZ, RZ, -R11 ;  /* 0x000000ffff067224 */ /* 0x001fc800078e0a0b */
[----:B------:R-:W-:Y:S01]  /*1b90*/  IMAD R19, R6, R13, RZ ;  /* 0x0000000d06137224 */ /* 0x000fe200078e02ff */
[----:B------:R-:W-:-:S03]  /*1ba0*/  IABS R6, R7 ;  /* 0x0000000700067213 */ /* 0x000fc60000000000 */
[----:B------:R-:W-:-:S04]  /*1bb0*/  IMAD.HI.U32 R19, R11, R19, R10 ;  /* 0x000000130b137227 */ /* 0x000fc800078e000a */
[----:B------:R-:W-:-:S04]  /*1bc0*/  IMAD.MOV.U32 R10, RZ, RZ, R6 ;  /* 0x000000ffff0a7224 */ /* 0x000fc800078e0006 */
        /* <DEDUP_REMOVED lines=10> */
[----:B------:R-:W-:-:S05]  /*1c70*/  @P0 VIADD R6, R6, 0x1 ;  /* 0x0000000106060836 */ /* 0x000fca0000000000 */
[----:B------:R-:W-:-:S05]  /*1c80*/  MOV R21, R6 ;  /* 0x0000000600157202 */ /* 0x000fca0000000f00 */
[----:B------:R-:W-:Y:S01]  /*1c90*/  @!P2 IMAD.MOV R21, RZ, RZ, -R21 ;  /* 0x000000ffff15a224 */ /* 0x000fe200078e0a15 */
[----:B------:R-:W-:-:S04]  /*1ca0*/  @!P1 LOP3.LUT R21, RZ, R4, RZ, 0x33, !PT ;  /* 0x00000004ff159212 */ /* 0x000fc800078e33ff */
[----:B------:R-:W-:-:S05]  /*1cb0*/  IADD3 R16, PT, PT, -R21, RZ, RZ ;  /* 0x000000ff15107210 */ /* 0x000fca0007ffe1ff */
[----:B------:R-:W-:-:S04]  /*1cc0*/  IMAD R16, R4, R16, R7 ;  /* 0x0000001004107224 */ /* 0x000fc800078e0207 */
[----:B------:R-:W-:-:S04]  /*1cd0*/  IMAD R18, R21, UR20, R16 ;  /* 0x0000001415127c24 */ /* 0x000fc8000f8e0210 */
[----:B------:R-:W-:-:S05]  /*1ce0*/  VIADD R15, R18, -UR21 ;  /* 0x80000015120f7c36 */ /* 0x000fca0008000000 */
[----:B------:R-:W-:-:S13]  /*1cf0*/  ISETP.GT.AND P0, PT, R15, -0x1, PT ;  /* 0xffffffff0f00780c */ /* 0x000fda0003f04270 */
[----:B------:R-:W0:Y:S01]  /*1d00*/  @P0 LDC.64 R12, c[0x0][0x3a0] ;  /* 0x0000e800ff0c0b82 */ /* 0x000e220000000a00 */
[----:B------:R-:W-:-:S05]  /*1d10*/  @!P0 SHF.R.S32.HI R10, RZ, 0x1f, R18 ;  /* 0x0000001fff0a8819 */ /* 0x000fca0000011412 */
[-C--:B------:R-:W-:Y:S02]  /*1d20*/  @!P0 IMAD R19, R10, R17.reuse, RZ ;  /* 0x000000110a138224 */ /* 0x080fe400078e02ff */
[----:B------:R-:W1:Y:S01]  /*1d30*/  @!P0 LDC.64 R6, c[0x0][0x390] ;  /* 0x0000e400ff068b82 */ /* 0x000e620000000a00 */
[----:B------:R-:W-:-:S04]  /*1d40*/  @!P0 IMAD.WIDE.U32 R10, R18, R17, R8 ;  /* 0x00000011120a8225 */ /* 0x000fc800078e0008 */
[----:B------:R-:W-:-:S05]  /*1d50*/  @!P0 IMAD R19, R18, R14, R19 ;  /* 0x0000000e12138224 */ /* 0x000fca00078e0213 */
[----:B------:R-:W-:Y:S01]  /*1d60*/  @!P0 IADD3 R11, PT, PT, R11, R19, RZ ;  /* 0x000000130b0b8210 */ /* 0x000fe20007ffe0ff */
[----:B0-----:R-:W-:-:S06]  /*1d70*/  @P0 IMAD.WIDE R12, R21, 0x8, R12 ;  /* 0x00000008150c0825 */ /* 0x001fcc00078e020c */
[----:B------:R-:W2:Y:S01]  /*1d80*/  @P0 LDG.E.64 R12, desc[UR12][R12.64] ;  /* 0x0000000c0c0c0981 */ /* 0x000ea2000c1e1b00 */
[----:B-1----:R-:W-:-:S04]  /*1d90*/  @!P0 LEA R6, P1, R10, R6, 0x1 ;  /* 0x000000060a068211 */ /* 0x002fc800078208ff */
[----:B------:R-:W-:-:S05]  /*1da0*/  @!P0 LEA.HI.X R7, R10, R7, R11, 0x1, P1 ;  /* 0x000000070a078211 */ /* 0x000fca00008f0c0b */
[----:B------:R-:W3:Y:S01]  /*1db0*/  @!P0 LDG.E.U16 R6, desc[UR12][R6.64] ;  /* 0x0000000c06068981 */ /* 0x000ee2000c1e1500 */
[----:B------:R-:W-:-:S05]  /*1dc0*/  VIADD R11, R16, UR8 ;  /* 0x00000008100b7c36 */ /* 0x000fca0008000000 */
[----:B------:R-:W-:-:S05]  /*1dd0*/  SHF.R.S32.HI R10, RZ, 0x1f, R11 ;  /* 0x0000001fff0a7819 */ /* 0x000fca000001140b */
[----:B------:R-:W-:-:S04]  /*1de0*/  IMAD R10, R10, R17, RZ ;  /* 0x000000110a0a7224 */ /* 0x000fc800078e02ff */
[C---:B------:R-:W-:Y:S02]  /*1df0*/  IMAD R19, R11.reuse, R14, R10 ;  /* 0x0000000e0b137224 */ /* 0x040fe400078e020a */
[----:B------:R-:W-:-:S04]  /*1e00*/  IMAD.WIDE.U32 R10, R11, R17, R8 ;  /* 0x000000110b0a7225 */ /* 0x000fc800078e0008 */
[----:B------:R-:W-:-:S04]  /*1e10*/  @P0 IMAD.WIDE.U32 R8, R15, R17, R8 ;  /* 0x000000110f080225 */ /* 0x000fc800078e0008 */
[----:B------:R-:W-:Y:S01]  /*1e20*/  @P0 IMAD R17, R15, R14, R9 ;  /* 0x0000000e0f110224 */ /* 0x000fe200078e0209 */
[----:B------:R-:W-:Y:S02]  /*1e30*/  IADD3 R9, PT, PT, R11, R19, RZ ;  /* 0x000000130b097210 */ /* 0x000fe40007ffe0ff */
[----:B------:R-:W-:-:S04]  /*1e40*/  LEA R14, P2, R10, UR22, 0x1 ;  /* 0x000000160a0e7c11 */ /* 0x000fc8000f8408ff */
[----:B------:R-:W-:-:S06]  /*1e50*/  LEA.HI.X R15, R10, UR23, R9, 0x1, P2 ;  /* 0x000000170a0f7c11 */ /* 0x000fcc00090f0c09 */
[----:B------:R-:W3:Y:S01]  /*1e60*/  LDG.E.U16 R15, desc[UR12][R14.64] ;  /* 0x0000000c0e0f7981 */ /* 0x000ee2000c1e1500 */
[----:B--2---:R-:W-:-:S04]  /*1e70*/  @P0 LEA R12, P1, R8, R12, 0x1 ;  /* 0x0000000c080c0211 */ /* 0x004fc800078208ff */
[----:B------:R-:W-:-:S05]  /*1e80*/  @P0 LEA.HI.X R13, R8, R13, R17, 0x1, P1 ;  /* 0x0000000d080d0211 */ /* 0x000fca00008f0c11 */
[----:B------:R-:W3:Y:S01]  /*1e90*/  @P0 LD.E.U16 R6, desc[UR12][R12.64] ;  /* 0x0000000c0c060980 */ /* 0x000ee2000c101500 */
[----:B------:R-:W-:-:S04]  /*1ea0*/  LEA R8, P0, R2, UR24, 0x1 ;  /* 0x0000001802087c11 */ /* 0x000fc8000f8008ff */
[----:B------:R-:W-:Y:S01]  /*1eb0*/  LEA.HI.X R9, R2, UR25, R5, 0x1, P0 ;  /* 0x0000001902097c11 */ /* 0x000fe200080f0c05 */
[----:B------:R-:W-:-:S05]  /*1ec0*/  IMAD.IADD R2, R0, 0x1, R3 ;  /* 0x0000000100027824 */ /* 0x000fca00078e0203 */
[----:B------:R-:W-:Y:S02]  /*1ed0*/  ISETP.LT.U32.AND P0, PT, R2, UR4, PT ;  /* 0x0000000402007c0c */ /* 0x000fe4000bf01070 */
[--C-:B------:R-:W-:Y:S01]  /*1ee0*/  SHF.R.S32.HI R5, RZ, 0x1f, R2.reuse ;  /* 0x0000001fff057819 */ /* 0x100fe20000011402 */
[----:B------:R-:W-:Y:S02]  /*1ef0*/  IMAD.MOV.U32 R3, RZ, RZ, R2 ;  /* 0x000000ffff037224 */ /* 0x000fe400078e0002 */
[----:B---3--:R-:W-:-:S05]  /*1f00*/  HADD2 R6, R6.H0_H0, R15.H0_H0 ;  /* 0x2000000f06067230 */ /* 0x008fca0000000800 */
[----:B------:R-:W-:Y:S02]  /*1f10*/  PRMT R7, R6, 0x7610, R7 ;  /* 0x0000761006077816 */ /* 0x000fe40000000007 */
[----:B------:R-:W-:-:S03]  /*1f20*/  MOV R6, UR9 ;  /* 0x0000000900067c02 */ /* 0x000fc60008000f00 */
[----:B------:R2:W-:Y:S01]  /*1f30*/  STG.E.U16 desc[UR12][R8.64], R7 ;  /* 0x0000000708007986 */ /* 0x0005e2000c10150c */
[----:B------:R-:W-:-:S13]  /*1f40*/  ISETP.GT.AND.EX P0, PT, R6, R5, PT, P0 ;  /* 0x000000050600720c */ /* 0x000fda0003f04300 */
[----:B--2---:R-:W-:Y:S05]  /*1f50*/  @P0 BRA `(.L_x_208) ;  /* 0xfffffff800440947 */ /* 0x004fea000383ffff */
[----:B------:R-:W-:Y:S05]  /*1f60*/  BSYNC.RECONVERGENT B0 ;  /* 0x0000000000007941 */ /* 0x000fea0003800200 */
.L_x_204:
[----:B------:R-:W-:Y:S05]  /*1f70*/  EXIT ;  /* 0x000000000000794d */ /* 0x000fea0003800000 */
        .weak           $__internal_11_$__cuda_sm20_div_s64
        .type           $__internal_11_$__cuda_sm20_div_s64,@function
        .size           $__internal_11_$__cuda_sm20_div_s64,(.L_x_571 - $__internal_11_$__cuda_sm20_div_s64)
$__internal_11_$__cuda_sm20_div_s64:
        /* <DEDUP_REMOVED lines=8> */
[----:B0-----:R-:W-:-:S15]  /*2000*/  IADD3 R8, PT, PT, R13, 0x1ffffffe, RZ ;  /* 0x1ffffffe0d087810 */ /* 0x001fde0007ffe0ff */
        /* <DEDUP_REMOVED lines=8> */
[----:B------:R-:W-:-:S04]  /*2090*/  IMAD.HI.U32 R10, R8, R15, RZ ;  /* 0x0000000f080a7227 */ /* 0x000fc800078e00ff */
[----:B------:R-:W-:Y:S01]  /*20a0*/  IMAD.X R17, RZ, RZ, ~R11, P0 ;  /* 0x000000ffff117224 */ /* 0x000fe200000e0e0b */
[----:B------:R-:W-:-:S03]  /*20b0*/  MOV R11, R8 ;  /* 0x00000008000b7202 */ /* 0x000fc60000000f00 */
[-C--:B------:R-:W-:Y:S02]  /*20c0*/  IMAD R19, R9, R17.reuse, RZ ;  /* 0x0000001109137224 */ /* 0x080fe400078e02ff */
[----:B------:R-:W-:-:S04]  /*20d0*/  IMAD.WIDE.U32 R10, P0, R8, R17, R10 ;  /* 0x00000011080a7225 */ /* 0x000fc8000780000a */
[----:B------:R-:W-:-:S04]  /*20e0*/  IMAD.HI.U32 R13, R9, R17, RZ ;  /* 0x00000011090d7227 */ /* 0x000fc800078e00ff */
[----:B------:R-:W-:-:S04]  /*20f0*/  IMAD.HI.U32 R10, P1, R9, R15, R10 ;  /* 0x0000000f090a7227 */ /* 0x000fc8000782000a */
[----:B------:R-:W-:Y:S01]  /*2100*/  IMAD.X R13, R13, 0x1, R9, P0 ;  /* 0x000000010d0d7824 */ /* 0x000fe200000e0609 */
[----:B------:R-:W-:-:S04]  /*2110*/  IADD3 R11, P2, PT, R19, R10, RZ ;  /* 0x0000000a130b7210 */ /* 0x000fc80007f5e0ff */
[----:B------:R-:W-:Y:S01]  /*2120*/  IADD3.X R13, PT, PT, RZ, RZ, R13, P2, P1 ;  /* 0x000000ffff0d7210 */ /* 0x000fe200017e240d */
[----:B------:R-:W-:-:S04]  /*2130*/  IMAD.WIDE.U32 R8, R11, UR6, RZ ;  /* 0x000000060b087c25 */ /* 0x000fc8000f8e00ff */
[----:B------:R-:W-:Y:S01]  /*2140*/  IMAD R10, R11, UR7, R9 ;  /* 0x000000070b0a7c24 */ /* 0x000fe2000f8e0209 */
[----:B------:R-:W-:Y:S02]  /*2150*/  IADD3 R15, P0, PT, RZ, -R8, RZ ;  /* 0x80000008ff0f7210 */ /* 0x000fe40007f1e0ff */
[----:B------:R-:W-:Y:S01]  /*2160*/  IADD3 R9, P4, PT, RZ, -R2, RZ ;  /* 0x80000002ff097210 */ /* 0x000fe20007f9e0ff */
[----:B------:R-:W-:Y:S02]  /*2170*/  IMAD R8, R13, UR6, R10 ;  /* 0x000000060d087c24 */ /* 0x000fe4000f8e020a */
[----:B------:R-:W-:-:S03]  /*2180*/  IMAD.HI.U32 R10, R11, R15, RZ ;  /* 0x0000000f0b0a7227 */ /* 0x000fc600078e00ff */
[----:B------:R-:W-:Y:S01]  /*2190*/  IADD3.X R8, PT, PT, RZ, ~R8, RZ, P0, !PT ;  /* 0x80000008ff087210 */ /* 0x000fe200007fe4ff */
[----:B------:R-:W-:-:S04]  /*21a0*/  IMAD.X R16, RZ, RZ, ~R5, P4 ;  /* 0x000000ffff107224 */ /* 0x000fc800020e0e05 */
[----:B------:R-:W-:-:S04]  /*21b0*/  IMAD.WIDE.U32 R10, P0, R11, R8, R10 ;  /* 0x000000080b0a7225 */ /* 0x000fc8000780000a */
[----:B------:R-:W-:Y:S01]  /*21c0*/  IMAD.HI.U32 R10, P1, R13, R15, R10 ;  /* 0x0000000f0d0a7227 */ /* 0x000fe2000782000a */
[----:B------:R-:W-:-:S03]  /*21d0*/  SEL R11, R9, R2, !P3 ;  /* 0x00000002090b7207 */ /* 0x000fc60005800000 */
[CC--:B------:R-:W-:Y:S02]  /*21e0*/  IMAD R15, R13.reuse, R8.reuse, RZ ;  /* 0x000000080d0f7224 */ /* 0x0c0fe400078e02ff */
[----:B------:R-:W-:-:S03]  /*21f0*/  IMAD.HI.U32 R8, R13, R8, RZ ;  /* 0x000000080d087227 */ /* 0x000fc600078e00ff */
[----:B------:R-:W-:Y:S02]  /*2200*/  IADD3 R10, P2, PT, R15, R10, RZ ;  /* 0x0000000a0f0a7210 */ /* 0x000fe40007f5e0ff */
[----:B------:R-:W-:Y:S02]  /*2210*/  IADD3.X R9, PT, PT, R8, R13, RZ, P0, !PT ;  /* 0x0000000d08097210 */ /* 0x000fe400007fe4ff */
[----:B------:R-:W-:Y:S01]  /*2220*/  SEL R13, R16, R5, !P3 ;  /* 0x00000005100d7207 */ /* 0x000fe20005800000 */
[----:B------:R-:W-:Y:S01]  /*2230*/  IMAD.HI.U32 R8, R10, R11, RZ ;  /* 0x0000000b0a087227 */ /* 0x000fe200078e00ff */
[----:B------:R-:W-:-:S03]  /*2240*/  IADD3.X R16, PT, PT, RZ, RZ, R9, P2, P1 ;  /* 0x000000ffff107210 */ /* 0x000fc600017e2409 */
[----:B------:R-:W-:Y:S02]  /*2250*/  IMAD.MOV.U32 R9, RZ, RZ, RZ ;  /* 0x000000ffff097224 */ /* 0x000fe400078e00ff */
[-C--:B------:R-:W-:Y:S02]  /*2260*/  IMAD R15, R16, R13.reuse, RZ ;  /* 0x0000000d100f7224 */ /* 0x080fe400078e02ff */
[----:B------:R-:W-:-:S04]  /*2270*/  IMAD.WIDE.U32 R8, R10, R13, R8 ;  /* 0x0000000d0a087225 */ /* 0x000fc800078e0008 */
[----:B------:R-:W-:-:S04]  /*2280*/  IMAD.HI.U32 R10, R16, R13, RZ ;  /* 0x0000000d100a7227 */ /* 0x000fc800078e00ff */
[----:B------:R-:W-:-:S05]  /*2290*/  IMAD.HI.U32 R8, P0, R16, R11, R8 ;  /* 0x0000000b10087227 */ /* 0x000fca0007800008 */
[----:B------:R-:W-:Y:S02]  /*22a0*/  IADD3 R15, P1, PT, R15, R8, RZ ;  /* 0x000000080f0f7210 */ /* 0x000fe40007f3e0ff */
[----:B------:R-:W-:-:S03]  /*22b0*/  IADD3.X R10, PT, PT, R10, RZ, RZ, P0, !PT ;  /* 0x000000ff0a0a7210 */ /* 0x000fc600007fe4ff */
        /* <DEDUP_REMOVED lines=9> */
[----:B------:R-:W-:Y:S02]  /*2350*/  IADD3 R8, P2, PT, R15, 0x1, RZ ;  /* 0x000000010f087810 */ /* 0x000fe40007f5e0ff */
[----:B------:R-:W-:Y:S02]  /*2360*/  IADD3.X R13, PT, PT, R18, ~UR7, RZ, P1, !PT ;  /* 0x80000007120d7c10 */ /* 0x000fe40008ffe4ff */
[----:B------:R-:W-:Y:S01]  /*2370*/  SEL R11, R11, R16, P0 ;  /* 0x000000100b0b7207 */ /* 0x000fe20000000000 */
[----:B------:R-:W-:Y:S01]  /*2380*/  IMAD.X R9, RZ, RZ, R10, P2 ;  /* 0x000000ffff097224 */ /* 0x000fe200010e060a */
[----:B------:R-:W-:-:S02]  /*2390*/  SEL R13, R13, R18, P0 ;  /* 0x000000120d0d7207 */ /* 0x000fc40000000000 */
[----:B------:R-:W-:Y:S02]  /*23a0*/  SEL R15, R8, R15, P0 ;  /* 0x0000000f080f7207 */ /* 0x000fe40000000000 */
[----:B------:R-:W-:Y:S02]  /*23b0*/  ISETP.GE.U32.AND P1, PT, R11, UR6, PT ;  /* 0x000000060b007c0c */ /* 0x000fe4000bf26070 */
[----:B------:R-:W-:Y:S02]  /*23c0*/  SEL R10, R9, R10, P0 ;  /* 0x0000000a090a7207 */ /* 0x000fe40000000000 */
[----:B------:R-:W-:Y:S02]  /*23d0*/  IADD3 R8, P2, PT, R15, 0x1, RZ ;  /* 0x000000010f087810 */ /* 0x000fe40007f5e0ff */
[----:B------:R-:W-:Y:S02]  /*23e0*/  ISETP.GE.U32.AND.EX P0, PT, R13, UR7, PT, P1 ;  /* 0x000000070d007c0c */ /* 0x000fe4000bf06110 */
[----:B------:R-:W-:-:S02]  /*23f0*/  IADD3.X R9, PT, PT, RZ, R10, RZ, P2, !PT ;  /* 0x0000000aff097210 */ /* 0x000fc400017fe4ff */
[----:B------:R-:W-:Y:S01]  /*2400*/  SEL R8, R8, R15, P0 ;  /* 0x0000000f08087207 */ /* 0x000fe20000000000 */
[----:B------:R-:W-:Y:S01]  /*2410*/  HFMA2 R15, -RZ, RZ, 0, 0 ;  /* 0x00000000ff0f7431 */ /* 0x000fe200000001ff */
[----:B------:R-:W-:Y:S02]  /*2420*/  SEL R9, R9, R10, P0 ;  /* 0x0000000a09097207 */ /* 0x000fe40000000000 */
[----:B------:R-:W-:Y:S02]  /*2430*/  IADD3 R11, P2, PT, RZ, -R8, RZ ;  /* 0x80000008ff0b7210 */ /* 0x000fe40007f5e0ff */
[----:B------:R-:W-:Y:S02]  /*2440*/  LOP3.LUT R13, R5, UR11, RZ, 0x3c, !PT ;  /* 0x0000000b050d7c12 */ /* 0x000fe4000f8e3cff */
[----:B------:R-:W-:Y:S01]  /*2450*/  ISETP.NE.U32.AND P0, PT, RZ, UR10, PT ;  /* 0x0000000aff007c0c */ /* 0x000fe2000bf05070 */
[----:B------:R-:W-:Y:S01]  /*2460*/  IMAD.X R10, RZ, RZ, ~R9, P2 ;  /* 0x000000ffff0a7224 */ /* 0x000fe200010e0e09 */
[----:B------:R-:W-:-:S02]  /*2470*/  ISETP.GE.AND P1, PT, R13, RZ, PT ;  /* 0x000000ff0d00720c */ /* 0x000fc40003f26270 */
[----:B------:R-:W-:Y:S02]  /*2480*/  ISETP.NE.AND.EX P0, PT, RZ, UR11, PT, P0 ;  /* 0x0000000bff007c0c */ /* 0x000fe4000bf05300 */
[----:B------:R-:W-:Y:S02]  /*2490*/  SEL R8, R11, R8, !P1 ;  /* 0x000000080b087207 */ /* 0x000fe40004800000 */
[----:B------:R-:W-:Y:S02]  /*24a0*/  SEL R9, R10, R9, !P1 ;  /* 0x000000090a097207 */ /* 0x000fe40004800000 */
[----:B------:R-:W-:Y:S02]  /*24b0*/  SEL R8, R8, 0xffffffff, P0 ;  /* 0xffffffff08087807 */ /* 0x000fe40000000000 */
[----:B------:R-:W-:Y:S01]  /*24c0*/  SEL R9, R9, 0xffffffff, P0 ;  /* 0xffffffff09097807 */ /* 0x000fe20000000000 */
[----:B------:R-:W-:Y:S06]  /*24d0*/  RET.REL.NODEC R14 `(_ZN17fastertransformer42start_id_embedding_position_lookups_kernelI6__halfLb0ELi1EEEvPT_PiPKS2_S6_NS_18pPromptTuningParamIS2_EEPKiiiiil) ;  /* 0xffffffd80ec87950 */ /* 0x000fec0003c3ffff */
.L_x_209:
        /* <DEDUP_REMOVED lines=10> */
.L_x_571:


//--------------------- .text._ZN17fastertransformer42start_id_embedding_position_lookups_kernelI6__halfLb0ELi2EEEvPT_PiPKS2_S6_NS_18pPromptTuningParamIS2_EEPKiiiiil --------------------------
	.section	.text._ZN17fastertransformer42start_id_embedding_position_lookups_kernelI6__halfLb0ELi2EEEvPT_PiPKS2_S6_NS_18pPromptTuningParamIS2_EEPKiiiiil,"ax",@progbits
	.align	128
        .global         _ZN17fastertransformer42start_id_embedding_position_lookups_kernelI6__halfLb0ELi2EEEvPT_PiPKS2_S6_NS_18pPromptTuningParamIS2_EEPKiiiiil
        .type           _ZN17fastertransformer42start_id_embedding_position_lookups_kernelI6__halfLb0ELi2EEEvPT_PiPKS2_S6_NS_18pPromptTuningParamIS2_EEPKiiiiil,@function
        .size           _ZN17fastertransformer42start_id_embedding_position_lookups_kernelI6__halfLb0ELi2EEEvPT_PiPKS2_S6_NS_18pPromptTuningParamIS2_EEPKiiiiil,(.L_x_572 - _ZN17fastertransformer42start_id_embedding_position_lookups_kernelI6__halfLb0ELi2EEEvPT_PiPKS2_S6_NS_18pPromptTuningParamIS2_EEPKiiiiil)
        .other          _ZN17fastertransformer42start_id_embedding_position_lookups_kernelI6__halfLb0ELi2EEEvPT_PiPKS2_S6_NS_18pPromptTuningParamIS2_EEPKiiiiil,@"STO_CUDA_ENTRY STV_DEFAULT"
_ZN17fastertransformer42start_id_embedding_position_lookups_kernelI6__halfLb0ELi2EEEvPT_PiPKS2_S6_NS_18pPromptTuningParamIS2_EEPKiiiiil:
.text._ZN17fastertransformer42start_id_embedding_position_lookups_kernelI6__halfLb0ELi2EEEvPT_PiPKS2_S6_NS_18pPromptTuningParamIS2_EEPKiiiiil:
        /* <DEDUP_REMOVED lines=48> */
.L_x_216:
[----:B------:R-:W-:Y:S01]  /*0300*/  MOV R10, UR19 ;  /* 0x00000013000a7c02 */ /* 0x000fe20008000f00 */
[----:B------:R-:W-:Y:S03]  /*0310*/  BSSY.RECONVERGENT B1, `(.L_x_213) ;  /* 0x0000027000017945 */ /* 0x000fe60003800200 */
[----:B------:R-:W-:-:S04]  /*0320*/  LOP3.LUT R2, R11, R10, RZ, 0xfc, !PT ;  /* 0x0000000a0b027212 */ /* 0x000fc800078efcff */
[----:B------:R-:W-:-:S13]  /*0330*/  ISETP.NE.U32.AND P0, PT, R2, RZ, PT ;  /* 0x000000ff0200720c */ /* 0x000fda0003f05070 */
[----:B--2---:R-:W-:Y:S05]  /*0340*/  @P0 BRA `(.L_x_214) ;  /* 0x00000000005c0947 */ /* 0x004fea0003800000 */
[----:B-1--4-:R-:W-:-:S04]  /*0350*/  IMAD.U32 R13, RZ, RZ, UR22 ;  /* 0x00000016ff0d7e24 */ /* 0x012fc8000f8e00ff */
        /* <DEDUP_REMOVED lines=22> */
.L_x_214:
[----:B------:R-:W-:-:S07]  /*04c0*/  MOV R10, 0x4e0 ;  /* 0x000004e0000a7802 */ /* 0x000fce0000000f00 */
[----:B01--4-:R-:W-:Y:S05]  /*04d0*/  CALL.REL.NOINC `($__internal_12_$__cuda_sm20_div_s64) ;  /* 0x0000001800dc7944 */ /* 0x013fea0003c00000 */
[----:B------:R-:W-:Y:S01]  /*04e0*/  IADD3 R15, P0, PT, RZ, -R2, RZ ;  /* 0x80000002ff0f7210 */ /* 0x000fe20007f1e0ff */
[----:B------:R-:W-:Y:S01]  /*04f0*/  IMAD.U32 R13, RZ, RZ, UR24 ;  /* 0x00000018ff0d7e24 */ /* 0x000fe2000f8e00ff */
[----:B------:R-:W-:Y:S01]  /*0500*/  MOV R7, R11 ;  /* 0x0000000b00077202 */ /* 0x000fe20000000f00 */
[----:B------:R-:W-:Y:S01]  /*0510*/  IMAD.U32 R10, RZ, RZ, UR25 ;  /* 0x00000019ff0a7e24 */ /* 0x000fe2000f8e00ff */
[----:B------:R-:W-:Y:S01]  /*0520*/  IADD3.X R14, PT, PT, RZ, ~R14, RZ, P0, !PT ;  /* 0x8000000eff0e7210 */ /* 0x000fe200007fe4ff */
[----:B------:R-:W-:-:S04]  /*0530*/  IMAD.MOV.U32 R6, RZ, RZ, R8 ;  /* 0x000000ffff067224 */ /* 0x000fc800078e0008 */
[-C--:B------:R-:W-:Y:S02]  /*0540*/  IMAD R3, R14, R13.reuse, RZ ;  /* 0x0000000d0e037224 */ /* 0x080fe400078e02ff */
[----:B------:R-:W-:-:S04]  /*0550*/  IMAD.WIDE.U32 R6, R15, R13, R6 ;  /* 0x0000000d0f067225 */ /* 0x000fc800078e0006 */
[----:B------:R-:W-:-:S04]  /*0560*/  IMAD R3, R15, R10, R3 ;  /* 0x0000000a0f037224 */ /* 0x000fc800078e0203 */
[----:B------:R-:W-:-:S07]  /*0570*/  IMAD.IADD R7, R7, 0x1, R3 ;  /* 0x0000000107077824 */ /* 0x000fce00078e0203 */
.L_x_215:
[----:B0-----:R-:W-:Y:S05]  /*0580*/  BSYNC.RECONVERGENT B1 ;  /* 0x0000000000017941 */ /* 0x001fea0003800200 */
.L_x_213:
        /* <DEDUP_REMOVED lines=31> */
[----:B------:R-:W0:Y:S01]  /*0780*/  @!P0 LDC.64 R2, c[0x0][0x390] ;  /* 0x0000e400ff028b82 */ /* 0x000e220000000a00 */
[----:B------:R-:W-:Y:S01]  /*0790*/  @!P0 SHF.R.S32.HI R16, RZ, 0x1f, R20 ;  /* 0x0000001fff108819 */ /* 0x000fe20000011414 */
[----:B------:R-:W-:-:S04]  /*07a0*/  @!P0 IMAD.WIDE.U32 R18, R20, R13, R6 ;  /* 0x0000000d14128225 */ /* 0x000fc800078e0006 */
[----:B------:R-:W-:-:S04]  /*07b0*/  @!P0 IMAD R17, R16, R13, RZ ;  /* 0x0000000d10118224 */ /* 0x000fc800078e02ff */
[----:B------:R-:W-:Y:S01]  /*07c0*/  @!P0 IMAD R17, R20, R10, R17 ;  /* 0x0000000a14118224 */ /* 0x000fe200078e0211 */
[----:B0-----:R-:W-:-:S03]  /*07d0*/  @!P0 LEA R16, P1, R18, R2, 0x1 ;  /* 0x0000000212108211 */ /* 0x001fc600078208ff */
[----:B------:R-:W-:Y:S02]  /*07e0*/  @!P0 IMAD.IADD R2, R19, 0x1, R17 ;  /* 0x0000000113028824 */ /* 0x000fe400078e0211 */
[----:B------:R-:W0:Y:S03]  /*07f0*/  @P0 LDC R19, c[0x0][0x3ac] ;  /* 0x0000eb00ff130b82 */ /* 0x000e260000000800 */
[----:B------:R-:W-:-:S05]  /*0800*/  @!P0 LEA.HI.X R17, R18, R3, R2, 0x1, P1 ;  /* 0x0000000312118211 */ /* 0x000fca00008f0c02 */
[----:B------:R-:W2:Y:S01]  /*0810*/  @!P0 LDG.E.U16 R16, desc[UR12][R16.64] ;  /* 0x0000000c10108981 */ /* 0x000ea2000c1e1500 */
[----:B------:R-:W1:Y:S01]  /*0820*/  @P0 LDC.64 R2, c[0x0][0x3b8] ;  /* 0x0000ee00ff020b82 */ /* 0x000e620000000a00 */
[----:B0-----:R-:W-:-:S05]  /*0830*/  @P0 IMAD R14, R14, R19, RZ ;  /* 0x000000130e0e0224 */ /* 0x001fca00078e02ff */
[----:B------:R-:W-:-:S04]  /*0840*/  @P0 IADD3 R15, P1, PT, R15, R14, RZ ;  /* 0x0000000e0f0f0210 */ /* 0x000fc80007f3e0ff */
[----:B------:R-:W-:Y:S01]  /*0850*/  @P0 LEA.HI.X.SX32 R14, R14, RZ, 0x1, P1 ;  /* 0x000000ff0e0e0211 */ /* 0x000fe200008f0eff */
[----:B------:R-:W-:-:S04]  /*0860*/  @P0 IMAD.WIDE.U32 R6, R15, R13, R6 ;  /* 0x0000000d0f060225 */ /* 0x000fc800078e0006 */
[----:B------:R-:W-:Y:S01]  /*0870*/  @P0 IMAD R14, R14, R13, RZ ;  /* 0x0000000d0e0e0224 */ /* 0x000fe200078e02ff */
[----:B-1----:R-:W-:-:S03]  /*0880*/  @P0 LEA R2, P1, R6, R2, 0x1 ;  /* 0x0000000206020211 */ /* 0x002fc600078208ff */
[----:B------:R-:W-:-:S04]  /*0890*/  @P0 IMAD R15, R15, R10, R14 ;  /* 0x0000000a0f0f0224 */ /* 0x000fc800078e020e */
[----:B------:R-:W-:-:S05]  /*08a0*/  @P0 IMAD.IADD R7, R7, 0x1, R15 ;  /* 0x0000000107070824 */ /* 0x000fca00078e020f */
[----:B------:R-:W-:-:S05]  /*08b0*/  @P0 LEA.HI.X R3, R6, R3, R7, 0x1, P1 ;  /* 0x0000000306030211 */ /* 0x000fca00008f0c07 */
[----:B------:R-:W2:Y:S01]  /*08c0*/  @P0 LDG.E.U16 R16, desc[UR12][R2.64] ;  /* 0x0000000c02100981 */ /* 0x000ea2000c1e1500 */
        /* <DEDUP_REMOVED lines=12> */
.L_x_212:
[----:B------:R-:W-:Y:S05]  /*0990*/  EXIT ;  /* 0x000000000000794d */ /* 0x000fea0003800000 */
.L_x_211:
[----:B------:R-:W-:Y:S01]  /*09a0*/  BSSY.RECONVERGENT B0, `(.L_x_217) ;  /* 0x0000067000007945 */ /* 0x000fe20003800200 */
.L_x_221:
        /* <DEDUP_REMOVED lines=28> */
.L_x_219:
[----:B------:R-:W-:-:S07]  /*0b70*/  MOV R10, 0xb90 ;  /* 0x00000b90000a7802 */ /* 0x000fce0000000f00 */
[----:B0---4-:R-:W-:Y:S05]  /*0b80*/  CALL.REL.NOINC `($__internal_12_$__cuda_sm20_div_s64) ;  /* 0x0000001400307944 */ /* 0x011fea0003c00000 */
[----:B------:R-:W-:Y:S01]  /*0b90*/  IADD3 R5, P0, PT, RZ, -R2, RZ ;  /* 0x80000002ff057210 */ /* 0x000fe20007f1e0ff */
[----:B------:R-:W-:Y:S02]  /*0ba0*/  IMAD.U32 R3, RZ, RZ, UR28 ;  /* 0x0000001cff037e24 */ /* 0x000fe4000f8e00ff */
[----:B------:R-:W-:Y:S01]  /*0bb0*/  IMAD.MOV.U32 R10, RZ, RZ, R8 ;  /* 0x000000ffff0a7224 */ /* 0x000fe200078e0008 */
[----:B------:R-:W-:Y:S01]  /*0bc0*/  IADD3.X R14, PT, PT, RZ, ~R14, RZ, P0, !PT ;  /* 0x8000000eff0e7210 */ /* 0x000fe200007fe4ff */
[----:B------:R-:W-:Y:S02]  /*0bd0*/  IMAD.U32 R4, RZ, RZ, UR29 ;  /* 0x0000001dff047e24 */ /* 0x000fe4000f8e00ff */
[----:B------:R-:W-:Y:S01]  /*0be0*/  IMAD.WIDE.U32 R6, R5, R3, R10 ;  /* 0x0000000305067225 */ /* 0x000fe200078e000a */
[----:B------:R-:W-:-:S03]  /*0bf0*/  MOV R10, R2 ;  /* 0x00000002000a7202 */ /* 0x000fc60000000f00 */
[----:B------:R-:W-:-:S04]  /*0c00*/  IMAD R14, R14, R3, RZ ;  /* 0x000000030e0e7224 */ /* 0x000fc800078e02ff */
[----:B------:R-:W-:-:S04]  /*0c10*/  IMAD R5, R5, R4, R14 ;  /* 0x0000000405057224 */ /* 0x000fc800078e020e */
[----:B------:R-:W-:-:S07]  /*0c20*/  IMAD.IADD R7, R5, 0x1, R7 ;  /* 0x0000000105077824 */ /* 0x000fce00078e0207 */
.L_x_220:
[----:B0-----:R-:W-:Y:S05]  /*0c30*/  BSYNC.RECONVERGENT B1 ;  /* 0x0000000000017941 */ /* 0x001fea0003800200 */
.L_x_218:
[----:B----4-:R-:W-:Y:S02]  /*0c40*/  IABS R16, R13 ;  /* 0x0000000d00107213 */ /* 0x010fe40000000000 */
        /* <DEDUP_REMOVED lines=25> */
[----:B------:R-:W-:-:S05]  /*0de0*/  IMAD R12, R2, UR15, R5 ;  /* 0x0000000f020c7c24 */ /* 0x000fca000f8e0205 */
[----:B------:R-:W-:-:S04]  /*0df0*/  IADD3 R21, PT, PT, R12, -UR18, RZ ;  /* 0x800000120c157c10 */ /* 0x000fc8000fffe0ff */
[----:B------:R-:W-:-:S13]  /*0e00*/  ISETP.GT.AND P0, PT, R21, -0x1, PT ;  /* 0xffffffff1500780c */ /* 0x000fda0003f04270 */
[----:B------:R-:W0:Y:S01]  /*0e10*/  @!P0 LDC.64 R14, c[0x0][0x390] ;  /* 0x0000e400ff0e8b82 */ /* 0x000e220000000a00 */
[----:B------:R-:W-:Y:S01]  /*0e20*/  @!P0 SHF.R.S32.HI R10, RZ, 0x1f, R12 ;  /* 0x0000001fff0a8819 */ /* 0x000fe2000001140c */
[----:B------:R-:W-:-:S04]  /*0e30*/  @!P0 IMAD.WIDE.U32 R16, R12, R3, R6 ;  /* 0x000000030c108225 */ /* 0x000fc800078e0006 */
[----:B------:R-:W-:-:S04]  /*0e40*/  @!P0 IMAD R5, R10, R3, RZ ;  /* 0x000000030a058224 */ /* 0x000fc800078e02ff */
[----:B------:R-:W-:-:S04]  /*0e50*/  @!P0 IMAD R5, R12, R4, R5 ;  /* 0x000000040c058224 */ /* 0x000fc800078e0205 */
[----:B------:R-:W-:Y:S01]  /*0e60*/  @!P0 IMAD.IADD R5, R17, 0x1, R5 ;  /* 0x0000000111058824 */ /* 0x000fe200078e0205 */
[----:B0-----:R-:W-:-:S04]  /*0e70*/  @!P0 LEA R18, P1, R16, R14, 0x1 ;  /* 0x0000000e10128211 */ /* 0x001fc800078208ff */
[----:B------:R-:W-:Y:S02]  /*0e80*/  @!P0 LEA.HI.X R19, R16, R15, R5, 0x1, P1 ;  /* 0x0000000f10138211 */ /* 0x000fe400008f0c05 */
[----:B------:R-:W0:Y:S03]  /*0e90*/  @P0 LDC R5, c[0x0][0x3ac] ;  /* 0x0000eb00ff050b82 */ /* 0x000e260000000800 */
[----:B------:R-:W2:Y:S05]  /*0ea0*/  @!P0 LDG.E.U16 R18, desc[UR12][R18.64] ;  /* 0x0000000c12128981 */ /* 0x000eaa000c1e1500 */
        /* <DEDUP_REMOVED lines=23> */
.L_x_217:
[----:B------:R-:W-:Y:S05]  /*1020*/  EXIT ;  /* 0x000000000000794d */ /* 0x000fea0003800000 */
.L_x_210:
        /* <DEDUP_REMOVED lines=24> */
.L_x_227:
        /* <DEDUP_REMOVED lines=9> */
[----:B-1----:R-:W-:-:S06]  /*1240*/  VIADD R3, R6, 0xffffffe ;  /* 0x0ffffffe06037836 */ /* 0x002fcc0000000000 */
[----:B------:R-:W1:Y:S02]  /*1250*/  F2I.FTZ.U32.TRUNC.NTZ R3, R3 ;  /* 0x0000000300037305 */ /* 0x000e64000021f000 */
[----:B-1----:R-:W-:-:S05]  /*1260*/  IMAD R2, R3, R13, RZ ;  /* 0x0000000d03027224 */ /* 0x002fca00078e02ff */
[----:B------:R-:W-:Y:S01]  /*1270*/  IADD3 R7, PT, PT, -R2, RZ, RZ ;  /* 0x000000ff02077210 */ /* 0x000fe20007ffe1ff */
[----:B------:R-:W-:-:S04]  /*1280*/  IMAD.MOV.U32 R2, RZ, RZ, RZ ;  /* 0x000000ffff027224 */ /* 0x000fc800078e00ff */
        /* <DEDUP_REMOVED lines=14> */
.L_x_225:
[----:B------:R-:W-:-:S07]  /*1370*/  MOV R10, 0x1390 ;  /* 0x00001390000a7802 */ /* 0x000fce0000000f00 */
[----:B01--4-:R-:W-:Y:S05]  /*1380*/  CALL.REL.NOINC `($__internal_12_$__cuda_sm20_div_s64) ;  /* 0x0000000c00307944 */ /* 0x013fea0003c00000 */
[----:B------:R-:W-:Y:S01]  /*1390*/  IADD3 R3, P0, PT, RZ, -R2, RZ ;  /* 0x80000002ff037210 */ /* 0x000fe20007f1e0ff */
[----:B------:R-:W-:Y:S01]  /*13a0*/  IMAD.U32 R13, RZ, RZ, UR28 ;  /* 0x0000001cff0d7e24 */ /* 0x000fe2000f8e00ff */
[----:B------:R-:W-:Y:S01]  /*13b0*/  MOV R7, R11 ;  /* 0x0000000b00077202 */ /* 0x000fe20000000f00 */
[----:B------:R-:W-:Y:S01]  /*13c0*/  IMAD.MOV.U32 R6, RZ, RZ, R8 ;  /* 0x000000ffff067224 */ /* 0x000fe200078e0008 */
[----:B------:R-:W-:Y:S01]  /*13d0*/  IADD3.X R14, PT, PT, RZ, ~R14, RZ, P0, !PT ;  /* 0x8000000eff0e7210 */ /* 0x000fe200007fe4ff */
[----:B------:R-:W-:Y:S02]  /*13e0*/  IMAD.U32 R10, RZ, RZ, UR29 ;  /* 0x0000001dff0a7e24 */ /* 0x000fe4000f8e00ff */
[----:B------:R-:W-:-:S04]  /*13f0*/  IMAD.WIDE.U32 R6, R3, R13, R6 ;  /* 0x0000000d03067225 */ /* 0x000fc800078e0006 */
[----:B------:R-:W-:Y:S02]  /*1400*/  IMAD R14, R14, R13, RZ ;  /* 0x0000000d0e0e7224 */ /* 0x000fe400078e02ff */
[----:B------:R-:W-:Y:S02]  /*1410*/  IMAD.MOV.U32 R15, RZ, RZ, R2 ;  /* 0x000000ffff0f7224 */ /* 0x000fe400078e0002 */
[----:B------:R-:W-:Y:S02]  /*1420*/  IMAD R3, R3, R10, R14 ;  /* 0x0000000a03037224 */ /* 0x000fe400078e020e */
[----:B------:R-:W-:-:S03]  /*1430*/  IMAD.MOV.U32 R2, RZ, RZ, R6 ;  /* 0x000000ffff027224 */ /* 0x000fc600078e0006 */
[----:B------:R-:W-:-:S07]  /*1440*/  IADD3 R3, PT, PT, R3, R7, RZ ;  /* 0x0000000703037210 */ /* 0x000fce0007ffe0ff */
.L_x_226:
[----:B0-----:R-:W-:Y:S05]  /*1450*/  BSYNC.RECONVERGENT B1 ;  /* 0x0000000000017941 */ /* 0x001fea0003800200 */
.L_x_224:
[----:B----4-:R-:W-:Y:S01]  /*1460*/  IABS R16, R12 ;  /* 0x0000000c00107213 */ /* 0x010fe20000000000 */
[----:B------:R-:W-:Y:S01]  /*1470*/  HFMA2 R6, -RZ, RZ, 0, 0 ;  /* 0x00000000ff067431 */ /* 0x000fe200000001ff */
[----:B------:R-:W-:Y:S02]  /*1480*/  IABS R18, R15 ;  /* 0x0000000f00127213 */ /* 0x000fe40000000000 */
[----:B------:R-:W0:Y:S08]  /*1490*/  I2F.RP R14, R16 ;  /* 0x00000010000e7306 */ /* 0x000e300000209400 */
[----:B0-----:R-:W0:Y:S02]  /*14a0*/  MUFU.RCP R14, R14 ;  /* 0x0000000e000e7308 */ /* 0x001e240000001000 */
[----:B0-----:R-:W-:-:S06]  /*14b0*/  VIADD R17, R14, 0xffffffe ;  /* 0x0ffffffe0e117836 */ /* 0x001fcc0000000000 */
[----:B------:R-:W0:Y:S02]  /*14c0*/  F2I.FTZ.U32.TRUNC.NTZ R7, R17 ;  /* 0x0000001100077305 */ /* 0x000e24000021f000 */
[----:B0-----:R-:W-:-:S04]  /*14d0*/  IMAD.MOV R19, RZ, RZ, -R7 ;  /* 0x000000ffff137224 */ /* 0x001fc800078e0a07 */
[----:B------:R-:W-:-:S04]  /*14e0*/  IMAD R19, R19, R16, RZ ;  /* 0x0000001013137224 */ /* 0x000fc800078e02ff */
        /* <DEDUP_REMOVED lines=23> */
[----:B------:R-:W0:Y:S08]  /*1660*/  @P0 LDC R14, c[0x0][0x3ac] ;  /* 0x0000eb00ff0e0b82 */ /* 0x000e300000000800 */
[----:B------:R-:W1:Y:S01]  /*1670*/  @P0 LDC.64 R6, c[0x0][0x3b8] ;  /* 0x0000ee00ff060b82 */ /* 0x000e620000000a00 */
[----:B0-----:R-:W-:-:S05]  /*1680*/  @P0 IMAD R14, R21, R14, RZ ;  /* 0x0000000e150e0224 */ /* 0x001fca00078e02ff */
[----:B------:R-:W-:-:S04]  /*1690*/  @P0 IADD3 R21, P1, PT, R15, R14, RZ ;  /* 0x0000000e0f150210 */ /* 0x000fc80007f3e0ff */
[----:B------:R-:W-:-:S05]  /*16a0*/  @P0 LEA.HI.X.SX32 R14, R14, RZ, 0x1, P1 ;  /* 0x000000ff0e0e0211 */ /* 0x000fca00008f0eff */
[-C--:B------:R-:W-:Y:S02]  /*16b0*/  @P0 IMAD R20, R14, R13.reuse, RZ ;  /* 0x0000000d0e140224 */ /* 0x080fe400078e02ff */
[----:B------:R-:W-:-:S04]  /*16c0*/  @P0 IMAD.WIDE.U32 R14, R21, R13, R2 ;  /* 0x0000000d150e0225 */ /* 0x000fc800078e0002 */
[----:B------:R-:W-:Y:S01]  /*16d0*/  @P0 IMAD R21, R21, R10, R20 ;  /* 0x0000000a15150224 */ /* 0x000fe200078e0214 */
[----:B-1----:R-:W-:-:S03]  /*16e0*/  @P0 LEA R16, P1, R14, R6, 0x1 ;  /* 0x000000060e100211 */ /* 0x002fc600078208ff */
[----:B------:R-:W-:-:S05]  /*16f0*/  @P0 IMAD.IADD R6, R15, 0x1, R21 ;  /* 0x000000010f060824 */ /* 0x000fca00078e0215 */
[----:B------:R-:W-:Y:S02]  /*1700*/  @P0 LEA.HI.X R17, R14, R7, R6, 0x1, P1 ;  /* 0x000000070e110211 */ /* 0x000fe400008f0c06 */
[----:B------:R-:W0:Y:S03]  /*1710*/  @!P0 LDC.64 R6, c[0x0][0x390] ;  /* 0x0000e400ff068b82 */ /* 0x000e260000000a00 */
[----:B------:R-:W2:Y:S01]  /*1720*/  @P0 LDG.E.U16 R16, desc[UR12][R16.64] ;  /* 0x0000000c10100981 */ /* 0x000ea2000c1e1500 */
[----:B------:R-:W-:Y:S01]  /*1730*/  VIADD R21, R18, UR8 ;  /* 0x0000000812157c36 */ /* 0x000fe20008000000 */
[----:B------:R-:W-:-:S04]  /*1740*/  @!P0 SHF.R.S32.HI R14, RZ, 0x1f, R19 ;  /* 0x0000001fff0e8819 */ /* 0x000fc80000011413 */
[----:B------:R-:W-:Y:S01]  /*1750*/  SHF.R.S32.HI R18, RZ, 0x1f, R21 ;  /* 0x0000001fff127819 */ /* 0x000fe20000011415 */
[----:B------:R-:W-:-:S04]  /*1760*/  @!P0 IMAD R14, R14, R13, RZ ;  /* 0x0000000d0e0e8224 */ /* 0x000fc800078e02ff */
[-C--:B------:R-:W-:Y:S02]  /*1770*/  IMAD R18, R18, R13.reuse, RZ ;  /* 0x0000000d12127224 */ /* 0x080fe400078e02ff */
[C---:B------:R-:W-:Y:S02]  /*1780*/  @!P0 IMAD R23, R19.reuse, R10, R14 ;  /* 0x0000000a13178224 */ /* 0x040fe400078e020e */
[----:B------:R-:W-:-:S04]  /*1790*/  @!P0 IMAD.WIDE.U32 R14, R19, R13, R2 ;  /* 0x0000000d130e8225 */ /* 0x000fc800078e0002 */
[----:B------:R-:W-:Y:S01]  /*17a0*/  IMAD R25, R21, R10, R18 ;  /* 0x0000000a15197224 */ /* 0x000fe200078e0212 */
[----:B------:R-:W-:Y:S01]  /*17b0*/  @!P0 IADD3 R10, PT, PT, R15, R23, RZ ;  /* 0x000000170f0a8210 */ /* 0x000fe20007ffe0ff */
[----:B------:R-:W-:Y:S01]  /*17c0*/  IMAD.WIDE.U32 R2, R21, R13, R2 ;  /* 0x0000000d15027225 */ /* 0x000fe200078e0002 */
[----:B0-----:R-:W-:-:S03]  /*17d0*/  @!P0 LEA R6, P1, R14, R6, 0x1 ;  /* 0x000000060e068211 */ /* 0x001fc600078208ff */
[----:B------:R-:W-:Y:S01]  /*17e0*/  IMAD.IADD R3, R3, 0x1, R25 ;  /* 0x0000000103037824 */ /* 0x000fe200078e0219 */
[----:B------:R-:W-:Y:S02]  /*17f0*/  LEA R18, P2, R2, UR16, 0x1 ;  /* 0x0000001002127c11 */ /* 0x000fe4000f8408ff */
[----:B------:R-:W-:Y:S02]  /*1800*/  @!P0 LEA.HI.X R7, R14, R7, R10, 0x1, P1 ;  /* 0x000000070e078211 */ /* 0x000fe400008f0c0a */
[----:B------:R-:W-:-:S06]  /*1810*/  LEA.HI.X R19, R2, UR17, R3, 0x1, P2 ;  /* 0x0000001102137c11 */ /* 0x000fcc00090f0c03 */
[----:B------:R-:W2:Y:S04]  /*1820*/  LDG.E.U16 R19, desc[UR12][R18.64] ;  /* 0x0000000c12137981 */ /* 0x000ea8000c1e1500 */
[----:B------:R-:W2:Y:S01]  /*1830*/  @!P0 LDG.E.U16 R16, desc[UR12][R6.64] ;  /* 0x0000000c06108981 */ /* 0x000ea2000c1e1500 */
        /* <DEDUP_REMOVED lines=12> */
.L_x_223:
[----:B------:R-:W-:Y:S05]  /*1900*/  EXIT ;  /* 0x000000000000794d */ /* 0x000fea0003800000 */
.L_x_222:
[----:B------:R-:W-:Y:S01]  /*1910*/  BSSY.RECONVERGENT B0, `(.L_x_228) ;  /* 0x0000072000007945 */ /* 0x000fe20003800200 */
.L_x_232:
[----:B-1----:R-:W-:Y:S01]  /*1920*/  MOV R10, UR30 ;  /* 0x0000001e000a7c02 */ /* 0x002fe20008000f00 */
[----:B------:R-:W-:Y:S03]  /*1930*/  BSSY.RECONVERGENT B1, `(.L_x_229) ;  /* 0x0000029000017945 */ /* 0x000fe60003800200 */
[----:B--2---:R-:W-:-:S04]  /*1940*/  LOP3.LUT R2, R11, R10, RZ, 0xfc, !PT ;  /* 0x0000000a0b027212 */ /* 0x004fc800078efcff */
[----:B------:R-:W-:-:S13]  /*1950*/  ISETP.NE.U32.AND P0, PT, R2, RZ, PT ;  /* 0x000000ff0200720c */ /* 0x000fda0003f05070 */
[----:B------:R-:W-:Y:S05]  /*1960*/  @P0 BRA `(.L_x_230) ;  /* 0x00000000005c0947 */ /* 0x000fea0003800000 */
[----:B0-----:R-:W-:-:S04]  /*1970*/  IMAD.U32 R17, RZ, RZ, UR31 ;  /* 0x0000001fff117e24 */ /* 0x001fc8000f8e00ff */
[----:B------:R-:W0:Y:S01]  /*1980*/  I2F.U32.RP R5, R17 ;  /* 0x0000001100057306 */ /* 0x000e220000209000 */
[----:B------:R-:W-:-:S07]  /*1990*/  ISETP.NE.U32.AND P2, PT, R17, RZ, PT ;  /* 0x000000ff1100720c */ /* 0x000fce0003f45070 */
[----:B0-----:R-:W0:Y:S02]  /*19a0*/  MUFU.RCP R5, R5 ;  /* 0x0000000500057308 */ /* 0x001e240000001000 */
[----:B0-----:R-:W-:-:S06]  /*19b0*/  IADD3 R3, PT, PT, R5, 0xffffffe, RZ ;  /* 0x0ffffffe05037810 */ /* 0x001fcc0007ffe0ff */
[----:B------:R-:W0:Y:S02]  /*19c0*/  F2I.FTZ.U32.TRUNC.NTZ R3, R3 ;  /* 0x0000000300037305 */ /* 0x000e24000021f000 */
[----:B0-----:R-:W-:-:S04]  /*19d0*/  IMAD R2, R3, R17, RZ ;  /* 0x0000001103027224 */ /* 0x001fc800078e02ff */
        /* <DEDUP_REMOVED lines=16> */
.L_x_230:
[----:B------:R-:W-:-:S07]  /*1ae0*/  MOV R10, 0x1b00 ;  /* 0x00001b00000a7802 */ /* 0x000fce0000000f00 */
[----:B0---4-:R-:W-:Y:S05]  /*1af0*/  CALL.REL.NOINC `($__internal_12_$__cuda_sm20_div_s64) ;  /* 0x0000000400547944 */ /* 0x011fea0003c00000 */
[----:B------:R-:W-:Y:S01]  /*1b00*/  IADD3 R3, P0, PT, RZ, -R2, RZ ;  /* 0x80000002ff037210 */ /* 0x000fe20007f1e0ff */
[----:B------:R-:W-:Y:S01]  /*1b10*/  IMAD.U32 R17, RZ, RZ, UR32 ;  /* 0x00000020ff117e24 */ /* 0x000fe2000f8e00ff */
[----:B------:R-:W-:Y:S01]  /*1b20*/  MOV R4, R8 ;  /* 0x0000000800047202 */ /* 0x000fe20000000f00 */
[----:B------:R-:W-:Y:S01]  /*1b30*/  IMAD.MOV.U32 R5, RZ, RZ, R11 ;  /* 0x000000ffff057224 */ /* 0x000fe200078e000b */
[----:B------:R-:W-:Y:S01]  /*1b40*/  IADD3.X R14, PT, PT, RZ, ~R14, RZ, P0, !PT ;  /* 0x8000000eff0e7210 */ /* 0x000fe200007fe4ff */
[----:B------:R-:W-:Y:S02]  /*1b50*/  IMAD.U32 R10, RZ, RZ, UR33 ;  /* 0x00000021ff0a7e24 */ /* 0x000fe4000f8e00ff */
[----:B------:R-:W-:Y:S01]  /*1b60*/  IMAD.WIDE.U32 R6, R3, R17, R4 ;  /* 0x0000001103067225 */ /* 0x000fe200078e0004 */
[----:B------:R-:W-:-:S03]  /*1b70*/  MOV R4, R2 ;  /* 0x0000000200047202 */ /* 0x000fc60000000f00 */
[----:B------:R-:W-:Y:S02]  /*1b80*/  IMAD R14, R14, R17, RZ ;  /* 0x000000110e0e7224 */ /* 0x000fe400078e02ff */
[----:B------:R-:W-:Y:S02]  /*1b90*/  IMAD.MOV.U32 R2, RZ, RZ, R6 ;  /* 0x000000ffff027224 */ /* 0x000fe400078e0006 */
[----:B------:R-:W-:-:S05]  /*1ba0*/  IMAD R3, R3, R10, R14 ;  /* 0x0000000a03037224 */ /* 0x000fca00078e020e */
[----:B------:R-:W-:-:S07]  /*1bb0*/  IADD3 R3, PT, PT, R3, R7, RZ ;  /* 0x0000000703037210 */ /* 0x000fce0007ffe0ff */
.L_x_231:
[----:B------:R-:W-:Y:S05]  /*1bc0*/  BSYNC.RECONVERGENT B1 ;  /* 0x0000000000017941 */ /* 0x000fea0003800200 */
.L_x_229:
[----:B------:R-:W-:Y:S01]  /*1bd0*/  IABS R14, R13 ;  /* 0x0000000d000e7213 */ /* 0x000fe20000000000 */
[----:B------:R-:W-:Y:S01]  /*1be0*/  IMAD.MOV.U32 R6, RZ, RZ, RZ ;  /* 0x000000ffff067224 */ /* 0x000fe200078e00ff */
[----:B----4-:R-:W-:Y:S02]  /*1bf0*/  IABS R12, R4 ;  /* 0x00000004000c7213 */ /* 0x010fe40000000000 */
[----:B------:R-:W0:Y:S08]  /*1c00*/  I2F.RP R15, R14 ;  /* 0x0000000e000f7306 */ /* 0x000e300000209400 */
[----:B0-----:R-:W0:Y:S02]  /*1c10*/  MUFU.RCP R15, R15 ;  /* 0x0000000f000f7308 */ /* 0x001e240000001000 */
[----:B0-----:R-:W-:-:S06]  /*1c20*/  VIADD R7, R15, 0xffffffe ;  /* 0x0ffffffe0f077836 */ /* 0x001fcc0000000000 */
[----:B------:R-:W0:Y:S02]  /*1c30*/  F2I.FTZ.U32.TRUNC.NTZ R7, R7 ;  /* 0x0000000700077305 */ /* 0x000e24000021f000 */
[----:B0-----:R-:W-:-:S05]  /*1c40*/  IADD3 R5, PT, PT, RZ, -R7, RZ ;  /* 0x80000007ff057210 */ /* 0x001fca0007ffe0ff */
[----:B------:R-:W-:-:S04]  /*1c50*/  IMAD R5, R5, R14, RZ ;  /* 0x0000000e05057224 */ /* 0x000fc800078e02ff */
[----:B------:R-:W-:Y:S01]  /*1c60*/  IMAD.HI.U32 R6, R7, R5, R6 ;  /* 0x0000000507067227 */ /* 0x000fe200078e0006 */
[----:B------:R-:W-:-:S05]  /*1c70*/  MOV R5, R12 ;  /* 0x0000000c00057202 */ /* 0x000fca0000000f00 */
        /* <DEDUP_REMOVED lines=16> */
[----:B------:R-:W-:-:S05]  /*1d80*/  VIADD R16, R14, -UR21 ;  /* 0x800000150e107c36 */ /* 0x000fca0008000000 */
[----:B------:R-:W-:-:S13]  /*1d90*/  ISETP.GT.AND P0, PT, R16, -0x1, PT ;  /* 0xffffffff1000780c */ /* 0x000fda0003f04270 */
[----:B------:R-:W0:Y:S01]  /*1da0*/  @!P0 LDC.64 R4, c[0x0][0x390] ;  /* 0x0000e400ff048b82 */ /* 0x000e220000000a00 */
[----:B------:R-:W-:-:S05]  /*1db0*/  @!P0 SHF.R.S32.HI R6, RZ, 0x1f, R14 ;  /* 0x0000001fff068819 */ /* 0x000fca000001140e */
[-C--:B------:R-:W-:Y:S02]  /*1dc0*/  @!P0 IMAD R15, R6, R17.reuse, RZ ;  /* 0x00000011060f8224 */ /* 0x080fe400078e02ff */
[----:B------:R-:W-:-:S04]  /*1dd0*/  @!P0 IMAD.WIDE.U32 R6, R14, R17, R2 ;  /* 0x000000110e068225 */ /* 0x000fc800078e0002 */
[----:B------:R-:W-:Y:S01]  /*1de0*/  @!P0 IMAD R15, R14, R10, R15 ;  /* 0x0000000a0e0f8224 */ /* 0x000fe200078e020f */
[----:B0-----:R-:W-:-:S04]  /*1df0*/  @!P0 LEA R14, P1, R6, R4, 0x1 ;  /* 0x00000004060e8211 */ /* 0x001fc800078208ff */
[----:B------:R-:W-:Y:S02]  /*1e00*/  @!P0 IADD3 R4, PT, PT, R7, R15, RZ ;  /* 0x0000000f07048210 */ /* 0x000fe40007ffe0ff */
[----:B------:R-:W0:Y:S02]  /*1e10*/  @P0 LDC R7, c[0x0][0x3ac] ;  /* 0x0000eb00ff070b82 */ /* 0x000e240000000800 */
[----:B------:R-:W-:-:S05]  /*1e20*/  @!P0 LEA.HI.X R15, R6, R5, R4, 0x1, P1 ;  /* 0x00000005060f8211 */ /* 0x000fca00008f0c04 */
[----:B------:R-:W2:Y:S01]  /*1e30*/  @!P0 LDG.E.U16 R14, desc[UR12][R14.64] ;  /* 0x0000000c0e0e8981 */ /* 0x000ea2000c1e1500 */
[----:B------:R-:W-:Y:S01]  /*1e40*/  VIADD R19, R19, UR8 ;  /* 0x0000000813137c36 */ /* 0x000fe20008000000 */
[----:B------:R-:W1:Y:S04]  /*1e50*/  @P0 LDC.64 R4, c[0x0][0x3b8] ;  /* 0x0000ee00ff040b82 */ /* 0x000e680000000a00 */
[----:B------:R-:W-:Y:S01]  /*1e60*/  SHF.R.S32.HI R6, RZ, 0x1f, R19 ;  /* 0x0000001fff067819 */ /* 0x000fe20000011413 */
[----:B0-----:R-:W-:-:S04]  /*1e70*/  @P0 IMAD R7, R12, R7, RZ ;  /* 0x000000070c070224 */ /* 0x001fc800078e02ff */
[----:B------:R-:W-:Y:S01]  /*1e80*/  IMAD R12, R6, R17, RZ ;  /* 0x00000011060c7224 */ /* 0x000fe200078e02ff */
[----:B------:R-:W-:-:S03]  /*1e90*/  @P0 IADD3 R21, P1, PT, R16, R7, RZ ;  /* 0x0000000710150210 */ /* 0x000fc60007f3e0ff */
[----:B------:R-:W-:Y:S01]  /*1ea0*/  IMAD R23, R19, R10, R12 ;  /* 0x0000000a13177224 */ /* 0x000fe200078e020c */
[----:B------:R-:W-:-:S05]  /*1eb0*/  @P0 LEA.HI.X.SX32 R6, R7, RZ, 0x1, P1 ;  /* 0x000000ff07060211 */ /* 0x000fca00008f0eff */
[-C--:B------:R-:W-:Y:S02]  /*1ec0*/  @P0 IMAD R12, R6, R17.reuse, RZ ;  /* 0x00000011060c0224 */ /* 0x080fe400078e02ff */
[----:B------:R-:W-:-:S04]  /*1ed0*/  IMAD.WIDE.U32 R6, R19, R17, R2 ;  /* 0x0000001113067225 */ /* 0x000fc800078e0002 */
[----:B------:R-:W-:Y:S01]  /*1ee0*/  @P0 IMAD.WIDE.U32 R2, R21, R17, R2 ;  /* 0x0000001115020225 */ /* 0x000fe200078e0002 */
[----:B------:R-:W-:Y:S02]  /*1ef0*/  IADD3 R7, PT, PT, R7, R23, RZ ;  /* 0x0000001707077210 */ /* 0x000fe40007ffe0ff */
[----:B------:R-:W-:Y:S01]  /*1f00*/  LEA R16, P2, R6, UR22, 0x1 ;  /* 0x0000001606107c11 */ /* 0x000fe2000f8408ff */
[----:B------:R-:W-:Y:S01]  /*1f10*/  @P0 IMAD R21, R21, R10, R12 ;  /* 0x0000000a15150224 */ /* 0x000fe200078e020c */
[----:B-1----:R-:W-:Y:S02]  /*1f20*/  @P0 LEA R4, P1, R2, R4, 0x1 ;  /* 0x0000000402040211 */ /* 0x002fe400078208ff */
[----:B------:R-:W-:Y:S01]  /*1f30*/  LEA.HI.X R17, R6, UR23, R7, 0x1, P2 ;  /* 0x0000001706117c11 */ /* 0x000fe200090f0c07 */
[----:B------:R-:W-:-:S05]  /*1f40*/  @P0 IMAD.IADD R3, R3, 0x1, R21 ;  /* 0x0000000103030824 */ /* 0x000fca00078e0215 */
[----:B------:R-:W-:Y:S01]  /*1f50*/  @P0 LEA.HI.X R5, R2, R5, R3, 0x1, P1 ;  /* 0x0000000502050211 */ /* 0x000fe200008f0c03 */
[----:B------:R-:W2:Y:S04]  /*1f60*/  LDG.E.U16 R17, desc[UR12][R16.64] ;  /* 0x0000000c10117981 */ /* 0x000ea8000c1e1500 */
[----:B------:R-:W2:Y:S01]  /*1f70*/  @P0 LDG.E.U16 R14, desc[UR12][R4.64] ;  /* 0x0000000c040e0981 */ /* 0x000ea2000c1e1500 */
        /* <DEDUP_REMOVED lines=12> */
.L_x_228:
[----:B------:R-:W-:Y:S05]  /*2040*/  EXIT ;  /* 0x000000000000794d */ /* 0x000fea0003800000 */
        .weak           $__internal_12_$__cuda_sm20_div_s64
        .type           $__internal_12_$__cuda_sm20_div_s64,@function
        .size           $__internal_12_$__cuda_sm20_div_s64,(.L_x_572 - $__internal_12_$__cuda_sm20_div_s64)
$__internal_12_$__cuda_sm20_div_s64:
        /* <DEDUP_REMOVED lines=86> */
[----:B------:R-:W-:Y:S06]  /*25b0*/  RET.REL.NODEC R6 `(_ZN17fastertransformer42start_id_embedding_position_lookups_kernelI6__halfLb0ELi2EEEvPT_PiPKS2_S6_NS_18pPromptTuningParamIS2_EEPKiiiiil) ;  /* 0xffffffd806907950 */ /* 0x000fec0003c3ffff */
.L_x_233:
        /* <DEDUP_REMOVED lines=12> */
.L_x_572:


//--------------------- .text._ZN17fastertransformer42start_id_embedding_position_lookups_kernelI6__halfLb1ELi0EEEvPT_PiPKS2_S6_NS_18pPromptTuningParamIS2_EEPKiiiiil --------------------------
	.section	.text._ZN17fastertransformer42start_id_embedding_position_lookups_kernelI6__halfLb1ELi0EEEvPT_PiPKS2_S6_NS_18pPromptTuningParamIS2_EEPKiiiiil,"ax",@progbits
	.align	128
        .global         _ZN17fastertransformer42start_id_embedding_position_lookups_kernelI6__halfLb1ELi0EEEvPT_PiPKS2_S6_NS_18pPromptTuningParamIS2_EEPKiiiiil
        .type           _ZN17fastertransformer42start_id_embedding_position_lookups_kernelI6__halfLb1ELi0EEEvPT_PiPKS2_S6_NS_18pPromptTuningParamIS2_EEPKiiiiil,@function
        .size           _ZN17fastertransformer42start_id_embedding_position_lookups_kernelI6__halfLb1ELi0EEEvPT_PiPKS2_S6_NS_18pPromptTuningParamIS2_EEPKiiiiil,(.L_x_573 - _ZN17fastertransformer42start_id_embedding_position_lookups_kernelI6__halfLb1ELi0EEEvPT_PiPKS2_S6_NS_18pPromptTuningParamIS2_EEPKiiiiil)
        .other          _ZN17fastertransformer42start_id_embedding_position_lookups_kernelI6__halfLb1ELi0EEEvPT_PiPKS2_S6_NS_18pPromptTuningParamIS2_EEPKiiiiil,@"STO_CUDA_ENTRY STV_DEFAULT"
_ZN17fastertransformer42start_id_embedding_position_lookups_kernelI6__halfLb1ELi0EEEvPT_PiPKS2_S6_NS_18pPromptTuningParamIS2_EEPKiiiiil:
.text._ZN17fastertransformer42start_id_embedding_position_lookups_kernelI6__halfLb1ELi0EEEvPT_PiPKS2_S6_NS_18pPromptTuningParamIS2_EEPKiiiiil:
        /* <DEDUP_REMOVED lines=22> */
[----:B------:R-:W2:Y:S01]  /*0160*/  LDCU UR6, c[0x0][0x3d0] ;  /* 0x00007a00ff0677ac */ /* 0x000ea20008000800 */
[----:B------:R-:W3:Y:S01]  /*0170*/  LDCU.64 UR14, c[0x0][0x358] ;  /* 0x00006b00ff0e77ac */ /* 0x000ee20008000a00 */
[----:B------:R-:W4:Y:S01]  /*0180*/  LDCU.64 UR12, c[0x0][0x3d8] ;  /* 0x00007b00ff0c77ac */ /* 0x000f220008000a00 */
[----:B0-----:R-:W-:Y:S01]  /*0190*/  UISETP.NE.U32.AND UP0, UPT, UR10, URZ, UPT ;  /* 0x000000ff0a00728c */ /* 0x001fe2000bf05070 */
[----:B-1----:R-:W-:-:S03]  /*01a0*/  IMAD R0, R0, UR7, RZ ;  /* 0x0000000700007c24 */ /* 0x002fc6000f8e02ff */
[----:B------:R-:W-:Y:S02]  /*01b0*/  UISETP.NE.AND.EX UP0, UPT, UR11, URZ, UPT, UP0 ;  /* 0x000000ff0b00728c */ /* 0x000fe4000bf05300 */
[----:B--2---:R-:W-:-:S07]  /*01c0*/  UIMAD UR9, UR9, UR6, URZ ;  /* 0x00000006090972a4 */ /* 0x004fce000f8e02ff */
[----:B---34-:R-:W-:Y:S05]  /*01d0*/  BRA.U UP0, `(.L_x_234) ;  /* 0x0000001100a87547 */ /* 0x018fea000b800000 */
[----:B------:R-:W0:Y:S01]  /*01e0*/  LDCU.64 UR6, c[0x0][0x3c0] ;  /* 0x00007800ff0677ac */ /* 0x000e220008000a00 */
[----:B------:R-:W1:Y:S01]  /*01f0*/  LDC R16, c[0x0][0x3cc] ;  /* 0x0000f300ff107b82 */ /* 0x000e620000000800 */
[----:B------:R-:W2:Y:S01]  /*0200*/  LDCU UR18, c[0x0][0x3cc] ;  /* 0x00007980ff1277ac */ /* 0x000ea20008000800 */
[----:B------:R-:W3:Y:S06]  /*0210*/  LDCU UR23, c[0x0][0x3cc] ;  /* 0x00007980ff1777ac */ /* 0x000eec0008000800 */
[----:B------:R-:W4:Y:S01]  /*0220*/  LDC R17, c[0x0][0x3cc] ;  /* 0x0000f300ff117b82 */ /* 0x000f220000000800 */
[----:B------:R-:W1:Y:S01]  /*0230*/  LDCU UR22, c[0x0][0x3d0] ;  /* 0x00007a00ff1677ac */ /* 0x000e620008000800 */
[----:B------:R-:W1:Y:S06]  /*0240*/  LDCU UR27, c[0x0][0x3d0] ;  /* 0x00007a00ff1b77ac */ /* 0x000e6c0008000800 */
[----:B------:R-:W1:Y:S01]  /*0250*/  LDC R20, c[0x0][0x3d0] ;  /* 0x0000f400ff147b82 */ /* 0x000e620000000800 */
[----:B0-----:R-:W-:Y:S01]  /*0260*/  UISETP.NE.U32.AND UP0, UPT, UR6, URZ, UPT ;  /* 0x000000ff0600728c */ /* 0x001fe2000bf05070 */
[----:B------:R-:W0:Y:S06]  /*0270*/  LDCU UR19, c[0x0][0x3d4] ;  /* 0x00007a80ff1377ac */ /* 0x000e2c0008000800 */
[----:B------:R-:W0:Y:S01]  /*0280*/  LDC R22, c[0x0][0x3d0] ;  /* 0x0000f400ff167b82 */ /* 0x000e220000000800 */
[----:B------:R-:W-:Y:S01]  /*0290*/  UISETP.NE.AND.EX UP0, UPT, UR7, URZ, UPT, UP0 ;  /* 0x000000ff0700728c */ /* 0x000fe2000bf05300 */
[----:B------:R-:W0:Y:S01]  /*02a0*/  LDCU UR26, c[0x0][0x3d4] ;  /* 0x00007a80ff1a77ac */ /* 0x000e220008000800 */
[----:B------:R-:W0:Y:S05]  /*02b0*/  LDCU UR32, c[0x0][0x3dc] ;  /* 0x00007b80ff2077ac */ /* 0x000e2a0008000800 */
[----:B------:R-:W0:Y:S01]  /*02c0*/  LDC.64 R24, c[0x0][0x388] ;  /* 0x0000e200ff187b82 */ /* 0x000e220000000a00 */
[----:B------:R-:W0:Y:S01]  /*02d0*/  LDCU UR36, c[0x0][0x3dc] ;  /* 0x00007b80ff2477ac */ /* 0x000e220008000800 */
[----:B------:R-:W0:Y:S06]  /*02e0*/  LDCU UR33, c[0x0][0x3d8] ;  /* 0x00007b00ff2177ac */ /* 0x000e2c0008000800 */
[----:B------:R-:W0:Y:S01]  /*02f0*/  LDC.64 R14, c[0x0][0x388] ;  /* 0x0000e200ff0e7b82 */ /* 0x000e220000000a00 */
[----:B------:R-:W0:Y:S01]  /*0300*/  LDCU UR37, c[0x0][0x3d8] ;  /* 0x00007b00ff2577ac */ /* 0x000e220008000800 */
[----:B------:R-:W0:Y:S06]  /*0310*/  LDCU.64 UR20, c[0x0][0x3c0] ;  /* 0x00007800ff1477ac */ /* 0x000e2c0008000a00 */
[----:B------:R-:W0:Y:S01]  /*0320*/  LDC.64 R12, c[0x0][0x3c0] ;  /* 0x0000f000ff0c7b82 */ /* 0x000e220000000a00 */
[----:B------:R-:W0:Y:S01]  /*0330*/  LDCU.64 UR24, c[0x0][0x3c0] ;  /* 0x00007800ff1877ac */ /* 0x000e220008000a00 */
[----:B------:R-:W0:Y:S01]  /*0340*/  LDCU.64 UR34, c[0x0][0x3d8] ;  /* 0x00007b00ff2277ac */ /* 0x000e220008000a00 */
[----:B------:R-:W0:Y:S01]  /*0350*/  LDCU.64 UR38, c[0x0][0x3d8] ;  /* 0x00007b00ff2677ac */ /* 0x000e220008000a00 */
[----:B------:R-:W0:Y:S01]  /*0360*/  LDCU.64 UR16, c[0x0][0x380] ;  /* 0x00007000ff1077ac */ /* 0x000e220008000a00 */
[----:B------:R-:W0:Y:S01]  /*0370*/  LDCU.64 UR30, c[0x0][0x380] ;  /* 0x00007000ff1e77ac */ /* 0x000e220008000a00 */
[----:B------:R-:W0:Y:S01]  /*0380*/  LDCU.64 UR10, c[0x0][0x390] ;  /* 0x00007200ff0a77ac */ /* 0x000e220008000a00 */
[----:B------:R-:W0:Y:S01]  /*0390*/  LDCU.64 UR28, c[0x0][0x390] ;  /* 0x00007200ff1c77ac */ /* 0x000e220008000a00 */
[----:B--234-:R-:W-:Y:S05]  /*03a0*/  BRA.U UP0, `(.L_x_235) ;  /* 0x00000009000c7547 */ /* 0x01cfea000b800000 */
[----:B------:R-:W-:Y:S01]  /*03b0*/  BSSY.RECONVERGENT B0, `(.L_x_236) ;  /* 0x0000081000007945 */ /* 0x000fe20003800200 */
.L_x_242:
[----:B------:R-:W-:Y:S01]  /*03c0*/  ISETP.GE.AND P1, PT, R3, UR9, PT ;  /* 0x0000000903007c0c */ /* 0x000fe2000bf26270 */
[----:B0-----:R-:W-:Y:S01]  /*03d0*/  IMAD.U32 R4, RZ, RZ, UR32 ;  /* 0x00000020ff047e24 */ /* 0x001fe2000f8e00ff */
[----:B------:R-:W-:Y:S04]  /*03e0*/  BSSY.RECONVERGENT B1, `(.L_x_237) ;  /* 0x000002a000017945 */ /* 0x000fe80003800200 */
[----:B--2---:R-:W-:-:S04]  /*03f0*/  LOP3.LUT R5, R7, R4, RZ, 0xfc, !PT ;  /* 0x0000000407057212 */ /* 0x004fc800078efcff */
[----:B------:R-:W-:-:S03]  /*0400*/  ISETP.NE.U32.AND P0, PT, R5, RZ, PT ;  /* 0x000000ff0500720c */ /* 0x000fc60003f05070 */
[----:B------:R-:W-:Y:S10]  /*0410*/  @P1 BRA `(.L_x_238) ;  /* 0x0000000000981947 */ /* 0x000ff40003800000 */
[----:B-1----:R-:W-:Y:S02]  /*0420*/  IABS R5, R20 ;  /* 0x0000001400057213 */ /* 0x002fe40000000000 */
[----:B------:R-:W-:Y:S02]  /*0430*/  ISETP.GE.AND P3, PT, R3, RZ, PT ;  /* 0x000000ff0300720c */ /* 0x000fe40003f66270 */
        /* <DEDUP_REMOVED lines=8> */
[----:B------:R-:W-:Y:S01]  /*04c0*/  IMAD.HI.U32 R9, R9, R11, R8 ;  /* 0x0000000b09097227 */ /* 0x000fe200078e0008 */
[----:B------:R-:W-:-:S05]  /*04d0*/  LOP3.LUT R8, RZ, R20, RZ, 0x33, !PT ;  /* 0x00000014ff087212 */ /* 0x000fca00078e33ff */
[----:B------:R-:W-:-:S04]  /*04e0*/  IMAD.HI.U32 R9, R9, R10, RZ ;  /* 0x0000000a09097227 */ /* 0x000fc800078e00ff */
[----:B------:R-:W-:-:S04]  /*04f0*/  IMAD.MOV R6, RZ, RZ, -R9 ;  /* 0x000000ffff067224 */ /* 0x000fc800078e0a09 */
[----:B------:R-:W-:-:S05]  /*0500*/  IMAD R6, R5, R6, R10 ;  /* 0x0000000605067224 */ /* 0x000fca00078e020a */
[----:B------:R-:W-:-:S13]  /*0510*/  ISETP.GT.U32.AND P1, PT, R5, R6, PT ;  /* 0x000000060500720c */ /* 0x000fda0003f24070 */
[----:B------:R-:W-:-:S04]  /*0520*/  @!P1 IADD3 R6, PT, PT, R6, -R5, RZ ;  /* 0x8000000506069210 */ /* 0x000fc80007ffe0ff */
[----:B------:R-:W-:Y:S01]  /*0530*/  ISETP.GT.U32.AND P2, PT, R5, R6, PT ;  /* 0x000000060500720c */ /* 0x000fe20003f44070 */
[----:B------:R-:W-:-:S05]  /*0540*/  IMAD.IADD R11, R6, 0x1, -R5 ;  /* 0x00000001060b7824 */ /* 0x000fca00078e0a05 */
[----:B------:R-:W-:Y:S02]  /*0550*/  SEL R11, R11, R6, !P2 ;  /* 0x000000060b0b7207 */ /* 0x000fe40005000000 */
[----:B------:R-:W-:-:S03]  /*0560*/  ISETP.NE.AND P2, PT, R20, RZ, PT ;  /* 0x000000ff1400720c */ /* 0x000fc60003f45270 */
[----:B------:R-:W-:-:S05]  /*0570*/  @!P3 IMAD.MOV R11, RZ, RZ, -R11 ;  /* 0x000000ffff0bb224 */ /* 0x000fca00078e0a0b */
[----:B------:R-:W-:-:S04]  /*0580*/  SEL R13, R8, R11, !P2 ;  /* 0x0000000b080d7207 */ /* 0x000fc80005000000 */
[----:B------:R-:W-:-:S13]  /*0590*/  ISETP.GE.AND P3, PT, R13, UR18, PT ;  /* 0x000000120d007c0c */ /* 0x000fda000bf66270 */
[----:B------:R-:W-:Y:S05]  /*05a0*/  @P3 BRA `(.L_x_238) ;  /* 0x0000000000343947 */ /* 0x000fea0003800000 */
[----:B------:R-:W-:-:S04]  /*05b0*/  LEA R10, P3, R2, UR20, 0x2 ;  /* 0x00000014020a7c11 */ /* 0x000fc8000f8610ff */
[----:B------:R-:W-:-:S06]  /*05c0*/  LEA.HI.X R11, R2, UR21, R7, 0x2, P3 ;  /* 0x00000015020b7c11 */ /* 0x000fcc00098f1407 */
[----:B------:R-:W2:Y:S01]  /*05d0*/  LDG.E R11, desc[UR14][R10.64] ;  /* 0x0000000e0a0b7981 */ /* 0x000ea2000c1e1900 */
[----:B------:R-:W-:Y:S01]  /*05e0*/  ISETP.GE.U32.AND P3, PT, R6, R5, PT ;  /* 0x000000050600720c */ /* 0x000fe20003f66070 */
[----:B------:R-:W-:Y:S01]  /*05f0*/  @!P1 VIADD R9, R9, 0x1 ;  /* 0x0000000109099836 */ /* 0x000fe20000000000 */
[----:B------:R-:W-:-:S04]  /*0600*/  LOP3.LUT R5, R3, R20, RZ, 0x3c, !PT ;  /* 0x0000001403057212 */ /* 0x000fc800078e3cff */
[----:B------:R-:W-:-:S07]  /*0610*/  ISETP.GE.AND P4, PT, R5, RZ, PT ;  /* 0x000000ff0500720c */ /* 0x000fce0003f86270 */
[----:B------:R-:W-:-:S06]  /*0620*/  @P3 IADD3 R9, PT, PT, R9, 0x1, RZ ;  /* 0x0000000109093810 */ /* 0x000fcc0007ffe0ff */
[----:B------:R-:W-:-:S05]  /*0630*/  @!P4 IMAD.MOV R9, RZ, RZ, -R9 ;  /* 0x000000ffff09c224 */ /* 0x000fca00078e0a09 */
[----:B------:R-:W-:-:S05]  /*0640*/  SEL R8, R8, R9, !P2 ;  /* 0x0000000908087207 */ /* 0x000fca0005000000 */
[----:B------:R-:W-:-:S04]  /*0650*/  IMAD R9, R13, UR19, R8 ;  /* 0x000000130d097c24 */ /* 0x000fc8000f8e0208 */
[----:B------:R-:W-:-:S05]  /*0660*/  IMAD.WIDE R8, R9, 0x4, R24 ;  /* 0x0000000409087825 */ /* 0x000fca00078e0218 */
[----:B--2---:R0:W-:Y:S02]  /*0670*/  STG.E desc[UR14][R8.64], R11 ;  /* 0x0000000b08007986 */ /* 0x0041e4000c10190e */
.L_x_238:
[----:B-1----:R-:W-:Y:S05]  /*0680*/  BSYNC.RECONVERGENT B1 ;  /* 0x0000000000017941 */ /* 0x002fea0003800200 */
.L_x_237:
[----:B------:R-:W-:Y:S04]  /*0690*/  BSSY.RECONVERGENT B1, `(.L_x_239) ;  /* 0x0000025000017945 */ /* 0x000fe80003800200 */
[----:B------:R-:W-:Y:S05]  /*06a0*/  @P0 BRA `(.L_x_240) ;  /* 0x00000000005c0947 */ /* 0x000fea0003800000 */
[----:B------:R-:W-:-:S04]  /*06b0*/  IMAD.U32 R5, RZ, RZ, UR33 ;  /* 0x00000021ff057e24 */ /* 0x000fc8000f8e00ff */
[----:B------:R-:W1:Y:S01]  /*06c0*/  I2F.U32.RP R6, R5 ;  /* 0x0000000500067306 */ /* 0x000e620000209000 */
[----:B------:R-:W-:-:S07]  /*06d0*/  ISETP.NE.U32.AND P2, PT, R5, RZ, PT ;  /* 0x000000ff0500720c */ /* 0x000fce0003f45070 */
[----:B-1----:R-:W0:Y:S02]  /*06e0*/  MUFU.RCP R6, R6 ;  /* 0x0000000600067308 */ /* 0x002e240000001000 */
[----:B0-----:R-:W-:-:S06]  /*06f0*/  VIADD R8, R6, 0xffffffe ;  /* 0x0ffffffe06087836 */ /* 0x001fcc0000000000 */
[----:B------:R0:W1:Y:S02]  /*0700*/  F2I.FTZ.U32.TRUNC.NTZ R9, R8 ;  /* 0x0000000800097305 */ /* 0x000064000021f000 */
[----:B0-----:R-:W-:Y:S02]  /*0710*/  IMAD.MOV.U32 R8, RZ, RZ, RZ ;  /* 0x000000ffff087224 */ /* 0x001fe400078e00ff */
[----:B-1----:R-:W-:-:S05]  /*0720*/  IMAD R10, R9, R5, RZ ;  /* 0x00000005090a7224 */ /* 0x002fca00078e02ff */
[----:B------:R-:W-:-:S05]  /*0730*/  IADD3 R11, PT, PT, -R10, RZ, RZ ;  /* 0x000000ff0a0b7210 */ /* 0x000fca0007ffe1ff */
[----:B------:R-:W-:-:S06]  /*0740*/  IMAD.HI.U32 R9, R9, R11, R8 ;  /* 0x0000000b09097227 */ /* 0x000fcc00078e0008 */
[----:B------:R-:W-:-:S04]  /*0750*/  IMAD.HI.U32 R6, R9, R2, RZ ;  /* 0x0000000209067227 */ /* 0x000fc800078e00ff */
[----:B------:R-:W-:Y:S02]  /*0760*/  IMAD.MOV R10, RZ, RZ, -R6 ;  /* 0x000000ffff0a7224 */ /* 0x000fe400078e0a06 */
[----:B------:R-:W-:Y:S02]  /*0770*/  IMAD.MOV.U32 R9, RZ, RZ, RZ ;  /* 0x000000ffff097224 */ /* 0x000fe400078e00ff */
        /* <DEDUP_REMOVED lines=10> */
.L_x_240:
[----:B------:R-:W-:-:S07]  /*0820*/  MOV R4, 0x840 ;  /* 0x0000084000047802 */ /* 0x000fce0000000f00 */
[----:B0-----:R-:W-:Y:S05]  /*0830*/  CALL.REL.NOINC `($__internal_13_$__cuda_sm20_div_s64) ;  /* 0x0000002000107944 */ /* 0x001fea0003c00000 */
[----:B------:R-:W-:Y:S01]  /*0840*/  IADD3 R10, P0, PT, RZ, -R6, RZ ;  /* 0x80000006ff0a7210 */ /* 0x000fe20007f1e0ff */
[----:B------:R-:W-:Y:S01]  /*0850*/  IMAD.U32 R4, RZ, RZ, UR35 ;  /* 0x00000023ff047e24 */ /* 0x000fe2000f8e00ff */
[----:B------:R-:W-:Y:S02]  /*0860*/  MOV R5, UR34 ;  /* 0x0000002200057c02 */ /* 0x000fe40008000f00 */
[----:B------:R-:W-:Y:S01]  /*0870*/  MOV R9, R7 ;  /* 0x0000000700097202 */ /* 0x000fe20000000f00 */
[----:B------:R-:W-:-:S04]  /*0880*/  IMAD.X R8, RZ, RZ, ~R8, P0 ;  /* 0x000000ffff087224 */ /* 0x000fc800000e0e08 */
[-C--:B------:R-:W-:Y:S02]  /*0890*/  IMAD R11, R8, R5.reuse, RZ ;  /* 0x00000005080b7224 */ /* 0x080fe400078e02ff */
[----:B------:R-:W-:Y:S02]  /*08a0*/  IMAD.MOV.U32 R8, RZ, RZ, R2 ;  /* 0x000000ffff087224 */ /* 0x000fe400078e0002 */
[C---:B------:R-:W-:Y:S02]  /*08b0*/  IMAD R11, R10.reuse, R4, R11 ;  /* 0x000000040a0b7224 */ /* 0x040fe400078e020b */
[----:B------:R-:W-:-:S04]  /*08c0*/  IMAD.WIDE.U32 R8, R10, R5, R8 ;  /* 0x000000050a087225 */ /* 0x000fc800078e0008 */
[----:B------:R-:W-:-:S07]  /*08d0*/  IMAD.IADD R9, R9, 0x1, R11 ;  /* 0x0000000109097824 */ /* 0x000fce00078e020b */
.L_x_241:
[----:B------:R-:W-:Y:S05]  /*08e0*/  BSYNC.RECONVERGENT B1 ;  /* 0x0000000000017941 */ /* 0x000fea0003800200 */
.L_x_239:
[----:B------:R-:W-:-:S04]  /*08f0*/  IABS R13, R16 ;  /* 0x00000010000d7213 */ /* 0x000fc80000000000 */
[----:B------:R-:W0:Y:S08]  /*0900*/  I2F.RP R12, R13 ;  /* 0x0000000d000c7306 */ /* 0x000e300000209400 */
[----:B0-----:R-:W0:Y:S02]  /*0910*/  MUFU.RCP R12, R12 ;  /* 0x0000000c000c7308 */ /* 0x001e240000001000 */
[----:B0-----:R-:W-:-:S06]  /*0920*/  VIADD R10, R12, 0xffffffe ;  /* 0x0ffffffe0c0a7836 */ /* 0x001fcc0000000000 */
[----:B------:R0:W1:Y:S02]  /*0930*/  F2I.FTZ.U32.TRUNC.NTZ R11, R10 ;  /* 0x0000000a000b7305 */ /* 0x000064000021f000 */
[----:B0-----:R-:W-:Y:S02]  /*0940*/  HFMA2 R10, -RZ, RZ, 0, 0 ;  /* 0x00000000ff0a7431 */ /* 0x001fe400000001ff */
[----:B-1----:R-:W-:-:S04]  /*0950*/  IMAD.MOV R14, RZ, RZ, -R11 ;  /* 0x000000ffff0e7224 */ /* 0x002fc800078e0a0b */
[----:B------:R-:W-:Y:S01]  /*0960*/  IMAD R15, R14, R13, RZ ;  /* 0x0000000d0e0f7224 */ /* 0x000fe200078e02ff */
[----:B------:R-:W-:-:S03]  /*0970*/  IABS R14, R6 ;  /* 0x00000006000e7213 */ /* 0x000fc60000000000 */
[----:B------:R-:W-:Y:S01]  /*0980*/  IMAD.HI.U32 R11, R11, R15, R10 ;  /* 0x0000000f0b0b7227 */ /* 0x000fe200078e000a */
[----:B------:R-:W-:-:S04]  /*0990*/  LOP3.LUT R10, R6, R16, RZ, 0x3c, !PT ;  /* 0x00000010060a7212 */ /* 0x000fc800078e3cff */
[----:B------:R-:W-:Y:S01]  /*09a0*/  ISETP.GE.AND P2, PT, R10, RZ, PT ;  /* 0x000000ff0a00720c */ /* 0x000fe20003f46270 */
[----:B------:R-:W-:-:S04]  /*09b0*/  IMAD.HI.U32 R11, R11, R14, RZ ;  /* 0x0000000e0b0b7227 */ /* 0x000fc800078e00ff */
[----:B------:R-:W-:-:S04]  /*09c0*/  IMAD.MOV R12, RZ, RZ, -R11 ;  /* 0x000000ffff0c7224 */ /* 0x000fc800078e0a0b */
[----:B------:R-:W-:-:S05]  /*09d0*/  IMAD R12, R13, R12, R14 ;  /* 0x0000000c0d0c7224 */ /* 0x000fca00078e020e */
[----:B------:R-:W-:-:S13]  /*09e0*/  ISETP.GT.U32.AND P1, PT, R13, R12, PT ;  /* 0x0000000c0d00720c */ /* 0x000fda0003f24070 */
[----:B------:R-:W-:Y:S02]  /*09f0*/  @!P1 IMAD.IADD R12, R12, 0x1, -R13 ;  /* 0x000000010c0c9824 */ /* 0x000fe400078e0a0d */
[----:B------:R-:W-:Y:S01]  /*0a00*/  @!P1 VIADD R11, R11, 0x1 ;  /* 0x000000010b0b9836 */ /* 0x000fe20000000000 */
[----:B------:R-:W-:Y:S02]  /*0a10*/  ISETP.NE.AND P1, PT, R16, RZ, PT ;  /* 0x000000ff1000720c */ /* 0x000fe40003f25270 */
[----:B------:R-:W-:-:S13]  /*0a20*/  ISETP.GE.U32.AND P0, PT, R12, R13, PT ;  /* 0x0000000d0c00720c */ /* 0x000fda0003f06070 */
[----:B------:R-:W-:-:S05]  /*0a30*/  @P0 IADD3 R11, PT, PT, R11, 0x1, RZ ;  /* 0x000000010b0b0810 */ /* 0x000fca0007ffe0ff */
[----:B------:R-:W-:Y:S01]  /*0a40*/  @!P2 IMAD.MOV R11, RZ, RZ, -R11 ;  /* 0x000000ffff0ba224 */ /* 0x000fe200078e0a0b */
[----:B------:R-:W-:-:S05]  /*0a50*/  @!P1 LOP3.LUT R11, RZ, R16, RZ, 0x33, !PT ;  /* 0x00000010ff0b9212 */ /* 0x000fca00078e33ff */
[----:B------:R-:W-:-:S04]  /*0a60*/  IMAD.MOV R13, RZ, RZ, -R11 ;  /* 0x000000ffff0d7224 */ /* 0x000fc800078e0a0b */
[----:B------:R-:W-:-:S04]  /*0a70*/  IMAD R6, R16, R13, R6 ;  /* 0x0000000d10067224 */ /* 0x000fc800078e0206 */
[----:B------:R-:W-:-:S04]  /*0a80*/  IMAD R11, R11, UR22, R6 ;  /* 0x000000160b0b7c24 */ /* 0x000fc8000f8e0206 */
[----:B------:R-:W-:Y:S01]  /*0a90*/  IMAD.WIDE.U32 R8, R11, R5, R8 ;  /* 0x000000050b087225 */ /* 0x000fe200078e0008 */
[----:B------:R-:W-:-:S05]  /*0aa0*/  SHF.R.S32.HI R6, RZ, 0x1f, R11 ;  /* 0x0000001fff067819 */ /* 0x000fca000001140b */
[----:B------:R-:W-:-:S04]  /*0ab0*/  IMAD R6, R6, R5, RZ ;  /* 0x0000000506067224 */ /* 0x000fc800078e02ff */
[----:B------:R-:W-:Y:S01]  /*0ac0*/  IMAD R5, R11, R4, R6 ;  /* 0x000000040b057224 */ /* 0x000fe200078e0206 */
[----:B------:R-:W-:-:S03]  /*0ad0*/  LEA R4, P0, R8, UR10, 0x1 ;  /* 0x0000000a08047c11 */ /* 0x000fc6000f8008ff */
[----:B------:R-:W-:-:S05]  /*0ae0*/  IMAD.IADD R5, R9, 0x1, R5 ;  /* 0x0000000109057824 */ /* 0x000fca00078e0205 */
[----:B------:R-:W-:-:S05]  /*0af0*/  LEA.HI.X R5, R8, UR11, R5, 0x1, P0 ;  /* 0x0000000b08057c11 */ /* 0x000fca00080f0c05 */
[----:B------:R-:W2:Y:S01]  /*0b00*/  LDG.E.U16 R4, desc[UR14][R4.64] ;  /* 0x0000000e04047981 */ /* 0x000ea2000c1e1500 */
[----:B------:R-:W-:Y:S01]  /*0b10*/  LEA R8, P0, R2, UR16, 0x1 ;  /* 0x0000001002087c11 */ /* 0x000fe2000f8008ff */
[----:B------:R-:W-:-:S03]  /*0b20*/  IMAD.U32 R6, RZ, RZ, UR8 ;  /* 0x00000008ff067e24 */ /* 0x000fc6000f8e00ff */
[----:B------:R-:W-:Y:S02]  /*0b30*/  LEA.HI.X R9, R2, UR17, R7, 0x1, P0 ;  /* 0x0000001102097c11 */ /* 0x000fe400080f0c07 */
[----:B------:R-:W-:-:S04]  /*0b40*/  IADD3 R2, PT, PT, R0, R3, RZ ;  /* 0x0000000300027210 */ /* 0x000fc80007ffe0ff */
[----:B------:R-:W-:Y:S01]  /*0b50*/  ISETP.LT.U32.AND P0, PT, R2, UR4, PT ;  /* 0x0000000402007c0c */ /* 0x000fe2000bf01070 */
[--C-:B------:R-:W-:Y:S01]  /*0b60*/  IMAD.MOV.U32 R3, RZ, RZ, R2.reuse ;  /* 0x000000ffff037224 */ /* 0x100fe200078e0002 */
[----:B------:R-:W-:-:S04]  /*0b70*/  SHF.R.S32.HI R7, RZ, 0x1f, R2 ;  /* 0x0000001fff077819 */ /* 0x000fc80000011402 */
[----:B------:R-:W-:Y:S01]  /*0b80*/  ISETP.GT.AND.EX P0, PT, R6, R7, PT, P0 ;  /* 0x000000070600720c */ /* 0x000fe20003f04300 */
[----:B--2---:R-:W-:-:S05]  /*0b90*/  HADD2 R5, R4.H0_H0, RZ.H0_H0 ;  /* 0x200000ff04057230 */ /* 0x004fca0000000800 */
[----:B------:R2:W-:Y:S07]  /*0ba0*/  STG.E.U16 desc[UR14][R8.64], R5 ;  /* 0x0000000508007986 */ /* 0x0005ee000c10150e */
[----:B------:R-:W-:Y:S05]  /*0bb0*/  @P0 BRA `(.L_x_242) ;  /* 0xfffffff800000947 */ /* 0x000fea000383ffff */
[----:B------:R-:W-:Y:S05]  /*0bc0*/  BSYNC.RECONVERGENT B0 ;  /* 0x0000000000007941 */ /* 0x000fea0003800200 */
.L_x_236:
[----:B------:R-:W-:Y:S05]  /*0bd0*/  EXIT ;  /* 0x000000000000794d */ /* 0x000fea0003800000 */
.L_x_235:
[----:B------:R-:W-:Y:S01]  /*0be0*/  BSSY.RECONVERGENT B0, `(.L_x_243) ;  /* 0x0000088000007945 */ /* 0x000fe20003800200 */
.L_x_249:
[----:B------:R-:W-:Y:S01]  /*0bf0*/  ISETP.GE.AND P1, PT, R3, UR9, PT ;  /* 0x0000000903007c0c */ /* 0x000fe2000bf26270 */
[----:B0-----:R-:W-:Y:S01]  /*0c00*/  IMAD.U32 R8, RZ, RZ, UR36 ;  /* 0x00000024ff087e24 */ /* 0x001fe2000f8e00ff */
[----:B------:R-:W-:Y:S04]  /*0c10*/  BSSY.RECONVERGENT B1, `(.L_x_244) ;  /* 0x000002a000017945 */ /* 0x000fe80003800200 */
[----:B------:R-:W-:-:S04]  /*0c20*/  LOP3.LUT R4, R7, R8, RZ, 0xfc, !PT ;  /* 0x0000000807047212 */ /* 0x000fc800078efcff */
[----:B------:R-:W-:-:S03]  /*0c30*/  ISETP.NE.U32.AND P0, PT, R4, RZ, PT ;  /* 0x000000ff0400720c */ /* 0x000fc60003f05070 */
[----:B------:R-:W-:Y:S10]  /*0c40*/  @P1 BRA `(.L_x_245) ;  /* 0x0000000000981947 */ /* 0x000ff40003800000 */
[----:B------:R-:W-:Y:S02]  /*0c50*/  IABS R4, R22 ;  /* 0x0000001600047213 */ /* 0x000fe40000000000 */
[----:B------:R-:W-:Y:S02]  /*0c60*/  IABS R9, R3 ;  /* 0x0000000300097213 */ /* 0x000fe40000000000 */
[----:B------:R-:W0:Y:S01]  /*0c70*/  I2F.RP R6, R4 ;  /* 0x0000000400067306 */ /* 0x000e220000209400 */
[----:B------:R-:W-:-:S07]  /*0c80*/  ISETP.GE.AND P3, PT, R3, RZ, PT ;  /* 0x000000ff0300720c */ /* 0x000fce0003f66270 */
[----:B0-----:R-:W0:Y:S02]  /*0c90*/  MUFU.RCP R6, R6 ;  /* 0x0000000600067308 */ /* 0x001e240000001000 */
[----:B0-----:R-:W-:-:S06]  /*0ca0*/  IADD3 R10, PT, PT, R6, 0xffffffe, RZ ;  /* 0x0ffffffe060a7810 */ /* 0x001fcc0007ffe0ff */
[----:B------:R0:W2:Y:S02]  /*0cb0*/  F2I.FTZ.U32.TRUNC.NTZ R11, R10 ;  /* 0x0000000a000b7305 */ /* 0x0000a4000021f000 */
[----:B0-----:R-:W-:Y:S02]  /*0cc0*/  IMAD.MOV.U32 R10, RZ, RZ, RZ ;  /* 0x000000ffff0a7224 */ /* 0x001fe400078e00ff */
[----:B--2---:R-:W-:-:S04]  /*0cd0*/  IMAD.MOV R5, RZ, RZ, -R11 ;  /* 0x000000ffff057224 */ /* 0x004fc800078e0a0b */
[----:B------:R-:W-:-:S04]  /*0ce0*/  IMAD R5, R5, R4, RZ ;  /* 0x0000000405057224 */ /* 0x000fc800078e02ff */
[----:B-1----:R-:W-:-:S06]  /*0cf0*/  IMAD.HI.U32 R16, R11, R5, R10 ;  /* 0x000000050b107227 */ /* 0x002fcc00078e000a */
[----:B------:R-:W-:Y:S01]  /*0d00*/  IMAD.HI.U32 R5, R16, R9, RZ ;  /* 0x0000000910057227 */ /* 0x000fe200078e00ff */
[----:B------:R-:W-:-:S03]  /*0d10*/  LOP3.LUT R16, RZ, R22, RZ, 0x33, !PT ;  /* 0x00000016ff107212 */ /* 0x000fc600078e33ff */
        /* <DEDUP_REMOVED lines=25> */
.L_x_245:
[----:B-1----:R-:W-:Y:S05]  /*0eb0*/  BSYNC.RECONVERGENT B1 ;  /* 0x0000000000017941 */ /* 0x002fea0003800200 */
.L_x_244:
[----:B------:R-:W-:Y:S04]  /*0ec0*/  BSSY.RECONVERGENT B1, `(.L_x_246) ;  /* 0x0000027000017945 */ /* 0x000fe80003800200 */
[----:B------:R-:W-:Y:S05]  /*0ed0*/  @P0 BRA `(.L_x_247) ;  /* 0x00000000005c0947 */ /* 0x000fea0003800000 */
[----:B------:R-:W-:-:S04]  /*0ee0*/  IMAD.U32 R9, RZ, RZ, UR37 ;  /* 0x00000025ff097e24 */ /* 0x000fc8000f8e00ff */
[----:B------:R-:W1:Y:S01]  /*0ef0*/  I2F.U32.RP R6, R9 ;  /* 0x0000000900067306 */ /* 0x000e620000209000 */
[----:B------:R-:W-:-:S07]  /*0f00*/  ISETP.NE.U32.AND P2, PT, R9, RZ, PT ;  /* 0x000000ff0900720c */ /* 0x000fce0003f45070 */
[----:B-1----:R-:W0:Y:S02]  /*0f10*/  MUFU.RCP R6, R6 ;  /* 0x0000000600067308 */ /* 0x002e240000001000 */
[----:B0-----:R-:W-:-:S06]  /*0f20*/  VIADD R5, R6, 0xffffffe ;  /* 0x0ffffffe06057836 */ /* 0x001fcc0000000000 */
[----:B------:R-:W0:Y:S02]  /*0f30*/  F2I.FTZ.U32.TRUNC.NTZ R5, R5 ;  /* 0x0000000500057305 */ /* 0x000e24000021f000 */
[----:B0-----:R-:W-:-:S05]  /*0f40*/  IMAD R4, R5, R9, RZ ;  /* 0x0000000905047224 */ /* 0x001fca00078e02ff */
[----:B------:R-:W-:Y:S01]  /*0f50*/  IADD3 R11, PT, PT, -R4, RZ, RZ ;  /* 0x000000ff040b7210 */ /* 0x000fe20007ffe1ff */
[----:B------:R-:W-:-:S04]  /*0f60*/  IMAD.MOV.U32 R4, RZ, RZ, RZ ;  /* 0x000000ffff047224 */ /* 0x000fc800078e00ff */
        /* <DEDUP_REMOVED lines=14> */
.L_x_247:
[----:B0-----:R-:W-:-:S07]  /*1050*/  MOV R4, 0x1070 ;  /* 0x0000107000047802 */ /* 0x001fce0000000f00 */
[----:B------:R-:W-:Y:S05]  /*1060*/  CALL.REL.NOINC `($__internal_13_$__cuda_sm20_div_s64) ;  /* 0x0000001800047944 */ /* 0x000fea0003c00000 */
[----:B------:R-:W-:Y:S02]  /*1070*/  IADD3 R11, P0, PT, RZ, -R6, RZ ;  /* 0x80000006ff0b7210 */ /* 0x000fe40007f1e0ff */
[----:B------:R-:W-:Y:S02]  /*1080*/  MOV R9, UR38 ;  /* 0x0000002600097c02 */ /* 0x000fe40008000f00 */
[----:B------:R-:W-:Y:S01]  /*1090*/  MOV R5, R7 ;  /* 0x0000000700057202 */ /* 0x000fe20000000f00 */
[----:B------:R-:W-:Y:S02]  /*10a0*/  IMAD.X R4, RZ, RZ, ~R8, P0 ;  /* 0x000000ffff047224 */ /* 0x000fe400000e0e08 */
[----:B------:R-:W-:Y:S02]  /*10b0*/  IMAD.U32 R8, RZ, RZ, UR39 ;  /* 0x00000027ff087e24 */ /* 0x000fe4000f8e00ff */
[----:B------:R-:W-:Y:S02]  /*10c0*/  IMAD R10, R4, R9, RZ ;  /* 0x00000009040a7224 */ /* 0x000fe400078e02ff */
[----:B------:R-:W-:-:S04]  /*10d0*/  IMAD.MOV.U32 R4, RZ, RZ, R2 ;  /* 0x000000ffff047224 */ /* 0x000fc800078e0002 */
[----:B------:R-:W-:-:S04]  /*10e0*/  IMAD.WIDE.U32 R4, R11, R9, R4 ;  /* 0x000000090b047225 */ /* 0x000fc800078e0004 */
[----:B------:R-:W-:Y:S02]  /*10f0*/  IMAD R11, R11, R8, R10 ;  /* 0x000000080b0b7224 */ /* 0x000fe400078e020a */
[----:B------:R-:W-:Y:S02]  /*1100*/  IMAD.MOV.U32 R10, RZ, RZ, R6 ;  /* 0x000000ffff0a7224 */ /* 0x000fe400078e0006 */
[----:B------:R-:W-:Y:S01]  /*1110*/  IMAD.MOV.U32 R6, RZ, RZ, R4 ;  /* 0x000000ffff067224 */ /* 0x000fe200078e0004 */
[----:B------:R-:W-:-:S07]  /*1120*/  IADD3 R11, PT, PT, R11, R5, RZ ;  /* 0x000000050b0b7210 */ /* 0x000fce0007ffe0ff */
.L_x_248:
[----:B------:R-:W-:Y:S05]  /*1130*/  BSYNC.RECONVERGENT B1 ;  /* 0x0000000000017941 */ /* 0x000fea0003800200 */
.L_x_246:
[----:B------:R-:W-:Y:S01]  /*1140*/  IABS R16, R17 ;  /* 0x0000001100107213 */ /* 0x000fe20000000000 */
        /* <DEDUP_REMOVED lines=20> */
[----:B------:R-:W-:-:S06]  /*1290*/  @P0 VIADD R4, R4, 0x1 ;  /* 0x0000000104040836 */ /* 0x000fcc0000000000 */
[----:B------:R-:W-:Y:S02]  /*12a0*/  @!P2 IADD3 R4, PT, PT, -R4, RZ, RZ ;  /* 0x000000ff0404a210 */ /* 0x000fe40007ffe1ff */
[----:B------:R-:W-:-:S05]  /*12b0*/  @!P1 LOP3.LUT R4, RZ, R17, RZ, 0x33, !PT ;  /* 0x00000011ff049212 */ /* 0x000fca00078e33ff */
[----:B------:R-:W-:-:S04]  /*12c0*/  IMAD.MOV R5, RZ, RZ, -R4 ;  /* 0x000000ffff057224 */ /* 0x000fc800078e0a04 */
[----:B------:R-:W-:-:S04]  /*12d0*/  IMAD R5, R17, R5, R10 ;  /* 0x0000000511057224 */ /* 0x000fc800078e020a */
[----:B------:R-:W-:-:S04]  /*12e0*/  IMAD R5, R4, UR27, R5 ;  /* 0x0000001b04057c24 */ /* 0x000fc8000f8e0205 */
[----:B------:R-:W-:-:S06]  /*12f0*/  IMAD.WIDE R18, R5, 0x4, R12 ;  /* 0x0000000405127825 */ /* 0x000fcc00078e020c */
[----:B------:R-:W2:Y:S01]  /*1300*/  LDG.E R19, desc[UR14][R18.64] ;  /* 0x0000000e12137981 */ /* 0x000ea2000c1e1900 */
        /* <DEDUP_REMOVED lines=11> */
[----:B------:R-:W-:-:S05]  /*13c0*/  IMAD.IADD R2, R0, 0x1, R3 ;  /* 0x0000000100027824 */ /* 0x000fca00078e0203 */
[----:B------:R-:W-:Y:S02]  /*13d0*/  ISETP.LT.U32.AND P0, PT, R2, UR4, PT ;  /* 0x0000000402007c0c */ /* 0x000fe4000bf01070 */
[----:B------:R-:W-:Y:S02]  /*13e0*/  SHF.R.S32.HI R7, RZ, 0x1f, R2 ;  /* 0x0000001fff077819 */ /* 0x000fe40000011402 */
[----:B------:R-:W-:Y:S01]  /*13f0*/  MOV R3, R2 ;  /* 0x0000000200037202 */ /* 0x000fe20000000f00 */
[----:B--2---:R-:W-:-:S05]  /*1400*/  HADD2 R6, R8.H0_H0, RZ.H0_H0 ;  /* 0x200000ff08067230 */ /* 0x004fca0000000800 */
[----:B------:R-:W-:Y:S01]  /*1410*/  PRMT R9, R6, 0x7610, R9 ;  /* 0x0000761006097816 */ /* 0x000fe20000000009 */
[----:B------:R-:W-:-:S04]  /*1420*/  IMAD.U32 R6, RZ, RZ, UR8 ;  /* 0x00000008ff067e24 */ /* 0x000fc8000f8e00ff */
[----:B------:R2:W-:Y:S01]  /*1430*/  STG.E.U16 desc[UR14][R4.64], R9 ;  /* 0x0000000904007986 */ /* 0x0005e2000c10150e */
[----:B------:R-:W-:-:S13]  /*1440*/  ISETP.GT.AND.EX P0, PT, R6, R7, PT, P0 ;  /* 0x000000070600720c */ /* 0x000fda0003f04300 */
[----:B--2---:R-:W-:Y:S05]  /*1450*/  @P0 BRA `(.L_x_249) ;  /* 0xfffffff400e40947 */ /* 0x004fea000383ffff */
[----:B------:R-:W-:Y:S05]  /*1460*/  BSYNC.RECONVERGENT B0 ;  /* 0x0000000000007941 */ /* 0x000fea0003800200 */
.L_x_243:
[----:B------:R-:W-:Y:S05]  /*1470*/  EXIT ;  /* 0x000000000000794d */ /* 0x000fea0003800000 */
.L_x_234:
        /* <DEDUP_REMOVED lines=19> */
[----:B------:R-:W0:Y:S06]  /*15b0*/  LDCU UR42, c[0x0][0x3d8] ;  /* 0x00007b00ff2a77ac */ /* 0x000e2c0008000800 */
[----:B------:R-:W0:Y:S01]  /*15c0*/  LDC.64 R16, c[0x0][0x3c0] ;  /* 0x0000f000ff107b82 */ /* 0x000e220000000a00 */
[----:B------:R-:W0:Y:S01]  /*15d0*/  LDCU.64 UR32, c[0x0][0x3c0] ;  /* 0x00007800ff2077ac */ /* 0x000e220008000a00 */
[----:B------:R-:W0:Y:S01]  /*15e0*/  LDCU.64 UR24, c[0x0][0x3c0] ;  /* 0x00007800ff1877ac */ /* 0x000e220008000a00 */
[----:B------:R-:W0:Y:S01]  /*15f0*/  LDCU.64 UR44, c[0x0][0x3d8] ;  /* 0x00007b00ff2c77ac */ /* 0x000e220008000a00 */
[----:B------:R-:W0:Y:S01]  /*1600*/  LDCU.64 UR40, c[0x0][0x3d8] ;  /* 0x00007b00ff2877ac */ /* 0x000e220008000a00 */
[----:B------:R-:W0:Y:S01]  /*1610*/  LDCU.64 UR28, c[0x0][0x380] ;  /* 0x00007000ff1c77ac */ /* 0x000e220008000a00 */
[----:B------:R-:W0:Y:S01]  /*1620*/  LDCU.64 UR36, c[0x0][0x380] ;  /* 0x00007000ff2477ac */ /* 0x000e220008000a00 */
[----:B------:R-:W0:Y:S01]  /*1630*/  LDCU.128 UR16, c[0x0][0x390] ;  /* 0x00007200ff1077ac */ /* 0x000e220008000c00 */
[----:B------:R-:W0:Y:S01]  /*1640*/  LDCU.128 UR20, c[0x0][0x390] ;  /* 0x00007200ff1477ac */ /* 0x000e220008000c00 */
[----:B--2---:R-:W-:Y:S01]  /*1650*/  UIADD3 UR10, UPT, UPT, UR10, -0x1, URZ ;  /* 0xffffffff0a0a7890 */ /* 0x004fe2000fffe0ff */
[----:B---34-:R-:W-:Y:S11]  /*1660*/  BRA.U UP0, `(.L_x_250) ;  /* 0x00000009003c7547 */ /* 0x018ff6000b800000 */
[----:B------:R-:W-:Y:S01]  /*1670*/  BSSY.RECONVERGENT B0, `(.L_x_251) ;  /* 0x000008d000007945 */ /* 0x000fe20003800200 */
.L_x_257:
[----:B------:R-:W-:Y:S01]  /*1680*/  ISETP.GE.AND P1, PT, R3, UR9, PT ;  /* 0x0000000903007c0c */ /* 0x000fe2000bf26270 */
[----:B0-----:R-:W-:Y:S01]  /*1690*/  IMAD.U32 R4, RZ, RZ, UR35 ;  /* 0x00000023ff047e24 */ /* 0x001fe2000f8e00ff */
[----:B------:R-:W-:Y:S04]  /*16a0*/  BSSY.RECONVERGENT B1, `(.L_x_252) ;  /* 0x000002b000017945 */ /* 0x000fe80003800200 */
[----:B--2---:R-:W-:-:S04]  /*16b0*/  LOP3.LUT R5, R7, R4, RZ, 0xfc, !PT ;  /* 0x0000000407057212 */ /* 0x004fc800078efcff */
[----:B------:R-:W-:-:S03]  /*16c0*/  ISETP.NE.U32.AND P0, PT, R5, RZ, PT ;  /* 0x000000ff0500720c */ /* 0x000fc60003f05070 */
[----:B------:R-:W-:Y:S10]  /*16d0*/  @P1 BRA `(.L_x_253) ;  /* 0x00000000009c1947 */ /* 0x000ff40003800000 */
[-C--:B-1----:R-:W-:Y:S01]  /*16e0*/  IABS R5, R22.reuse ;  /* 0x0000001600057213 */ /* 0x082fe20000000000 */
[----:B------:R-:W-:Y:S01]  /*16f0*/  IMAD.MOV.U32 R8, RZ, RZ, RZ ;  /* 0x000000ffff087224 */ /* 0x000fe200078e00ff */
[----:B------:R-:W-:Y:S02]  /*1700*/  ISETP.GE.AND P3, PT, R3, RZ, PT ;  /* 0x000000ff0300720c */ /* 0x000fe40003f66270 */
[----:B------:R-:W0:Y:S01]  /*1710*/  I2F.RP R10, R5 ;  /* 0x00000005000a7306 */ /* 0x000e220000209400 */
[----:B------:R-:W-:-:S07]  /*1720*/  LOP3.LUT R14, RZ, R22, RZ, 0x33, !PT ;  /* 0x00000016ff0e7212 */ /* 0x000fce00078e33ff */
[----:B0-----:R-:W0:Y:S02]  /*1730*/  MUFU.RCP R10, R10 ;  /* 0x0000000a000a7308 */ /* 0x001e240000001000 */
[----:B0-----:R-:W-:-:S06]  /*1740*/  VIADD R11, R10, 0xffffffe ;  /* 0x0ffffffe0a0b7836 */ /* 0x001fcc0000000000 */
[----:B------:R-:W0:Y:S02]  /*1750*/  F2I.FTZ.U32.TRUNC.NTZ R9, R11 ;  /* 0x0000000b00097305 */ /* 0x000e24000021f000 */
[----:B0-----:R-:W-:-:S05]  /*1760*/  IADD3 R6, PT, PT, RZ, -R9, RZ ;  /* 0x80000009ff067210 */ /* 0x001fca0007ffe0ff */
        /* <DEDUP_REMOVED lines=8> */
[----:B------:R-:W-:-:S04]  /*17f0*/  @!P1 IMAD.IADD R8, R8, 0x1, -R5 ;  /* 0x0000000108089824 */ /* 0x000fc800078e0a05 */
[----:B------:R-:W-:Y:S01]  /*1800*/  IMAD.IADD R9, R8, 0x1, -R5 ;  /* 0x0000000108097824 */ /* 0x000fe200078e0a05 */
[----:B------:R-:W-:-:S04]  /*1810*/  ISETP.GT.U32.AND P2, PT, R5, R8, PT ;  /* 0x000000080500720c */ /* 0x000fc80003f44070 */
[----:B------:R-:W-:Y:S02]  /*1820*/  SEL R9, R9, R8, !P2 ;  /* 0x0000000809097207 */ /* 0x000fe40005000000 */
[----:B------:R-:W-:Y:S02]  /*1830*/  ISETP.NE.AND P2, PT, R22, RZ, PT ;  /* 0x000000ff1600720c */ /* 0x000fe40003f45270 */
[----:B------:R-:W-:-:S04]  /*1840*/  @!P3 IADD3 R9, PT, PT, -R9, RZ, RZ ;  /* 0x000000ff0909b210 */ /* 0x000fc80007ffe1ff */
        /* <DEDUP_REMOVED lines=10> */
[----:B------:R-:W-:-:S06]  /*18f0*/  @P3 VIADD R6, R6, 0x1 ;  /* 0x0000000106063836 */ /* 0x000fcc0000000000 */
[----:B------:R-:W-:-:S04]  /*1900*/  @!P4 IADD3 R6, PT, PT, -R6, RZ, RZ ;  /* 0x000000ff0606c210 */ /* 0x000fc80007ffe1ff */
[----:B------:R-:W-:-:S05]  /*1910*/  SEL R6, R14, R6, !P2 ;  /* 0x000000060e067207 */ /* 0x000fca0005000000 */
[----:B------:R-:W-:-:S04]  /*1920*/  IMAD R9, R9, UR26, R6 ;  /* 0x0000001a09097c24 */ /* 0x000fc8000f8e0206 */
[----:B------:R-:W-:-:S05]  /*1930*/  IMAD.WIDE R8, R9, 0x4, R12 ;  /* 0x0000000409087825 */ /* 0x000fca00078e020c */
[----:B--2---:R0:W-:Y:S02]  /*1940*/  STG.E desc[UR14][R8.64], R11 ;  /* 0x0000000b08007986 */ /* 0x0041e4000c10190e */
.L_x_253:
[----:B-1----:R-:W-:Y:S05]  /*1950*/  BSYNC.RECONVERGENT B1 ;  /* 0x0000000000017941 */ /* 0x002fea0003800200 */
.L_x_252:
[----:B------:R-:W-:Y:S04]  /*1960*/  BSSY.RECONVERGENT B1, `(.L_x_254) ;  /* 0x0000026000017945 */ /* 0x000fe80003800200 */
[----:B------:R-:W-:Y:S05]  /*1970*/  @P0 BRA `(.L_x_255) ;  /* 0x00000000005c0947 */ /* 0x000fea0003800000 */
[----:B------:R-:W-:Y:S02]  /*1980*/  IMAD.U32 R5, RZ, RZ, UR38 ;  /* 0x00000026ff057e24 */ /* 0x000fe4000f8e00ff */
[----:B0-----:R-:W-:Y:S02]  /*1990*/  IMAD.MOV.U32 R8, RZ, RZ, RZ ;  /* 0x000000ffff087224 */ /* 0x001fe400078e00ff */
[----:B------:R-:W0:Y:S01]  /*19a0*/  I2F.U32.RP R10, R5 ;  /* 0x00000005000a7306 */ /* 0x000e220000209000 */
[----:B------:R-:W-:-:S07]  /*19b0*/  ISETP.NE.U32.AND P2, PT, R5, RZ, PT ;  /* 0x000000ff0500720c */ /* 0x000fce0003f45070 */
[----:B0-----:R-:W0:Y:S02]  /*19c0*/  MUFU.RCP R10, R10 ;  /* 0x0000000a000a7308 */ /* 0x001e240000001000 */
[----:B0-----:R-:W-:-:S06]  /*19d0*/  VIADD R9, R10, 0xffffffe ;  /* 0x0ffffffe0a097836 */ /* 0x001fcc0000000000 */
[----:B------:R-:W0:Y:S02]  /*19e0*/  F2I.FTZ.U32.TRUNC.NTZ R9, R9 ;  /* 0x0000000900097305 */ /* 0x000e24000021f000 */
[----:B0-----:R-:W-:-:S05]  /*19f0*/  IMAD R6, R9, R5, RZ ;  /* 0x0000000509067224 */ /* 0x001fca00078e02ff */
[----:B------:R-:W-:-:S05]  /*1a00*/  IADD3 R11, PT, PT, -R6, RZ, RZ ;  /* 0x000000ff060b7210 */ /* 0x000fca0007ffe1ff */
[----:B------:R-:W-:-:S06]  /*1a10*/  IMAD.HI.U32 R11, R9, R11, R8 ;  /* 0x0000000b090b7227 */ /* 0x000fcc00078e0008 */
[----:B------:R-:W-:-:S04]  /*1a20*/  IMAD.HI.U32 R6, R11, R2, RZ ;  /* 0x000000020b067227 */ /* 0x000fc800078e00ff */
[----:B------:R-:W-:Y:S02]  /*1a30*/  IMAD.MOV R8, RZ, RZ, -R6 ;  /* 0x000000ffff087224 */ /* 0x000fe400078e0a06 */
[----:B------:R-:W-:Y:S02]  /*1a40*/  IMAD.MOV.U32 R11, RZ, RZ, RZ ;  /* 0x000000ffff0b7224 */ /* 0x000fe400078e00ff */
        /* <DEDUP_REMOVED lines=10> */
.L_x_255:
[----:B------:R-:W-:-:S07]  /*1af0*/  MOV R4, 0x1b10 ;  /* 0x00001b1000047802 */ /* 0x000fce0000000f00 */
[----:B0-----:R-:W-:Y:S05]  /*1b00*/  CALL.REL.NOINC `($__internal_13_$__cuda_sm20_div_s64) ;  /* 0x0000000c005c7944 */ /* 0x001fea0003c00000 */
[----:B------:R-:W-:Y:S01]  /*1b10*/  IADD3 R11, P0, PT, RZ, -R6, RZ ;  /* 0x80000006ff0b7210 */ /* 0x000fe20007f1e0ff */
[----:B------:R-:W-:Y:S01]  /*1b20*/  IMAD.U32 R5, RZ, RZ, UR40 ;  /* 0x00000028ff057e24 */ /* 0x000fe2000f8e00ff */
[----:B------:R-:W-:Y:S01]  /*1b30*/  MOV R9, R7 ;  /* 0x0000000700097202 */ /* 0x000fe20000000f00 */
[----:B------:R-:W-:Y:S01]  /*1b40*/  IMAD.U32 R4, RZ, RZ, UR41 ;  /* 0x00000029ff047e24 */ /* 0x000fe2000f8e00ff */
[----:B------:R-:W-:-:S05]  /*1b50*/  IADD3.X R8, PT, PT, RZ, ~R8, RZ, P0, !PT ;  /* 0x80000008ff087210 */ /* 0x000fca00007fe4ff */
[----:B------:R-:W-:Y:S02]  /*1b60*/  IMAD R10, R8, R5, RZ ;  /* 0x00000005080a7224 */ /* 0x000fe400078e02ff */
[----:B------:R-:W-:-:S04]  /*1b70*/  IMAD.MOV.U32 R8, RZ, RZ, R2 ;  /* 0x000000ffff087224 */ /* 0x000fc800078e0002 */
[----:B------:R-:W-:-:S04]  /*1b80*/  IMAD.WIDE.U32 R8, R11, R5, R8 ;  /* 0x000000050b087225 */ /* 0x000fc800078e0008 */
[----:B------:R-:W-:Y:S02]  /*1b90*/  IMAD R11, R11, R4, R10 ;  /* 0x000000040b0b7224 */ /* 0x000fe400078e020a */
[----:B------:R-:W-:Y:S02]  /*1ba0*/  IMAD.MOV.U32 R10, RZ, RZ, R8 ;  /* 0x000000ffff0a7224 */ /* 0x000fe400078e0008 */
[----:B------:R-:W-:-:S07]  /*1bb0*/  IMAD.IADD R11, R11, 0x1, R9 ;  /* 0x000000010b0b7824 */ /* 0x000fce00078e0209 */
.L_x_256:
[----:B------:R-:W-:Y:S05]  /*1bc0*/  BSYNC.RECONVERGENT B1 ;  /* 0x0000000000017941 */ /* 0x000fea0003800200 */
.L_x_254:
[----:B------:R-:W-:Y:S01]  /*1bd0*/  IABS R16, R21 ;  /* 0x0000001500107213 */ /* 0x000fe20000000000 */
        /* <DEDUP_REMOVED lines=25> */
[----:B------:R-:W-:Y:S02]  /*1d70*/  VIADD R17, R9, UR10 ;  /* 0x0000000a09117c36 */ /* 0x000fe40008000000 */
[----:B------:R-:W-:-:S03]  /*1d80*/  IMAD R15, R8, UR27, R9 ;  /* 0x0000001b080f7c24 */ /* 0x000fc6000f8e0209 */
        /* <DEDUP_REMOVED lines=28> */
.L_x_251:
[----:B------:R-:W-:Y:S05]  /*1f50*/  EXIT ;  /* 0x000000000000794d */ /* 0x000fea0003800000 */
.L_x_250:
[----:B------:R-:W-:Y:S01]  /*1f60*/  BSSY.RECONVERGENT B0, `(.L_x_258) ;  /* 0x0000090000007945 */ /* 0x000fe20003800200 */
.L_x_264:
[----:B------:R-:W-:Y:S01]  /*1f70*/  ISETP.GE.AND P1, PT, R3, UR9, PT ;  /* 0x0000000903007c0c */ /* 0x000fe2000bf26270 */
[----:B0-----:R-:W-:Y:S01]  /*1f80*/  IMAD.U32 R8, RZ, RZ, UR39 ;  /* 0x00000027ff087e24 */ /* 0x001fe2000f8e00ff */
[----:B------:R-:W-:Y:S04]  /*1f90*/  BSSY.RECONVERGENT B1, `(.L_x_259) ;  /* 0x000002a000017945 */ /* 0x000fe80003800200 */
[----:B--2---:R-:W-:-:S04]  /*1fa0*/  LOP3.LUT R4, R7, R8, RZ, 0xfc, !PT ;  /* 0x0000000807047212 */ /* 0x004fc800078efcff */
[----:B------:R-:W-:-:S03]  /*1fb0*/  ISETP.NE.U32.AND P0, PT, R4, RZ, PT ;  /* 0x000000ff0400720c */ /* 0x000fc60003f05070 */
[----:B------:R-:W-:Y:S10]  /*1fc0*/  @P1 BRA `(.L_x_260) ;  /* 0x0000000000981947 */ /* 0x000ff40003800000 */
[----:B------:R-:W-:Y:S02]  /*1fd0*/  IABS R4, R24 ;  /* 0x0000001800047213 */ /* 0x000fe40000000000 */
[----:B------:R-:W-:Y:S02]  /*1fe0*/  IABS R9, R3 ;  /* 0x0000000300097213 */ /* 0x000fe40000000000 */
[----:B------:R-:W0:Y:S01]  /*1ff0*/  I2F.RP R6, R4 ;  /* 0x0000000400067306 */ /* 0x000e220000209400 */
[----:B------:R-:W-:-:S07]  /*2000*/  ISETP.GE.AND P3, PT, R3, RZ, PT ;  /* 0x000000ff0300720c */ /* 0x000fce0003f66270 */
[----:B0-----:R-:W0:Y:S02]  /*2010*/  MUFU.RCP R6, R6 ;  /* 0x0000000600067308 */ /* 0x001e240000001000 */
[----:B0-----:R-:W-:-:S06]  /*2020*/  VIADD R10, R6, 0xffffffe ;  /* 0x0ffffffe060a7836 */ /* 0x001fcc0000000000 */
[----:B------:R0:W2:Y:S02]  /*2030*/  F2I.FTZ.U32.TRUNC.NTZ R11, R10 ;  /* 0x0000000a000b7305 */ /* 0x0000a4000021f000 */
[----:B0-----:R-:W-:Y:S01]  /*2040*/  IMAD.MOV.U32 R10, RZ, RZ, RZ ;  /* 0x000000ffff0a7224 */ /* 0x001fe200078e00ff */
[----:B--2---:R-:W-:-:S05]  /*2050*/  IADD3 R5, PT, PT, RZ, -R11, RZ ;  /* 0x8000000bff057210 */ /* 0x004fca0007ffe0ff */
[----:B------:R-:W-:-:S04]  /*2060*/  IMAD R5, R5, R4, RZ ;  /* 0x0000000405057224 */ /* 0x000fc800078e02ff */
[----:B------:R-:W-:-:S06]  /*2070*/  IMAD.HI.U32 R12, R11, R5, R10 ;  /* 0x000000050b0c7227 */ /* 0x000fcc00078e000a */
        /* <DEDUP_REMOVED lines=12> */
[----:B-1----:R-:W-:-:S13]  /*2140*/  ISETP.GE.AND P3, PT, R6, UR30, PT ;  /* 0x0000001e06007c0c */ /* 0x002fda000bf66270 */
[----:B------:R-:W-:Y:S05]  /*2150*/  @P3 BRA `(.L_x_260) ;  /* 0x0000000000343947 */ /* 0x000fea0003800000 */
[----:B------:R-:W-:-:S04]  /*2160*/  LEA R10, P3, R2, UR32, 0x2 ;  /* 0x00000020020a7c11 */ /* 0x000fc8000f8610ff */
[----:B------:R-:W-:-:S06]  /*2170*/  LEA.HI.X R11, R2, UR33, R7, 0x2, P3 ;  /* 0x00000021020b7c11 */ /* 0x000fcc00098f1407 */
[----:B------:R-:W2:Y:S01]  /*2180*/  LDG.E R11, desc[UR14][R10.64] ;  /* 0x0000000e0a0b7981 */ /* 0x000ea2000c1e1900 */
[----:B------:R-:W-:Y:S02]  /*2190*/  ISETP.GE.U32.AND P3, PT, R9, R4, PT ;  /* 0x000000040900720c */ /* 0x000fe40003f66070 */
[----:B------:R-:W-:Y:S02]  /*21a0*/  LOP3.LUT R4, R3, R24, RZ, 0x3c, !PT ;  /* 0x0000001803047212 */ /* 0x000fe400078e3cff */
[----:B------:R-:W-:Y:S02]  /*21b0*/  @!P1 IADD3 R5, PT, PT, R5, 0x1, RZ ;  /* 0x0000000105059810 */ /* 0x000fe40007ffe0ff */
[----:B------:R-:W-:-:S07]  /*21c0*/  ISETP.GE.AND P4, PT, R4, RZ, PT ;  /* 0x000000ff0400720c */ /* 0x000fce0003f86270 */
[----:B------:R-:W-:-:S06]  /*21d0*/  @P3 VIADD R5, R5, 0x1 ;  /* 0x0000000105053836 */ /* 0x000fcc0000000000 */
[----:B------:R-:W-:-:S05]  /*21e0*/  @!P4 IMAD.MOV R5, RZ, RZ, -R5 ;  /* 0x000000ffff05c224 */ /* 0x000fca00078e0a05 */
[----:B------:R-:W-:-:S05]  /*21f0*/  SEL R5, R12, R5, !P2 ;  /* 0x000000050c057207 */ /* 0x000fca0005000000 */
[----:B------:R-:W-:-:S04]  /*2200*/  IMAD R5, R6, UR31, R5 ;  /* 0x0000001f06057c24 */ /* 0x000fc8000f8e0205 */
[----:B------:R-:W-:-:S05]  /*2210*/  IMAD.WIDE R4, R5, 0x4, R14 ;  /* 0x0000000405047825 */ /* 0x000fca00078e020e */
[----:B--2---:R0:W-:Y:S02]  /*2220*/  STG.E desc[UR14][R4.64], R11 ;  /* 0x0000000b04007986 */ /* 0x0041e4000c10190e */
.L_x_260:
[----:B-1----:R-:W-:Y:S05]  /*2230*/  BSYNC.RECONVERGENT B1 ;  /* 0x0000000000017941 */ /* 0x002fea0003800200 */
.L_x_259:
[----:B------:R-:W-:Y:S04]  /*2240*/  BSSY.RECONVERGENT B1, `(.L_x_261) ;  /* 0x0000027000017945 */ /* 0x000fe80003800200 */
[----:B------:R-:W-:Y:S05]  /*2250*/  @P0 BRA `(.L_x_262) ;  /* 0x00000000005c0947 */ /* 0x000fea0003800000 */
[----:B------:R-:W-:-:S04]  /*2260*/  MOV R9, UR42 ;  /* 0x0000002a00097c02 */ /* 0x000fc80008000f00 */
[----:B------:R-:W1:Y:S01]  /*2270*/  I2F.U32.RP R6, R9 ;  /* 0x0000000900067306 */ /* 0x000e620000209000 */
[----:B------:R-:W-:-:S07]  /*2280*/  ISETP.NE.U32.AND P2, PT, R9, RZ, PT ;  /* 0x000000ff0900720c */ /* 0x000fce0003f45070 */
[----:B-1----:R-:W0:Y:S02]  /*2290*/  MUFU.RCP R6, R6 ;  /* 0x0000000600067308 */ /* 0x002e240000001000 */
[----:B0-----:R-:W-:-:S06]  /*22a0*/  VIADD R5, R6, 0xffffffe ;  /* 0x0ffffffe06057836 */ /* 0x001fcc0000000000 */
[----:B------:R-:W0:Y:S02]  /*22b0*/  F2I.FTZ.U32.TRUNC.NTZ R5, R5 ;  /* 0x0000000500057305 */ /* 0x000e24000021f000 */
[----:B0-----:R-:W-:-:S04]  /*22c0*/  IMAD R4, R5, R9, RZ ;  /* 0x0000000905047224 */ /* 0x001fc800078e02ff */
[----:B------:R-:W-:Y:S02]  /*22d0*/  IMAD.MOV R11, RZ, RZ, -R4 ;  /* 0x000000ffff0b7224 */ /* 0x000fe400078e0a04 */
[----:B------:R-:W-:-:S05]  /*22e0*/  HFMA2 R4, -RZ, RZ, 0, 0 ;  /* 0x00000000ff047431 */ /* 0x000fca00000001ff */
[----:B------:R-:W-:-:S06]  /*22f0*/  IMAD.HI.U32 R11, R5, R11, R4 ;  /* 0x0000000b050b7227 */ /* 0x000fcc00078e0004 */
[----:B------:R-:W-:Y:S01]  /*2300*/  IMAD.HI.U32 R13, R11, R2, RZ ;  /* 0x000000020b0d7227 */ /* 0x000fe200078e00ff */
[----:B------:R-:W-:-:S03]  /*2310*/  MOV R11, RZ ;  /* 0x000000ff000b7202 */ /* 0x000fc60000000f00 */
        /* <DEDUP_REMOVED lines=11> */
.L_x_262:
[----:B0-----:R-:W-:-:S07]  /*23d0*/  MOV R4, 0x23f0 ;  /* 0x000023f000047802 */ /* 0x001fce0000000f00 */
[----:B------:R-:W-:Y:S05]  /*23e0*/  CALL.REL.NOINC `($__internal_13_$__cuda_sm20_div_s64) ;  /* 0x0000000400247944 */ /* 0x000fea0003c00000 */
[-C--:B------:R-:W-:Y:S01]  /*23f0*/  IADD3 R11, P0, PT, RZ, -R6.reuse, RZ ;  /* 0x80000006ff0b7210 */ /* 0x080fe20007f1e0ff */
[----:B------:R-:W-:Y:S01]  /*2400*/  IMAD.U32 R9, RZ, RZ, UR44 ;  /* 0x0000002cff097e24 */ /* 0x000fe2000f8e00ff */
[----:B------:R-:W-:Y:S01]  /*2410*/  MOV R13, R6 ;  /* 0x00000006000d7202 */ /* 0x000fe20000000f00 */
[----:B------:R-:W-:Y:S02]  /*2420*/  IMAD.MOV.U32 R5, RZ, RZ, R7 ;  /* 0x000000ffff057224 */ /* 0x000fe400078e0007 */
[----:B------:R-:W-:Y:S01]  /*2430*/  IMAD.X R4, RZ, RZ, ~R8, P0 ;  /* 0x000000ffff047224 */ /* 0x000fe200000e0e08 */
[----:B------:R-:W-:-:S03]  /*2440*/  MOV R8, UR45 ;  /* 0x0000002d00087c02 */ /* 0x000fc60008000f00 */
[----:B------:R-:W-:Y:S02]  /*2450*/  IMAD R10, R4, R9, RZ ;  /* 0x00000009040a7224 */ /* 0x000fe400078e02ff */
[----:B------:R-:W-:-:S04]  /*2460*/  IMAD.MOV.U32 R4, RZ, RZ, R2 ;  /* 0x000000ffff047224 */ /* 0x000fc800078e0002 */
[----:B------:R-:W-:-:S04]  /*2470*/  IMAD.WIDE.U32 R4, R11, R9, R4 ;  /* 0x000000090b047225 */ /* 0x000fc800078e0004 */
[----:B------:R-:W-:Y:S02]  /*2480*/  IMAD R11, R11, R8, R10 ;  /* 0x000000080b0b7224 */ /* 0x000fe400078e020a */
[----:B------:R-:W-:Y:S02]  /*2490*/  IMAD.MOV.U32 R6, RZ, RZ, R4 ;  /* 0x000000ffff067224 */ /* 0x000fe400078e0004 */
[----:B------:R-:W-:-:S07]  /*24a0*/  IMAD.IADD R11, R11, 0x1, R5 ;  /* 0x000000010b0b7824 */ /* 0x000fce00078e0205 */
.L_x_263:
[----:B------:R-:W-:Y:S05]  /*24b0*/  BSYNC.RECONVERGENT B1 ;  /* 0x0000000000017941 */ /* 0x000fea0003800200 */
.L_x_261:
        /* <DEDUP_REMOVED lines=27> */
[----:B------:R-:W-:-:S06]  /*2670*/  IMAD.WIDE R12, R13, 0x4, R16 ;  /* 0x000000040d0c7825 */ /* 0x000fcc00078e0210 */
[----:B------:R-:W2:Y:S01]  /*2680*/  LDG.E R13, desc[UR14][R12.64] ;  /* 0x0000000e0c0d7981 */ /* 0x000ea2000c1e1900 */
[----:B------:R-:W-:-:S05]  /*2690*/  VIADD R19, R5, UR10 ;  /* 0x0000000a05137c36 */ /* 0x000fca0008000000 */
[----:B------:R-:W-:-:S05]  /*26a0*/  SHF.R.S32.HI R10, RZ, 0x1f, R19 ;  /* 0x0000001fff0a7819 */ /* 0x000fca0000011413 */
[----:B------:R-:W-:Y:S02]  /*26b0*/  IMAD R18, R10, R9, RZ ;  /* 0x000000090a127224 */ /* 0x000fe400078e02ff */
[----:B------:R-:W-:Y:S01]  /*26c0*/  IMAD.MOV.U32 R10, RZ, RZ, R6 ;  /* 0x000000ffff0a7224 */ /* 0x000fe200078e0006 */
[----:B--2---:R-:W-:-:S05]  /*26d0*/  SHF.R.S32.HI R4, RZ, 0x1f, R13 ;  /* 0x0000001fff047819 */ /* 0x004fca000001140d */
[-C--:B------:R-:W-:Y:S02]  /*26e0*/  IMAD R6, R4, R9.reuse, RZ ;  /* 0x0000000904067224 */ /* 0x080fe400078e02ff */
[----:B------:R-:W-:-:S04]  /*26f0*/  IMAD.WIDE.U32 R4, R19, R9, R10 ;  /* 0x0000000913047225 */ /* 0x000fc800078e000a */
[----:B------:R-:W-:Y:S01]  /*2700*/  IMAD R19, R19, R8, R18 ;  /* 0x0000000813137224 */ /* 0x000fe200078e0212 */
[----:B------:R-:W-:Y:S01]  /*2710*/  LEA R12, P1, R4, UR22, 0x1 ;  /* 0x00000016040c7c11 */ /* 0x000fe2000f8208ff */
[----:B------:R-:W-:-:S03]  /*2720*/  IMAD.WIDE.U32 R10, R13, R9, R10 ;  /* 0x000000090d0a7225 */ /* 0x000fc600078e000a */
[----:B------:R-:W-:Y:S01]  /*2730*/  IADD3 R5, PT, PT, R5, R19, RZ ;  /* 0x0000001305057210 */ /* 0x000fe20007ffe0ff */
[----:B------:R-:W-:Y:S01]  /*2740*/  IMAD R9, R13, R8, R6 ;  /* 0x000000080d097224 */ /* 0x000fe200078e0206 */
[----:B------:R-:W-:Y:S02]  /*2750*/  LEA R8, P0, R10, UR20, 0x1 ;  /* 0x000000140a087c11 */ /* 0x000fe4000f8008ff */
[----:B------:R-:W-:Y:S01]  /*2760*/  LEA.HI.X R13, R4, UR23, R5, 0x1, P1 ;  /* 0x00000017040d7c11 */ /* 0x000fe200088f0c05 */
[----:B------:R-:W-:-:S05]  /*2770*/  IMAD.IADD R9, R11, 0x1, R9 ;  /* 0x000000010b097824 */ /* 0x000fca00078e0209 */
[----:B------:R-:W-:Y:S01]  /*2780*/  LEA.HI.X R9, R10, UR21, R9, 0x1, P0 ;  /* 0x000000150a097c11 */ /* 0x000fe200080f0c09 */
[----:B------:R-:W2:Y:S04]  /*2790*/  LDG.E.U16 R13, desc[UR14][R12.64] ;  /* 0x0000000e0c0d7981 */ /* 0x000ea8000c1e1500 */
[----:B------:R-:W2:Y:S01]  /*27a0*/  LDG.E.U16 R8, desc[UR14][R8.64] ;  /* 0x0000000e08087981 */ /* 0x000ea2000c1e1500 */
[C---:B------:R-:W-:Y:S02]  /*27b0*/  LEA R4, P0, R2.reuse, UR36, 0x1 ;  /* 0x0000002402047c11 */ /* 0x040fe4000f8008ff */
[----:B------:R-:W-:Y:S02]  /*27c0*/  MOV R6, UR8 ;  /* 0x0000000800067c02 */ /* 0x000fe40008000f00 */
[----:B------:R-:W-:Y:S01]  /*27d0*/  LEA.HI.X R5, R2, UR37, R7, 0x1, P0 ;  /* 0x0000002502057c11 */ /* 0x000fe200080f0c07 */
[----:B------:R-:W-:-:S04]  /*27e0*/  IMAD.IADD R2, R0, 0x1, R3 ;  /* 0x0000000100027824 */ /* 0x000fc800078e0203 */
[--C-:B------:R-:W-:Y:S01]  /*27f0*/  IMAD.MOV.U32 R3, RZ, RZ, R2.reuse ;  /* 0x000000ffff037224 */ /* 0x100fe200078e0002 */
[----:B------:R-:W-:Y:S02]  /*2800*/  ISETP.LT.U32.AND P0, PT, R2, UR4, PT ;  /* 0x0000000402007c0c */ /* 0x000fe4000bf01070 */
[----:B------:R-:W-:-:S04]  /*2810*/  SHF.R.S32.HI R7, RZ, 0x1f, R2 ;  /* 0x0000001fff077819 */ /* 0x000fc80000011402 */
[----:B------:R-:W-:Y:S01]  /*2820*/  ISETP.GT.AND.EX P0, PT, R6, R7, PT, P0 ;  /* 0x000000070600720c */ /* 0x000fe20003f04300 */
[----:B--2---:R-:W-:-:S05]  /*2830*/  HADD2 R13, R8.H0_H0, R13.H0_H0 ;  /* 0x2000000d080d7230 */ /* 0x004fca0000000800 */
[----:B------:R2:W-:Y:S07]  /*2840*/  STG.E.U16 desc[UR14][R4.64], R13 ;  /* 0x0000000d04007986 */ /* 0x0005ee000c10150e */
[----:B------:R-:W-:Y:S05]  /*2850*/  @P0 BRA `(.L_x_264) ;  /* 0xfffffff400c40947 */ /* 0x000fea000383ffff */
[----:B------:R-:W-:Y:S05]  /*2860*/  BSYNC.RECONVERGENT B0 ;  /* 0x0000000000007941 */ /* 0x000fea0003800200 */
.L_x_258:
[----:B------:R-:W-:Y:S05]  /*2870*/  EXIT ;  /* 0x000000000000794d */ /* 0x000fea0003800000 */
        .weak           $__internal_13_$__cuda_sm20_div_s64
        .type           $__internal_13_$__cuda_sm20_div_s64,@function
        .size           $__internal_13_$__cuda_sm20_div_s64,(.L_x_573 - $__internal_13_$__cuda_sm20_div_s64)
$__internal_13_$__cuda_sm20_div_s64:
        /* <DEDUP_REMOVED lines=24> */
[----:B------:R-:W-:-:S03]  /*2a00*/  IADD3 R11, P2, PT, R5, R8, RZ ;  /* 0x00000008050b7210 */ /* 0x000fc60007f5e0ff */
[----:B------:R-:W-:Y:S02]  /*2a10*/  IMAD.X R6, R6, 0x1, R19, P0 ;  /* 0x0000000106067824 */ /* 0x000fe400000e0613 */
[----:B------:R-:W-:-:S03]  /*2a20*/  IMAD.WIDE.U32 R8, R11, UR6, RZ ;  /* 0x000000060b087c25 */ /* 0x000fc6000f8e00ff */
[----:B------:R-:W-:Y:S01]  /*2a30*/  IADD3.X R6, PT, PT, RZ, RZ, R6, P2, P1 ;  /* 0x000000ffff067210 */ /* 0x000fe200017e2406 */
[----:B------:R-:W-:Y:S01]  /*2a40*/  IMAD R5, R11, UR7, R9 ;  /* 0x000000070b057c24 */ /* 0x000fe2000f8e0209 */
[----:B------:R-:W-:-:S03]  /*2a50*/  IADD3 R9, P0, PT, RZ, -R8, RZ ;  /* 0x80000008ff097210 */ /* 0x000fc60007f1e0ff */
[----:B------:R-:W-:Y:S02]  /*2a60*/  IMAD R5, R6, UR6, R5 ;  /* 0x0000000606057c24 */ /* 0x000fe4000f8e0205 */
[----:B------:R-:W-:-:S03]  /*2a70*/  IMAD.HI.U32 R10, R11, R9, RZ ;  /* 0x000000090b0a7227 */ /* 0x000fc600078e00ff */
[----:B------:R-:W-:-:S05]  /*2a80*/  IADD3.X R5, PT, PT, RZ, ~R5, RZ, P0, !PT ;  /* 0x80000005ff057210 */ /* 0x000fca00007fe4ff */
[----:B------:R-:W-:Y:S01]  /*2a90*/  IMAD.WIDE.U32 R18, P0, R11, R5, R10 ;  /* 0x000000050b127225 */ /* 0x000fe2000780000a */
[----:B------:R-:W-:-:S03]  /*2aa0*/  IADD3 R11, P4, PT, RZ, -R2, RZ ;  /* 0x80000002ff0b7210 */ /* 0x000fc60007f9e0ff */
[C---:B------:R-:W-:Y:S01]  /*2ab0*/  IMAD R8, R6.reuse, R5, RZ ;  /* 0x0000000506087224 */ /* 0x040fe200078e02ff */
[----:B------:R-:W-:Y:S01]  /*2ac0*/  SEL R11, R11, R2, !P3 ;  /* 0x000000020b0b7207 */ /* 0x000fe20005800000 */
[----:B------:R-:W-:-:S04]  /*2ad0*/  IMAD.HI.U32 R9, P1, R6, R9, R18 ;  /* 0x0000000906097227 */ /* 0x000fc80007820012 */
[----:B------:R-:W-:Y:S02]  /*2ae0*/  HFMA2 R19, -RZ, RZ, 0, 0 ;  /* 0x00000000ff137431 */ /* 0x000fe400000001ff */
[----:B------:R-:W-:Y:S01]  /*2af0*/  IMAD.X R10, RZ, RZ, ~R7, P4 ;  /* 0x000000ffff0a7224 */ /* 0x000fe200020e0e07 */
[----:B------:R-:W-:Y:S01]  /*2b00*/  IADD3 R8, P2, PT, R8, R9, RZ ;  /* 0x0000000908087210 */ /* 0x000fe20007f5e0ff */
[----:B------:R-:W-:-:S03]  /*2b10*/  IMAD.HI.U32 R5, R6, R5, RZ ;  /* 0x0000000506057227 */ /* 0x000fc600078e00ff */
[----:B------:R-:W-:Y:S01]  /*2b20*/  SEL R9, R10, R7, !P3 ;  /* 0x000000070a097207 */ /* 0x000fe20005800000 */
[----:B------:R-:W-:-:S04]  /*2b30*/  IMAD.HI.U32 R18, R8, R11, RZ ;  /* 0x0000000b08127227 */ /* 0x000fc800078e00ff */
[----:B------:R-:W-:Y:S02]  /*2b40*/  IMAD.X R6, R5, 0x1, R6, P0 ;  /* 0x0000000105067824 */ /* 0x000fe400000e0606 */
[----:B------:R-:W-:-:S03]  /*2b50*/  IMAD.WIDE.U32 R18, R8, R9, R18 ;  /* 0x0000000908127225 */ /* 0x000fc600078e0012 */
[----:B------:R-:W-:-:S05]  /*2b60*/  IADD3.X R6, PT, PT, RZ, RZ, R6, P2, P1 ;  /* 0x000000ffff067210 */ /* 0x000fca00017e2406 */
[C---:B------:R-:W-:Y:S02]  /*2b70*/  IMAD R5, R6.reuse, R9, RZ ;  /* 0x0000000906057224 */ /* 0x040fe400078e02ff */
[----:B------:R-:W-:-:S04]  /*2b80*/  IMAD.HI.U32 R8, P0, R6, R11, R18 ;  /* 0x0000000b06087227 */ /* 0x000fc80007800012 */
[----:B------:R-:W-:Y:S01]  /*2b90*/  IMAD.HI.U32 R6, R6, R9, RZ ;  /* 0x0000000906067227 */ /* 0x000fe200078e00ff */
[----:B------:R-:W-:-:S03]  /*2ba0*/  IADD3 R5, P1, PT, R5, R8, RZ ;  /* 0x0000000805057210 */ /* 0x000fc60007f3e0ff */
[----:B------:R-:W-:Y:S02]  /*2bb0*/  IMAD.X R6, RZ, RZ, R6, P0 ;  /* 0x000000ffff067224 */ /* 0x000fe400000e0606 */
        /* <DEDUP_REMOVED lines=8> */
[----:B------:R-:W-:Y:S02]  /*2c40*/  ISETP.GE.U32.AND.EX P0, PT, R9, UR7, PT, P0 ;  /* 0x0000000709007c0c */ /* 0x000fe4000bf06100 */
        /* <DEDUP_REMOVED lines=9> */
[----:B------:R-:W-:-:S03]  /*2ce0*/  ISETP.GE.U32.AND.EX P0, PT, R10, UR7, PT, P1 ;  /* 0x000000070a007c0c */ /* 0x000fc6000bf06110 */
[----:B------:R-:W-:Y:S01]  /*2cf0*/  IMAD.X R6, RZ, RZ, R19, P2 ;  /* 0x000000ffff067224 */ /* 0x000fe200010e0613 */
[----:B------:R-:W-:Y:S02]  /*2d00*/  SEL R5, R5, R8, P0 ;  /* 0x0000000805057207 */ /* 0x000fe40000000000 */
[----:B------:R-:W-:Y:S02]  /*2d10*/  LOP3.LUT R8, R7, UR13, RZ, 0x3c, !PT ;  /* 0x0000000d07087c12 */ /* 0x000fe4000f8e3cff */
[----:B------:R-:W-:Y:S02]  /*2d20*/  SEL R6, R6, R19, P0 ;  /* 0x0000001306067207 */ /* 0x000fe40000000000 */
[----:B------:R-:W-:Y:S02]  /*2d30*/  IADD3 R10, P2, PT, RZ, -R5, RZ ;  /* 0x80000005ff0a7210 */ /* 0x000fe40007f5e0ff */
[----:B------:R-:W-:Y:S02]  /*2d40*/  ISETP.GE.AND P1, PT, R8, RZ, PT ;  /* 0x000000ff0800720c */ /* 0x000fe40003f26270 */
[----:B------:R-:W-:-:S02]  /*2d50*/  ISETP.NE.U32.AND P0, PT, RZ, UR12, PT ;  /* 0x0000000cff007c0c */ /* 0x000fc4000bf05070 */
[-C--:B------:R-:W-:Y:S02]  /*2d60*/  IADD3.X R9, PT, PT, RZ, ~R6.reuse, RZ, P2, !PT ;  /* 0x80000006ff097210 */ /* 0x080fe400017fe4ff */
[----:B------:R-:W-:Y:S01]  /*2d70*/  SEL R10, R10, R5, !P1 ;  /* 0x000000050a0a7207 */ /* 0x000fe20004800000 */
[----:B------:R-:W-:Y:S01]  /*2d80*/  IMAD.MOV.U32 R5, RZ, RZ, 0x0 ;  /* 0x00000000ff057424 */ /* 0x000fe200078e00ff */
[----:B------:R-:W-:Y:S02]  /*2d90*/  ISETP.NE.AND.EX P0, PT, RZ, UR13, PT, P0 ;  /* 0x0000000dff007c0c */ /* 0x000fe4000bf05300 */
[----:B------:R-:W-:Y:S02]  /*2da0*/  SEL R8, R9, R6, !P1 ;  /* 0x0000000609087207 */ /* 0x000fe40004800000 */
[----:B------:R-:W-:Y:S02]  /*2db0*/  SEL R6, R10, 0xffffffff, P0 ;  /* 0xffffffff0a067807 */ /* 0x000fe40000000000 */
[----:B------:R-:W-:Y:S01]  /*2dc0*/  SEL R8, R8, 0xffffffff, P0 ;  /* 0xffffffff08087807 */ /* 0x000fe20000000000 */
[----:B------:R-:W-:Y:S06]  /*2dd0*/  RET.REL.NODEC R4 `(_ZN17fastertransformer42start_id_embedding_position_lookups_kernelI6__halfLb1ELi0EEEvPT_PiPKS2_S6_NS_18pPromptTuningParamIS2_EEPKiiiiil) ;  /* 0xffffffd004887950 */ /* 0x000fec0003c3ffff */
.L_x_265:
        /* <DEDUP_REMOVED lines=10> */
.L_x_573:


//--------------------- .text._ZN17fastertransformer42start_id_embedding_position_lookups_kernelI6__halfLb1ELi1EEEvPT_PiPKS2_S6_NS_18pPromptTuningParamIS2_EEPKiiiiil --------------------------
	.section	.text._ZN17fastertransformer42start_id_embedding_position_lookups_kernelI6__halfLb1ELi1EEEvPT_PiPKS2_S6_NS_18pPromptTuningParamIS2_EEPKiiiiil,"ax",@progbits
	.align	128
        .global         _ZN17fastertransformer42start_id_embedding_position_lookups_kernelI6__halfLb1ELi1EEEvPT_PiPKS2_S6_NS_18pPromptTuningParamIS2_EEPKiiiiil
        .type           _ZN17fastertransformer42start_id_embedding_position_lookups_kernelI6__halfLb1ELi1EEEvPT_PiPKS2_S6_NS_18pPromptTuningParamIS2_EEPKiiiiil,@function
        .size           _ZN17fastertransformer42start_id_embedding_position_lookups_kernelI6__halfLb1ELi1EEEvPT_PiPKS2_S6_NS_18pPromptTuningParamIS2_EEPKiiiiil,(.L_x_574 - _ZN17fastertransformer42start_id_embedding_position_lookups_kernelI6__halfLb1ELi1EEEvPT_PiPKS2_S6_NS_18pPromptTuningParamIS2_EEPKiiiiil)
        .other          _ZN17fastertransformer42start_id_embedding_position_lookups_kernelI6__halfLb1ELi1EEEvPT_PiPKS2_S6_NS_18pPromptTuningParamIS2_EEPKiiiiil,@"STO_CUDA_ENTRY STV_DEFAULT"
_ZN17fastertransformer42start_id_embedding_position_lookups_kernelI6__halfLb1ELi1EEEvPT_PiPKS2_S6_NS_18pPromptTuningParamIS2_EEPKiiiiil:
.text._ZN17fastertransformer42start_id_embedding_position_lookups_kernelI6__halfLb1ELi1EEEvPT_PiPKS2_S6_NS_18pPromptTuningParamIS2_EEPKiiiiil:
        /* <DEDUP_REMOVED lines=8> */
[----:B------:R-:W-:Y:S02]  /*0080*/  USHF.R.S32.HI UR5, URZ, 0x1f, UR4 ;  /* 0x0000001fff057899 */ /* 0x000fe40008011404 */
[----:B--2---:R-:W-:Y:S02]  /*0090*/  UIMAD.WIDE.U32 UR6, UR4, UR10, URZ ;  /* 0x0000000a040672a5 */ /* 0x004fe4000f8e00ff */
[----:B------:R-:W-:-:S04]  /*00a0*/  UIMAD UR5, UR5, UR10, URZ ;  /* 0x0000000a050572a4 */ /* 0x000fc8000f8e02ff */
        /* <DEDUP_REMOVED lines=14> */
[----:B0-----:R-:W-:Y:S02]  /*0190*/  UISETP.NE.U32.AND UP0, UPT, UR16, URZ, UPT ;  /* 0x000000ff1000728c */ /* 0x001fe4000bf05070 */
[----:B-1----:R-:W-:Y:S02]  /*01a0*/  UIMAD UR4, UR8, UR5, URZ ;  /* 0x00000005080472a4 */ /* 0x002fe4000f8e02ff */
[----:B------:R-:W-:-:S02]  /*01b0*/  UISETP.NE.AND.EX UP0, UPT, UR17, URZ, UPT, UP0 ;  /* 0x000000ff1100728c */ /* 0x000fc4000bf05300 */
[----:B------:R-:W-:Y:S01]  /*01c0*/  UISETP.LT.AND UP1, UPT, UR4, UR8, UPT ;  /* 0x000000080400728c */ /* 0x000fe2000bf21270 */
[----:B--2---:R-:W-:-:S03]  /*01d0*/  IMAD R0, R0, UR9, RZ ;  /* 0x0000000900007c24 */ /* 0x004fc6000f8e02ff */
[----:B------:R-:W-:-:S03]  /*01e0*/  USEL UR8, UR4, UR8, UP1 ;  /* 0x0000000804087287 */ /* 0x000fc60008800000 */
[----:B---34-:R-:W-:Y:S09]  /*01f0*/  BRA.U UP0, `(.L_x_266) ;  /* 0x0000001100387547 */ /* 0x018ff2000b800000 */
[----:B------:R-:W0:Y:S02]  /*0200*/  LDCU.64 UR16, c[0x0][0x3c0] ;  /* 0x00007800ff1077ac */ /* 0x000e240008000a00 */
[----:B0-----:R-:W-:-:S04]  /*0210*/  UISETP.NE.U32.AND UP0, UPT, UR16, URZ, UPT ;  /* 0x000000ff1000728c */ /* 0x001fc8000bf05070 */
[----:B------:R-:W-:-:S09]  /*0220*/  UISETP.NE.AND.EX UP0, UPT, UR17, URZ, UPT, UP0 ;  /* 0x000000ff1100728c */ /* 0x000fd2000bf05300 */
[----:B------:R-:W-:Y:S05]  /*0230*/  BRA.U !UP0, `(.L_x_267) ;  /* 0x00000009081c7547 */ /* 0x000fea000b800000 */
.L_x_274:
[----:B------:R-:W0:Y:S01]  /*0240*/  LDCU UR4, c[0x0][0x3d0] ;  /* 0x00007a00ff0477ac */ /* 0x000e220008000800 */
[----:B------:R-:W-:Y:S01]  /*0250*/  BSSY.RECONVERGENT B0, `(.L_x_268) ;  /* 0x0000016000007945 */ /* 0x000fe20003800200 */
[----:B0-----:R-:W-:-:S04]  /*0260*/  ISETP.LT.AND P0, PT, RZ, UR4, PT ;  /* 0x00000004ff007c0c */ /* 0x001fc8000bf01270 */
[----:B------:R-:W-:-:S13]  /*0270*/  ISETP.LT.AND P0, PT, R3, UR8, P0 ;  /* 0x0000000803007c0c */ /* 0x000fda0008701270 */
[----:B------:R-:W-:Y:S05]  /*0280*/  @!P0 BRA `(.L_x_269) ;  /* 0x0000000000488947 */ /* 0x000fea0003800000 */
[----:B------:R-:W0:Y:S01]  /*0290*/  LDC R12, c[0x0][0x3d0] ;  /* 0x0000f400ff0c7b82 */ /* 0x000e220000000800 */
[----:B------:R-:W-:Y:S01]  /*02a0*/  HFMA2 R4, -RZ, RZ, 0, 0 ;  /* 0x00000000ff047431 */ /* 0x000fe200000001ff */
[----:B------:R-:W1:Y:S01]  /*02b0*/  LDCU UR5, c[0x0][0x3a8] ;  /* 0x00007500ff0577ac */ /* 0x000e620008000800 */
[----:B------:R-:W-:-:S05]  /*02c0*/  UMOV UR4, URZ ;  /* 0x000000ff00047c82 */ /* 0x000fca0008000000 */
[----:B------:R-:W2:Y:S02]  /*02d0*/  LDC.64 R10, c[0x0][0x3c0] ;  /* 0x0000f000ff0a7b82 */ /* 0x000ea40000000a00 */
.L_x_270:
[----:B0--3--:R-:W-:-:S04]  /*02e0*/  IMAD R7, R3, R12, UR4 ;  /* 0x0000000403077e24 */ /* 0x009fc8000f8e020c */
[----:B--2---:R-:W-:-:S06]  /*02f0*/  IMAD.WIDE R6, R7, 0x4, R10 ;  /* 0x0000000407067825 */ /* 0x004fcc00078e020a */
[----:B------:R-:W1:Y:S01]  /*0300*/  LDG.E R7, desc[UR14][R6.64] ;  /* 0x0000000e06077981 */ /* 0x000e62000c1e1900 */
[----:B------:R-:W-:-:S06]  /*0310*/  UIADD3 UR4, UPT, UPT, UR4, 0x1, URZ ;  /* 0x0000000104047890 */ /* 0x000fcc000fffe0ff */
[----:B------:R-:W-:Y:S02]  /*0320*/  ISETP.NE.AND P1, PT, R12, UR4, PT ;  /* 0x000000040c007c0c */ /* 0x000fe4000bf25270 */
[----:B-1----:R-:W-:-:S13]  /*0330*/  ISETP.GE.AND P0, PT, R7, UR5, PT ;  /* 0x0000000507007c0c */ /* 0x002fda000bf06270 */
[----:B------:R-:W0:Y:S08]  /*0340*/  @!P0 LDC R13, c[0x0][0x3d4] ;  /* 0x0000f500ff0d8b82 */ /* 0x000e300000000800 */
[----:B------:R-:W1:Y:S01]  /*0350*/  @!P0 LDC.64 R8, c[0x0][0x388] ;  /* 0x0000e200ff088b82 */ /* 0x000e620000000a00 */
[C---:B0-----:R-:W-:Y:S02]  /*0360*/  @!P0 IMAD R13, R4.reuse, R13, R3 ;  /* 0x0000000d040d8224 */ /* 0x041fe400078e0203 */
[----:B------:R-:W-:-:S02]  /*0370*/  @!P0 VIADD R4, R4, 0x1 ;  /* 0x0000000104048836 */ /* 0x000fc40000000000 */
[----:B-1----:R-:W-:-:S05]  /*0380*/  @!P0 IMAD.WIDE R8, R13, 0x4, R8 ;  /* 0x000000040d088825 */ /* 0x002fca00078e0208 */
[----:B------:R3:W-:Y:S01]  /*0390*/  @!P0 STG.E desc[UR14][R8.64], R7 ;  /* 0x0000000708008986 */ /* 0x0007e2000c10190e */
[----:B------:R-:W-:Y:S05]  /*03a0*/  @P1 BRA `(.L_x_270) ;  /* 0xfffffffc00cc1947 */ /* 0x000fea000383ffff */
.L_x_269:
[----:B------:R-:W-:Y:S05]  /*03b0*/  BSYNC.RECONVERGENT B0 ;  /* 0x0000000000007941 */ /* 0x000fea0003800200 */
.L_x_268:
[----:B------:R-:W0:Y:S01]  /*03c0*/  LDCU UR4, c[0x0][0x3dc] ;  /* 0x00007b80ff0477ac */ /* 0x000e220008000800 */
[----:B------:R-:W-:Y:S01]  /*03d0*/  BSSY.RECONVERGENT B0, `(.L_x_271) ;  /* 0x000002b000007945 */ /* 0x000fe20003800200 */
[----:B0-----:R-:W-:-:S05]  /*03e0*/  IMAD.U32 R4, RZ, RZ, UR4 ;  /* 0x00000004ff047e24 */ /* 0x001fca000f8e00ff */
[----:B------:R-:W-:-:S04]  /*03f0*/  LOP3.LUT R6, R5, R4, RZ, 0xfc, !PT ;  /* 0x0000000405067212 */ /* 0x000fc800078efcff */
[----:B------:R-:W-:-:S13]  /*0400*/  ISETP.NE.U32.AND P0, PT, R6, RZ, PT ;  /* 0x000000ff0600720c */ /* 0x000fda0003f05070 */
[----:B------:R-:W-:Y:S05]  /*0410*/  @P0 BRA `(.L_x_272) ;  /* 0x0000000000600947 */ /* 0x000fea0003800000 */
[----:B------:R-:W0:Y:S02]  /*0420*/  LDCU UR4, c[0x0][0x3d8] ;  /* 0x00007b00ff0477ac */ /* 0x000e240008000800 */
[----:B0-----:R-:W-:-:S04]  /*0430*/  MOV R13, UR4 ;  /* 0x00000004000d7c02 */ /* 0x001fc80008000f00 */
[----:B---3--:R-:W0:Y:S01]  /*0440*/  I2F.U32.RP R8, R13 ;  /* 0x0000000d00087306 */ /* 0x008e220000209000 */
[----:B------:R-:W-:-:S07]  /*0450*/  ISETP.NE.U32.AND P2, PT, R13, RZ, PT ;  /* 0x000000ff0d00720c */ /* 0x000fce0003f45070 */
[----:B0-----:R-:W0:Y:S02]  /*0460*/  MUFU.RCP R8, R8 ;  /* 0x0000000800087308 */ /* 0x001e240000001000 */
[----:B0-----:R-:W-:-:S06]  /*0470*/  VIADD R6, R8, 0xffffffe ;  /* 0x0ffffffe08067836 */ /* 0x001fcc0000000000 */
[----:B------:R0:W1:Y:S02]  /*0480*/  F2I.FTZ.U32.TRUNC.NTZ R7, R6 ;  /* 0x0000000600077305 */ /* 0x000064000021f000 */
[----:B0-----:R-:W-:Y:S02]  /*0490*/  HFMA2 R6, -RZ, RZ, 0, 0 ;  /* 0x00000000ff067431 */ /* 0x001fe400000001ff */
[----:B-1----:R-:W-:-:S04]  /*04a0*/  IMAD R9, R7, R13, RZ ;  /* 0x0000000d07097224 */ /* 0x002fc800078e02ff */
[----:B------:R-:W-:-:S04]  /*04b0*/  IMAD.MOV R9, RZ, RZ, -R9 ;  /* 0x000000ffff097224 */ /* 0x000fc800078e0a09 */
        /* <DEDUP_REMOVED lines=14> */
.L_x_272:
[----:B------:R-:W-:-:S07]  /*05a0*/  MOV R4, 0x5c0 ;  /* 0x000005c000047802 */ /* 0x000fce0000000f00 */
[----:B---3--:R-:W-:Y:S05]  /*05b0*/  CALL.REL.NOINC `($__internal_14_$__cuda_sm20_div_s64) ;  /* 0x0000001c00dc7944 */ /* 0x008fea0003c00000 */
[----:B------:R-:W0:Y:S01]  /*05c0*/  LDCU.64 UR4, c[0x0][0x3d8] ;  /* 0x00007b00ff0477ac */ /* 0x000e220008000a00 */
[----:B------:R-:W-:Y:S01]  /*05d0*/  IADD3 R10, P0, PT, RZ, -R6, RZ ;  /* 0x80000006ff0a7210 */ /* 0x000fe20007f1e0ff */
[----:B------:R-:W-:-:S04]  /*05e0*/  IMAD.MOV.U32 R9, RZ, RZ, R5 ;  /* 0x000000ffff097224 */ /* 0x000fc800078e0005 */
[----:B------:R-:W-:Y:S02]  /*05f0*/  IMAD.X R8, RZ, RZ, ~R7, P0 ;  /* 0x000000ffff087224 */ /* 0x000fe400000e0e07 */
[----:B0-----:R-:W-:Y:S01]  /*0600*/  IMAD.U32 R13, RZ, RZ, UR4 ;  /* 0x00000004ff0d7e24 */ /* 0x001fe2000f8e00ff */
[----:B------:R-:W-:-:S03]  /*0610*/  MOV R4, UR5 ;  /* 0x0000000500047c02 */ /* 0x000fc60008000f00 */
[-C--:B------:R-:W-:Y:S02]  /*0620*/  IMAD R7, R8, R13.reuse, RZ ;  /* 0x0000000d08077224 */ /* 0x080fe400078e02ff */
[----:B------:R-:W-:Y:S02]  /*0630*/  IMAD.MOV.U32 R8, RZ, RZ, R2 ;  /* 0x000000ffff087224 */ /* 0x000fe400078e0002 */
[C---:B------:R-:W-:Y:S02]  /*0640*/  IMAD R7, R10.reuse, R4, R7 ;  /* 0x000000040a077224 */ /* 0x040fe400078e0207 */
[----:B------:R-:W-:Y:S01]  /*0650*/  IMAD.WIDE.U32 R8, R10, R13, R8 ;  /* 0x0000000d0a087225 */ /* 0x000fe200078e0008 */
[----:B------:R-:W-:-:S03]  /*0660*/  MOV R10, R6 ;  /* 0x00000006000a7202 */ /* 0x000fc60000000f00 */
[----:B------:R-:W-:-:S07]  /*0670*/  IMAD.IADD R9, R9, 0x1, R7 ;  /* 0x0000000109097824 */ /* 0x000fce00078e0207 */
.L_x_273:
[----:B------:R-:W-:Y:S05]  /*0680*/  BSYNC.RECONVERGENT B0 ;  /* 0x0000000000007941 */ /* 0x000fea0003800200 */
.L_x_271:
[----:B------:R-:W0:Y:S01]  /*0690*/  LDC R11, c[0x0][0x3cc] ;  /* 0x0000f300ff0b7b82 */ /* 0x000e220000000800 */
[----:B------:R-:W-:Y:S01]  /*06a0*/  IABS R16, R10 ;  /* 0x0000000a00107213 */ /* 0x000fe20000000000 */
[----:B------:R-:W1:Y:S01]  /*06b0*/  LDCU UR4, c[0x0][0x3d0] ;  /* 0x00007a00ff0477ac */ /* 0x000e620008000800 */
[----:B0-----:R-:W-:-:S04]  /*06c0*/  IABS R14, R11 ;  /* 0x0000000b000e7213 */ /* 0x001fc80000000000 */
[----:B------:R-:W0:Y:S08]  /*06d0*/  I2F.RP R12, R14 ;  /* 0x0000000e000c7306 */ /* 0x000e300000209400 */
[----:B0-----:R-:W0:Y:S02]  /*06e0*/  MUFU.RCP R12, R12 ;  /* 0x0000000c000c7308 */ /* 0x001e240000001000 */
[----:B0-----:R-:W-:-:S06]  /*06f0*/  VIADD R6, R12, 0xffffffe ;  /* 0x0ffffffe0c067836 */ /* 0x001fcc0000000000 */
[----:B------:R0:W2:Y:S02]  /*0700*/  F2I.FTZ.U32.TRUNC.NTZ R7, R6 ;  /* 0x0000000600077305 */ /* 0x0000a4000021f000 */
[----:B0-----:R-:W-:Y:S01]  /*0710*/  IMAD.MOV.U32 R6, RZ, RZ, RZ ;  /* 0x000000ffff067224 */ /* 0x001fe200078e00ff */
[----:B--2---:R-:W-:-:S05]  /*0720*/  IADD3 R15, PT, PT, RZ, -R7, RZ ;  /* 0x80000007ff0f7210 */ /* 0x004fca0007ffe0ff */
[----:B------:R-:W-:-:S04]  /*0730*/  IMAD R15, R15, R14, RZ ;  /* 0x0000000e0f0f7224 */ /* 0x000fc800078e02ff */
[----:B------:R-:W-:Y:S01]  /*0740*/  IMAD.HI.U32 R7, R7, R15, R6 ;  /* 0x0000000f07077227 */ /* 0x000fe200078e0006 */
[----:B------:R-:W-:-:S03]  /*0750*/  LOP3.LUT R6, R10, R11, RZ, 0x3c, !PT ;  /* 0x0000000b0a067212 */ /* 0x000fc600078e3cff */
[----:B------:R-:W-:Y:S01]  /*0760*/  IMAD.MOV.U32 R15, RZ, RZ, R16 ;  /* 0x000000ffff0f7224 */ /* 0x000fe200078e0010 */
[----:B------:R-:W-:-:S03]  /*0770*/  ISETP.GE.AND P2, PT, R6, RZ, PT ;  /* 0x000000ff0600720c */ /* 0x000fc60003f46270 */
        /* <DEDUP_REMOVED lines=8> */
[----:B------:R-:W0:Y:S11]  /*0800*/  LDC.64 R6, c[0x0][0x3c0] ;  /* 0x0000f000ff067b82 */ /* 0x000e360000000a00 */
[----:B------:R-:W-:-:S05]  /*0810*/  @P0 IADD3 R19, PT, PT, R19, 0x1, RZ ;  /* 0x0000000113130810 */ /* 0x000fca0007ffe0ff */
[----:B------:R-:W-:Y:S01]  /*0820*/  @!P2 IMAD.MOV R19, RZ, RZ, -R19 ;  /* 0x000000ffff13a224 */ /* 0x000fe200078e0a13 */
[----:B------:R-:W-:-:S05]  /*0830*/  @!P1 LOP3.LUT R19, RZ, R11, RZ, 0x33, !PT ;  /* 0x0000000bff139212 */ /* 0x000fca00078e33ff */
[----:B------:R-:W-:-:S04]  /*0840*/  IMAD.MOV R12, RZ, RZ, -R19 ;  /* 0x000000ffff0c7224 */ /* 0x000fc800078e0a13 */
[----:B------:R-:W-:-:S04]  /*0850*/  IMAD R10, R11, R12, R10 ;  /* 0x0000000c0b0a7224 */ /* 0x000fc800078e020a */
[----:B-1----:R-:W-:Y:S01]  /*0860*/  IMAD R21, R19, UR4, R10 ;  /* 0x0000000413157c24 */ /* 0x002fe2000f8e020a */
[----:B------:R-:W1:Y:S03]  /*0870*/  LDCU UR4, c[0x0][0x3a8] ;  /* 0x00007500ff0477ac */ /* 0x000e660008000800 */
[----:B0-----:R-:W-:-:S06]  /*0880*/  IMAD.WIDE R20, R21, 0x4, R6 ;  /* 0x0000000415147825 */ /* 0x001fcc00078e0206 */
[----:B------:R-:W1:Y:S02]  /*0890*/  LDG.E R20, desc[UR14][R20.64] ;  /* 0x0000000e14147981 */ /* 0x000e64000c1e1900 */
[----:B-1----:R-:W-:Y:S01]  /*08a0*/  IADD3 R17, PT, PT, R20, -UR4, RZ ;  /* 0x8000000414117c10 */ /* 0x002fe2000fffe0ff */
[----:B------:R-:W0:Y:S03]  /*08b0*/  LDCU.64 UR4, c[0x0][0x380] ;  /* 0x00007000ff0477ac */ /* 0x000e260008000a00 */
[----:B------:R-:W-:-:S13]  /*08c0*/  ISETP.GT.AND P0, PT, R17, -0x1, PT ;  /* 0xffffffff1100780c */ /* 0x000fda0003f04270 */
[----:B------:R-:W1:Y:S01]  /*08d0*/  @P0 LDC.64 R14, c[0x0][0x3a0] ;  /* 0x0000e800ff0e0b82 */ /* 0x000e620000000a00 */
[----:B------:R-:W-:-:S05]  /*08e0*/  @!P0 SHF.R.S32.HI R10, RZ, 0x1f, R20 ;  /* 0x0000001fff0a8819 */ /* 0x000fca0000011414 */
[-C--:B------:R-:W-:Y:S02]  /*08f0*/  @!P0 IMAD R23, R10, R13.reuse, RZ ;  /* 0x0000000d0a178224 */ /* 0x080fe400078e02ff */
[----:B------:R-:W2:Y:S01]  /*0900*/  @!P0 LDC.64 R6, c[0x0][0x390] ;  /* 0x0000e400ff068b82 */ /* 0x000ea20000000a00 */
[----:B------:R-:W-:-:S04]  /*0910*/  @!P0 IMAD.WIDE.U32 R10, R20, R13, R8 ;  /* 0x0000000d140a8225 */ /* 0x000fc800078e0008 */
[----:B------:R-:W-:-:S04]  /*0920*/  @!P0 IMAD R23, R20, R4, R23 ;  /* 0x0000000414178224 */ /* 0x000fc800078e0217 */
[----:B------:R-:W-:Y:S02]  /*0930*/  @!P0 IMAD.IADD R11, R11, 0x1, R23 ;  /* 0x000000010b0b8824 */ /* 0x000fe400078e0217 */
[----:B-1----:R-:W-:-:S06]  /*0940*/  @P0 IMAD.WIDE R14, R19, 0x8, R14 ;  /* 0x00000008130e0825 */ /* 0x002fcc00078e020e */
[----:B------:R-:W3:Y:S01]  /*0950*/  @P0 LDG.E.64 R14, desc[UR14][R14.64] ;  /* 0x0000000e0e0e0981 */ /* 0x000ee2000c1e1b00 */
[----:B--2---:R-:W-:-:S04]  /*0960*/  @!P0 LEA R6, P1, R10, R6, 0x1 ;  /* 0x000000060a068211 */ /* 0x004fc800078208ff */
[----:B------:R-:W-:-:S05]  /*0970*/  @!P0 LEA.HI.X R7, R10, R7, R11, 0x1, P1 ;  /* 0x000000070a078211 */ /* 0x000fca00008f0c0b */
[----:B------:R1:W2:Y:S01]  /*0980*/  @!P0 LDG.E.U16 R12, desc[UR14][R6.64] ;  /* 0x0000000e060c8981 */ /* 0x0002a2000c1e1500 */
[----:B------:R-:W-:-:S04]  /*0990*/  @P0 IMAD.WIDE.U32 R8, R17, R13, R8 ;  /* 0x0000000d11080225 */ /* 0x000fc800078e0008 */
[----:B------:R-:W-:Y:S01]  /*09a0*/  @P0 IMAD R17, R17, R4, R9 ;  /* 0x0000000411110224 */ /* 0x000fe200078e0209 */
[----:B---3--:R-:W-:-:S04]  /*09b0*/  @P0 LEA R10, P1, R8, R14, 0x1 ;  /* 0x0000000e080a0211 */ /* 0x008fc800078208ff */
[----:B------:R-:W-:-:S05]  /*09c0*/  @P0 LEA.HI.X R11, R8, R15, R17, 0x1, P1 ;  /* 0x0000000f080b0211 */ /* 0x000fca00008f0c11 */
[----:B------:R-:W2:Y:S01]  /*09d0*/  @P0 LD.E.U16 R12, desc[UR14][R10.64] ;  /* 0x0000000e0a0c0980 */ /* 0x000ea2000c101500 */
[----:B0-----:R-:W-:Y:S01]  /*09e0*/  LEA R4, P0, R2, UR4, 0x1 ;  /* 0x0000000402047c11 */ /* 0x001fe2000f8008ff */
[----:B------:R-:W-:Y:S01]  /*09f0*/  IMAD.IADD R3, R0, 0x1, R3 ;  /* 0x0000000100037824 */ /* 0x000fe200078e0203 */
[----:B-1----:R-:W-:Y:S02]  /*0a00*/  MOV R7, UR10 ;  /* 0x0000000a00077c02 */ /* 0x002fe40008000f00 */
[----:B------:R-:W-:Y:S02]  /*0a10*/  LEA.HI.X R5, R2, UR5, R5, 0x1, P0 ;  /* 0x0000000502057c11 */ /* 0x000fe400080f0c05 */
[----:B------:R-:W-:Y:S02]  /*0a20*/  ISETP.LT.U32.AND P0, PT, R3, UR6, PT ;  /* 0x0000000603007c0c */ /* 0x000fe4000bf01070 */
[----:B------:R-:W-:-:S04]  /*0a30*/  SHF.R.S32.HI R2, RZ, 0x1f, R3 ;  /* 0x0000001fff027819 */ /* 0x000fc80000011403 */
[----:B------:R-:W-:Y:S01]  /*0a40*/  ISETP.GT.AND.EX P0, PT, R7, R2, PT, P0 ;  /* 0x000000020700720c */ /* 0x000fe20003f04300 */
[----:B--2---:R-:W-:-:S05]  /*0a50*/  HADD2 R12, R12.H0_H0, RZ.H0_H0 ;  /* 0x200000ff0c0c7230 */ /* 0x004fca0000000800 */
[----:B------:R0:W-:Y:S07]  /*0a60*/  STG.E.U16 desc[UR14][R4.64], R12 ;  /* 0x0000000c04007986 */ /* 0x0001ee000c10150e */
[----:B------:R-:W-:Y:S05]  /*0a70*/  @!P0 EXIT ;  /* 0x000000000000894d */ /* 0x000fea0003800000 */
[----:B0-----:R-:W-:Y:S02]  /*0a80*/  IMAD.MOV.U32 R5, RZ, RZ, R2 ;  /* 0x000000ffff057224 */ /* 0x001fe400078e0002 */
[----:B------:R-:W-:Y:S01]  /*0a90*/  IMAD.MOV.U32 R2, RZ, RZ, R3 ;  /* 0x000000ffff027224 */ /* 0x000fe200078e0003 */
[----:B------:R-:W-:Y:S06]  /*0aa0*/  BRA `(.L_x_274) ;  /* 0xfffffff400e47947 */ /* 0x000fec000383ffff */
.L_x_267:
[----:B------:R-:W-:-:S12]  /*0ab0*/  UIADD3 UR9, UPT, UPT, -UR5, URZ, URZ ;  /* 0x000000ff05097290 */ /* 0x000fd8000fffe1ff */
.L_x_281:
[----:B0-----:R-:W0:Y:S01]  /*0ac0*/  LDC R4, c[0x0][0x3d0] ;  /* 0x0000f400ff047b82 */ /* 0x001e220000000800 */
[----:B------:R-:W-:Y:S01]  /*0ad0*/  BSSY.RECONVERGENT B0, `(.L_x_275) ;  /* 0x0000016000007945 */ /* 0x000fe20003800200 */
[----:B0-----:R-:W-:-:S04]  /*0ae0*/  ISETP.GT.AND P0, PT, R4, RZ, PT ;  /* 0x000000ff0400720c */ /* 0x001fc80003f04270 */
[----:B------:R-:W-:-:S13]  /*0af0*/  ISETP.LT.AND P0, PT, R3, UR8, P0 ;  /* 0x0000000803007c0c */ /* 0x000fda0008701270 */
[----:B------:R-:W-:Y:S05]  /*0b00*/  @!P0 BRA `(.L_x_276) ;  /* 0x0000000000488947 */ /* 0x000fea0003800000 */
[----:B------:R-:W0:Y:S01]  /*0b10*/  LDC.64 R10, c[0x0][0x3c0] ;  /* 0x0000f000ff0a7b82 */ /* 0x000e220000000a00 */
[----:B------:R-:W-:Y:S02]  /*0b20*/  IMAD R13, R3, R4, RZ ;  /* 0x00000004030d7224 */ /* 0x000fe400078e02ff */
[----:B------:R-:W-:Y:S01]  /*0b30*/  HFMA2 R4, -RZ, RZ, 0, 0 ;  /* 0x00000000ff047431 */ /* 0x000fe200000001ff */
[----:B------:R-:W1:Y:S01]  /*0b40*/  LDCU UR5, c[0x0][0x3a8] ;  /* 0x00007500ff0577ac */ /* 0x000e620008000800 */
[----:B------:R-:W-:-:S05]  /*0b50*/  UMOV UR4, UR9 ;  /* 0x0000000900047c82 */ /* 0x000fca0008000000 */
.L_x_277:
[----:B0-2---:R-:W-:-:S06]  /*0b60*/  IMAD.WIDE R6, R13, 0x4, R10 ;  /* 0x000000040d067825 */ /* 0x005fcc00078e020a */
[----:B------:R-:W1:Y:S01]  /*0b70*/  LDG.E R7, desc[UR14][R6.64] ;  /* 0x0000000e06077981 */ /* 0x000e62000c1e1900 */
[----:B------:R-:W-:Y:S01]  /*0b80*/  UIADD3 UR4, UPT, UPT, UR4, 0x1, URZ ;  /* 0x0000000104047890 */ /* 0x000fe2000fffe0ff */
[----:B------:R-:W-:-:S03]  /*0b90*/  VIADD R13, R13, 0x1 ;  /* 0x000000010d0d7836 */ /* 0x000fc60000000000 */
[----:B------:R-:W-:Y:S01]  /*0ba0*/  UISETP.NE.AND UP0, UPT, UR4, URZ, UPT ;  /* 0x000000ff0400728c */ /* 0x000fe2000bf05270 */
[----:B-1----:R-:W-:-:S13]  /*0bb0*/  ISETP.GE.AND P0, PT, R7, UR5, PT ;  /* 0x0000000507007c0c */ /* 0x002fda000bf06270 */
[----:B------:R-:W0:Y:S08]  /*0bc0*/  @!P0 LDC R15, c[0x0][0x3d4] ;  /* 0x0000f500ff0f8b82 */ /* 0x000e300000000800 */
[----:B------:R-:W1:Y:S01]  /*0bd0*/  @!P0 LDC.64 R8, c[0x0][0x388] ;  /* 0x0000e200ff088b82 */ /* 0x000e620000000a00 */
[C---:B0-----:R-:W-:Y:S02]  /*0be0*/  @!P0 IMAD R15, R4.reuse, R15, R3 ;  /* 0x0000000f040f8224 */ /* 0x041fe400078e0203 */
[----:B------:R-:W-:-:S02]  /*0bf0*/  @!P0 VIADD R4, R4, 0x1 ;  /* 0x0000000104048836 */ /* 0x000fc40000000000 */
[----:B-1----:R-:W-:-:S05]  /*0c00*/  @!P0 IMAD.WIDE R8, R15, 0x4, R8 ;  /* 0x000000040f088825 */ /* 0x002fca00078e0208 */
[----:B------:R2:W-:Y:S01]  /*0c10*/  @!P0 STG.E desc[UR14][R8.64], R7 ;  /* 0x0000000708008986 */ /* 0x0005e2000c10190e */
[----:B------:R-:W-:Y:S05]  /*0c20*/  BRA.U UP0, `(.L_x_277) ;  /* 0xfffffffd00cc7547 */ /* 0x000fea000b83ffff */
.L_x_276:
[----:B------:R-:W-:Y:S05]  /*0c30*/  BSYNC.RECONVERGENT B0 ;  /* 0x0000000000007941 */ /* 0x000fea0003800200 */
.L_x_275:
[----:B------:R-:W0:Y:S01]  /*0c40*/  LDCU UR4, c[0x0][0x3dc] ;  /* 0x00007b80ff0477ac */ /* 0x000e220008000800 */
[----:B------:R-:W-:Y:S01]  /*0c50*/  BSSY.RECONVERGENT B0, `(.L_x_278) ;  /* 0x000002a000007945 */ /* 0x000fe20003800200 */
[----:B0-----:R-:W-:-:S04]  /*0c60*/  MOV R4, UR4 ;  /* 0x0000000400047c02 */ /* 0x001fc80008000f00 */
[----:B------:R-:W-:-:S04]  /*0c70*/  LOP3.LUT R6, R5, R4, RZ, 0xfc, !PT ;  /* 0x0000000405067212 */ /* 0x000fc800078efcff */
[----:B------:R-:W-:-:S13]  /*0c80*/  ISETP.NE.U32.AND P0, PT, R6, RZ, PT ;  /* 0x000000ff0600720c */ /* 0x000fda0003f05070 */
[----:B------:R-:W-:Y:S05]  /*0c90*/  @P0 BRA `(.L_x_279) ;  /* 0x0000000000600947 */ /* 0x000fea0003800000 */
[----:B------:R-:W2:Y:S02]  /*0ca0*/  LDCU UR4, c[0x0][0x3d8] ;  /* 0x00007b00ff0477ac */ /* 0x000ea40008000800 */
[----:B--2---:R-:W-:-:S04]  /*0cb0*/  IMAD.U32 R9, RZ, RZ, UR4 ;  /* 0x00000004ff097e24 */ /* 0x004fc8000f8e00ff */
[----:B------:R-:W0:Y:S01]  /*0cc0*/  I2F.U32.RP R10, R9 ;  /* 0x00000009000a7306 */ /* 0x000e220000209000 */
[----:B------:R-:W-:-:S07]  /*0cd0*/  ISETP.NE.U32.AND P2, PT, R9, RZ, PT ;  /* 0x000000ff0900720c */ /* 0x000fce0003f45070 */
[----:B0-----:R-:W0:Y:S02]  /*0ce0*/  MUFU.RCP R10, R10 ;  /* 0x0000000a000a7308 */ /* 0x001e240000001000 */
        /* <DEDUP_REMOVED lines=19> */
.L_x_279:
[----:B------:R-:W-:-:S07]  /*0e20*/  MOV R4, 0xe40 ;  /* 0x00000e4000047802 */ /* 0x000fce0000000f00 */
[----:B--2---:R-:W-:Y:S05]  /*0e30*/  CALL.REL.NOINC `($__internal_14_$__cuda_sm20_div_s64) ;  /* 0x0000001400bc7944 */ /* 0x004fea0003c00000 */
[----:B------:R-:W0:Y:S01]  /*0e40*/  LDCU.64 UR4, c[0x0][0x3d8] ;  /* 0x00007b00ff0477ac */ /* 0x000e220008000a00 */
[----:B------:R-:W-:Y:S01]  /*0e50*/  IADD3 R13, P0, PT, RZ, -R6, RZ ;  /* 0x80000006ff0d7210 */ /* 0x000fe20007f1e0ff */
[----:B------:R-:W-:Y:S01]  /*0e60*/  IMAD.MOV.U32 R10, RZ, RZ, R2 ;  /* 0x000000ffff0a7224 */ /* 0x000fe200078e0002 */
[----:B------:R-:W-:-:S03]  /*0e70*/  MOV R11, R5 ;  /* 0x00000005000b7202 */ /* 0x000fc60000000f00 */
[----:B------:R-:W-:Y:S01]  /*0e80*/  IMAD.X R8, RZ, RZ, ~R7, P0 ;  /* 0x000000ffff087224 */ /* 0x000fe200000e0e07 */
[----:B0-----:R-:W-:Y:S01]  /*0e90*/  MOV R9, UR4 ;  /* 0x0000000400097c02 */ /* 0x001fe20008000f00 */
[----:B------:R-:W-:-:S04]  /*0ea0*/  IMAD.U32 R4, RZ, RZ, UR5 ;  /* 0x00000005ff047e24 */ /* 0x000fc8000f8e00ff */
[-C--:B------:R-:W-:Y:S02]  /*0eb0*/  IMAD R8, R8, R9.reuse, RZ ;  /* 0x0000000908087224 */ /* 0x080fe400078e02ff */
[----:B------:R-:W-:-:S04]  /*0ec0*/  IMAD.WIDE.U32 R10, R13, R9, R10 ;  /* 0x000000090d0a7225 */ /* 0x000fc800078e000a */
[----:B------:R-:W-:-:S04]  /*0ed0*/  IMAD R13, R13, R4, R8 ;  /* 0x000000040d0d7224 */ /* 0x000fc800078e0208 */
[----:B------:R-:W-:-:S07]  /*0ee0*/  IMAD.IADD R11, R13, 0x1, R11 ;  /* 0x000000010d0b7824 */ /* 0x000fce00078e020b */
.L_x_280:
[----:B------:R-:W-:Y:S05]  /*0ef0*/  BSYNC.RECONVERGENT B0 ;  /* 0x0000000000007941 */ /* 0x000fea0003800200 */
.L_x_278:
[----:B------:R-:W0:Y:S01]  /*0f00*/  LDC R15, c[0x0][0x3cc] ;  /* 0x0000f300ff0f7b82 */ /* 0x000e220000000800 */
[----:B------:R-:W1:Y:S01]  /*0f10*/  LDCU UR4, c[0x0][0x3d0] ;  /* 0x00007a00ff0477ac */ /* 0x000e620008000800 */
[----:B------:R-:W2:Y:S01]  /*0f20*/  LDCU UR5, c[0x0][0x3a8] ;  /* 0x00007500ff0577ac */ /* 0x000ea20008000800 */
[----:B0-----:R-:W-:-:S04]  /*0f30*/  IABS R17, R15 ;  /* 0x0000000f00117213 */ /* 0x001fc80000000000 */
[----:B------:R-:W0:Y:S08]  /*0f40*/  I2F.RP R14, R17 ;  /* 0x00000011000e7306 */ /* 0x000e300000209400 */
[----:B0-----:R-:W0:Y:S02]  /*0f50*/  MUFU.RCP R14, R14 ;  /* 0x0000000e000e7308 */ /* 0x001e240000001000 */
[----:B0-----:R-:W-:-:S06]  /*0f60*/  VIADD R12, R14, 0xffffffe ;  /* 0x0ffffffe0e0c7836 */ /* 0x001fcc0000000000 */
[----:B------:R0:W3:Y:S02]  /*0f70*/  F2I.FTZ.U32.TRUNC.NTZ R13, R12 ;  /* 0x0000000c000d7305 */ /* 0x0000e4000021f000 */
[----:B0-----:R-:W-:Y:S01]  /*0f80*/  IMAD.MOV.U32 R12, RZ, RZ, RZ ;  /* 0x000000ffff0c7224 */ /* 0x001fe200078e00ff */
[----:B---3--:R-:W-:-:S05]  /*0f90*/  IADD3 R8, PT, PT, RZ, -R13, RZ ;  /* 0x8000000dff087210 */ /* 0x008fca0007ffe0ff */
        /* <DEDUP_REMOVED lines=19> */
[----:B-1----:R-:W-:-:S05]  /*10d0*/  IMAD R16, R21, UR4, R6 ;  /* 0x0000000415107c24 */ /* 0x002fca000f8e0206 */
[----:B--2---:R-:W-:Y:S01]  /*10e0*/  IADD3 R17, PT, PT, R16, -UR5, RZ ;  /* 0x8000000510117c10 */ /* 0x004fe2000fffe0ff */
[----:B------:R-:W0:Y:S03]  /*10f0*/  LDCU.64 UR4, c[0x0][0x380] ;  /* 0x00007000ff0477ac */ /* 0x000e260008000a00 */
[----:B------:R-:W-:-:S13]  /*1100*/  ISETP.GT.AND P0, PT, R17, -0x1, PT ;  /* 0xffffffff1100780c */ /* 0x000fda0003f04270 */
[----:B------:R-:W1:Y:S01]  /*1110*/  @P0 LDC.64 R12, c[0x0][0x3a0] ;  /* 0x0000e800ff0c0b82 */ /* 0x000e620000000a00 */
[----:B------:R-:W-:Y:S01]  /*1120*/  @!P0 SHF.R.S32.HI R8, RZ, 0x1f, R16 ;  /* 0x0000001fff088819 */ /* 0x000fe20000011410 */
[----:B------:R-:W-:-:S04]  /*1130*/  @!P0 IMAD.WIDE.U32 R14, R16, R9, R10 ;  /* 0x00000009100e8225 */ /* 0x000fc800078e000a */
[----:B------:R-:W-:Y:S02]  /*1140*/  @!P0 IMAD R19, R8, R9, RZ ;  /* 0x0000000908138224 */ /* 0x000fe400078e02ff */
[----:B------:R-:W2:Y:S02]  /*1150*/  @!P0 LDC.64 R6, c[0x0][0x390] ;  /* 0x0000e400ff068b82 */ /* 0x000ea40000000a00 */
[----:B------:R-:W-:-:S04]  /*1160*/  @!P0 IMAD R19, R16, R4, R19 ;  /* 0x0000000410138224 */ /* 0x000fc800078e0213 */
[----:B------:R-:W-:Y:S02]  /*1170*/  @!P0 IMAD.IADD R8, R15, 0x1, R19 ;  /* 0x000000010f088824 */ /* 0x000fe400078e0213 */
[----:B-1----:R-:W-:-:S06]  /*1180*/  @P0 IMAD.WIDE R12, R21, 0x8, R12 ;  /* 0x00000008150c0825 */ /* 0x002fcc00078e020c */
[----:B------:R-:W3:Y:S01]  /*1190*/  @P0 LDG.E.64 R12, desc[UR14][R12.64] ;  /* 0x0000000e0c0c0981 */ /* 0x000ee2000c1e1b00 */
[----:B--2---:R-:W-:-:S04]  /*11a0*/  @!P0 LEA R6, P1, R14, R6, 0x1 ;  /* 0x000000060e068211 */ /* 0x004fc800078208ff */
[----:B------:R-:W-:-:S05]  /*11b0*/  @!P0 LEA.HI.X R7, R14, R7, R8, 0x1, P1 ;  /* 0x000000070e078211 */ /* 0x000fca00008f0c08 */
[----:B------:R-:W2:Y:S01]  /*11c0*/  @!P0 LDG.E.U16 R14, desc[UR14][R6.64] ;  /* 0x0000000e060e8981 */ /* 0x000ea2000c1e1500 */
[----:B------:R-:W-:-:S04]  /*11d0*/  @P0 IMAD.WIDE.U32 R10, R17, R9, R10 ;  /* 0x00000009110a0225 */ /* 0x000fc800078e000a */
[----:B------:R-:W-:Y:S01]  /*11e0*/  @P0 IMAD R17, R17, R4, R11 ;  /* 0x0000000411110224 */ /* 0x000fe200078e020b */
[----:B---3--:R-:W-:-:S04]  /*11f0*/  @P0 LEA R8, P1, R10, R12, 0x1 ;  /* 0x0000000c0a080211 */ /* 0x008fc800078208ff */
[----:B------:R-:W-:-:S05]  /*1200*/  @P0 LEA.HI.X R9, R10, R13, R17, 0x1, P1 ;  /* 0x0000000d0a090211 */ /* 0x000fca00008f0c11 */
[----:B------:R-:W2:Y:S01]  /*1210*/  @P0 LD.E.U16 R14, desc[UR14][R8.64] ;  /* 0x0000000e080e0980 */ /* 0x000ea2000c101500 */
[----:B0-----:R-:W-:-:S04]  /*1220*/  LEA R10, P0, R2, UR4, 0x1 ;  /* 0x00000004020a7c11 */ /* 0x001fc8000f8008ff */
[----:B------:R-:W-:Y:S01]  /*1230*/  LEA.HI.X R11, R2, UR5, R5, 0x1, P0 ;  /* 0x00000005020b7c11 */ /* 0x000fe200080f0c05 */
[----:B------:R-:W-:Y:S01]  /*1240*/  IMAD.IADD R2, R0, 0x1, R3 ;  /* 0x0000000100027824 */ /* 0x000fe200078e0203 */
[----:B------:R-:W-:-:S04]  /*1250*/  MOV R4, UR10 ;  /* 0x0000000a00047c02 */ /* 0x000fc80008000f00 */
[----:B------:R-:W-:Y:S02]  /*1260*/  ISETP.LT.U32.AND P0, PT, R2, UR6, PT ;  /* 0x0000000602007c0c */ /* 0x000fe4000bf01070 */
[----:B------:R-:W-:-:S04]  /*1270*/  SHF.R.S32.HI R5, RZ, 0x1f, R2 ;  /* 0x0000001fff057819 */ /* 0x000fc80000011402 */
[----:B------:R-:W-:Y:S01]  /*1280*/  ISETP.GT.AND.EX P0, PT, R4, R5, PT, P0 ;  /* 0x000000050400720c */ /* 0x000fe20003f04300 */
[----:B------:R-:W-:Y:S02]  /*1290*/  IMAD.MOV.U32 R3, RZ, RZ, R2 ;  /* 0x000000ffff037224 */ /* 0x000fe400078e0002 */
[----:B--2---:R-:W-:-:S05]  /*12a0*/  HADD2 R14, R14.H0_H0, RZ.H0_H0 ;  /* 0x200000ff0e0e7230 */ /* 0x004fca0000000800 */
[----:B------:R0:W-:Y:S05]  /*12b0*/  STG.E.U16 desc[UR14][R10.64], R14 ;  /* 0x0000000e0a007986 */ /* 0x0001ea000c10150e */
[----:B------:R-:W-:Y:S05]  /*12c0*/  @P0 BRA `(.L_x_281) ;  /* 0xfffffff400fc0947 */ /* 0x000fea000383ffff */
[----:B------:R-:W-:Y:S05]  /*12d0*/  EXIT ;  /* 0x000000000000794d */ /* 0x000fea0003800000 */
.L_x_266:
[----:B------:R-:W0:Y:S01]  /*12e0*/  LDCU.64 UR4, c[0x0][0x3c0] ;  /* 0x00007800ff0477ac */ /* 0x000e220008000a00 */
[----:B------:R-:W1:Y:S01]  /*12f0*/  LDCU UR9, c[0x0][0x3c8] ;  /* 0x00007900ff0977ac */ /* 0x000e620008000800 */
[----:B0-----:R-:W-:-:S04]  /*1300*/  UISETP.NE.U32.AND UP0, UPT, UR4, URZ, UPT ;  /* 0x000000ff0400728c */ /* 0x001fc8000bf05070 */
[----:B------:R-:W-:Y:S02]  /*1310*/  UISETP.NE.AND.EX UP0, UPT, UR5, URZ, UPT, UP0 ;  /* 0x000000ff0500728c */ /* 0x000fe4000bf05300 */
[----:B-1----:R-:W-:-:S07]  /*1320*/  UIADD3 UR9, UPT, UPT, UR9, -0x1, URZ ;  /* 0xffffffff09097890 */ /* 0x002fce000fffe0ff */
[----:B------:R-:W-:Y:S05]  /*1330*/  BRA.U !UP0, `(.L_x_282) ;  /* 0x0000000908487547 */ /* 0x000fea000b800000 */
.L_x_289:
[----:B0-----:R-:W0:Y:S01]  /*1340*/  LDC R4, c[0x0][0x3d0] ;  /* 0x0000f400ff047b82 */ /* 0x001e220000000800 */
[----:B------:R-:W-:Y:S01]  /*1350*/  BSSY.RECONVERGENT B0, `(.L_x_283) ;  /* 0x0000016000007945 */ /* 0x000fe20003800200 */
[----:B0-----:R-:W-:-:S04]  /*1360*/  ISETP.GE.AND P0, PT, R4, 0x1, PT ;  /* 0x000000010400780c */ /* 0x001fc80003f06270 */
[----:B------:R-:W-:-:S13]  /*1370*/  ISETP.GE.OR P0, PT, R3, UR8, !P0 ;  /* 0x0000000803007c0c */ /* 0x000fda000c706670 */
[----:B------:R-:W-:Y:S05]  /*1380*/  @P0 BRA `(.L_x_284) ;  /* 0x0000000000480947 */ /* 0x000fea0003800000 */
[----:B------:R-:W0:Y:S01]  /*1390*/  LDC R12, c[0x0][0x3d0] ;  /* 0x0000f400ff0c7b82 */ /* 0x000e220000000800 */
[----:B------:R-:W-:Y:S01]  /*13a0*/  IMAD.MOV.U32 R4, RZ, RZ, RZ ;  /* 0x000000ffff047224 */ /* 0x000fe200078e00ff */
[----:B------:R-:W1:Y:S01]  /*13b0*/  LDCU UR5, c[0x0][0x3a8] ;  /* 0x00007500ff0577ac */ /* 0x000e620008000800 */
[----:B------:R-:W-:-:S05]  /*13c0*/  UMOV UR4, URZ ;  /* 0x000000ff00047c82 */ /* 0x000fca0008000000 */
[----:B------:R-:W2:Y:S02]  /*13d0*/  LDC.64 R10, c[0x0][0x3c0] ;  /* 0x0000f000ff0a7b82 */ /* 0x000ea40000000a00 */
.L_x_285:
        /* <DEDUP_REMOVED lines=8> */
[C---:B0-----:R-:W-:Y:S01]  /*1460*/  @!P0 IMAD R13, R4.reuse, R13, R3 ;  /* 0x0000000d040d8224 */ /* 0x041fe200078e0203 */
[----:B------:R-:W-:-:S03]  /*1470*/  @!P0 IADD3 R4, PT, PT, R4, 0x1, RZ ;  /* 0x0000000104048810 */ /* 0x000fc60007ffe0ff */
[----:B-1----:R-:W-:-:S05]  /*1480*/  @!P0 IMAD.WIDE R8, R13, 0x4, R8 ;  /* 0x000000040d088825 */ /* 0x002fca00078e0208 */
[----:B------:R3:W-:Y:S01]  /*1490*/  @!P0 STG.E desc[UR14][R8.64], R7 ;  /* 0x0000000708008986 */ /* 0x0007e2000c10190e */
[----:B------:R-:W-:Y:S05]  /*14a0*/  @P1 BRA `(.L_x_285) ;  /* 0xfffffffc00cc1947 */ /* 0x000fea000383ffff */
.L_x_284:
[----:B------:R-:W-:Y:S05]  /*14b0*/  BSYNC.RECONVERGENT B0 ;  /* 0x0000000000007941 */ /* 0x000fea0003800200 */
.L_x_283:
[----:B------:R-:W0:Y:S01]  /*14c0*/  LDCU UR4, c[0x0][0x3dc] ;  /* 0x00007b80ff0477ac */ /* 0x000e220008000800 */
[----:B------:R-:W-:Y:S01]  /*14d0*/  BSSY.RECONVERGENT B0, `(.L_x_286) ;  /* 0x000002c000007945 */ /* 0x000fe20003800200 */
[----:B0-----:R-:W-:-:S05]  /*14e0*/  IMAD.U32 R4, RZ, RZ, UR4 ;  /* 0x00000004ff047e24 */ /* 0x001fca000f8e00ff */
[----:B------:R-:W-:-:S04]  /*14f0*/  LOP3.LUT R6, R5, R4, RZ, 0xfc, !PT ;  /* 0x0000000405067212 */ /* 0x000fc800078efcff */
[----:B------:R-:W-:-:S13]  /*1500*/  ISETP.NE.U32.AND P0, PT, R6, RZ, PT ;  /* 0x000000ff0600720c */ /* 0x000fda0003f05070 */
[----:B------:R-:W-:Y:S05]  /*1510*/  @P0 BRA `(.L_x_287) ;  /* 0x0000000000600947 */ /* 0x000fea0003800000 */
[----:B------:R-:W3:Y:S02]  /*1520*/  LDCU UR4, c[0x0][0x3d8] ;  /* 0x00007b00ff0477ac */ /* 0x000ee40008000800 */
[----:B---3--:R-:W-:-:S04]  /*1530*/  IMAD.U32 R9, RZ, RZ, UR4 ;  /* 0x00000004ff097e24 */ /* 0x008fc8000f8e00ff */
[----:B------:R-:W0:Y:S01]  /*1540*/  I2F.U32.RP R10, R9 ;  /* 0x00000009000a7306 */ /* 0x000e220000209000 */
[----:B------:R-:W-:-:S07]  /*1550*/  ISETP.NE.U32.AND P2, PT, R9, RZ, PT ;  /* 0x000000ff0900720c */ /* 0x000fce0003f45070 */
[----:B0-----:R-:W0:Y:S02]  /*1560*/  MUFU.RCP R10, R10 ;  /* 0x0000000a000a7308 */ /* 0x001e240000001000 */
[----:B0-----:R-:W-:-:S06]  /*1570*/  IADD3 R7, PT, PT, R10, 0xffffffe, RZ ;  /* 0x0ffffffe0a077810 */ /* 0x001fcc0007ffe0ff */
[----:B------:R-:W0:Y:S02]  /*1580*/  F2I.FTZ.U32.TRUNC.NTZ R7, R7 ;  /* 0x0000000700077305 */ /* 0x000e24000021f000 */
[----:B0-----:R-:W-:-:S04]  /*1590*/  IMAD R6, R7, R9, RZ ;  /* 0x0000000907067224 */ /* 0x001fc800078e02ff */
[----:B------:R-:W-:Y:S02]  /*15a0*/  IMAD.MOV R11, RZ, RZ, -R6 ;  /* 0x000000ffff0b7224 */ /* 0x000fe400078e0a06 */
[----:B------:R-:W-:-:S04]  /*15b0*/  IMAD.MOV.U32 R6, RZ, RZ, RZ ;  /* 0x000000ffff067224 */ /* 0x000fc800078e00ff */
[----:B------:R-:W-:-:S04]  /*15c0*/  IMAD.HI.U32 R11, R7, R11, R6 ;  /* 0x0000000b070b7227 */ /* 0x000fc800078e0006 */
[----:B------:R-:W-:Y:S02]  /*15d0*/  IMAD.MOV.U32 R7, RZ, RZ, RZ ;  /* 0x000000ffff077224 */ /* 0x000fe400078e00ff */
[----:B------:R-:W-:-:S05]  /*15e0*/  IMAD.HI.U32 R8, R11, R2, RZ ;  /* 0x000000020b087227 */ /* 0x000fca00078e00ff */
        /* <DEDUP_REMOVED lines=11> */
.L_x_287:
[----:B------:R-:W-:-:S07]  /*16a0*/  MOV R4, 0x16c0 ;  /* 0x000016c000047802 */ /* 0x000fce0000000f00 */
[----:B---3--:R-:W-:Y:S05]  /*16b0*/  CALL.REL.NOINC `($__internal_14_$__cuda_sm20_div_s64) ;  /* 0x0000000c009c7944 */ /* 0x008fea0003c00000 */
[----:B------:R-:W0:Y:S01]  /*16c0*/  LDCU.64 UR4, c[0x0][0x3d8] ;  /* 0x00007b00ff0477ac */ /* 0x000e220008000a00 */
[----:B------:R-:W-:Y:S01]  /*16d0*/  IADD3 R13, P0, PT, RZ, -R6, RZ ;  /* 0x80000006ff0d7210 */ /* 0x000fe20007f1e0ff */
[----:B------:R-:W-:Y:S01]  /*16e0*/  IMAD.MOV.U32 R11, RZ, RZ, R5 ;  /* 0x000000ffff0b7224 */ /* 0x000fe200078e0005 */
[----:B------:R-:W-:Y:S02]  /*16f0*/  MOV R10, R2 ;  /* 0x00000002000a7202 */ /* 0x000fe40000000f00 */
[----:B------:R-:W-:Y:S01]  /*1700*/  IADD3.X R8, PT, PT, RZ, ~R7, RZ, P0, !PT ;  /* 0x80000007ff087210 */ /* 0x000fe200007fe4ff */
[----:B0-----:R-:W-:Y:S02]  /*1710*/  IMAD.U32 R9, RZ, RZ, UR4 ;  /* 0x00000004ff097e24 */ /* 0x001fe4000f8e00ff */
[----:B------:R-:W-:Y:S02]  /*1720*/  IMAD.U32 R4, RZ, RZ, UR5 ;  /* 0x00000005ff047e24 */ /* 0x000fe4000f8e00ff */
[----:B------:R-:W-:-:S02]  /*1730*/  IMAD R8, R8, R9, RZ ;  /* 0x0000000908087224 */ /* 0x000fc400078e02ff */
[----:B------:R-:W-:-:S04]  /*1740*/  IMAD.WIDE.U32 R10, R13, R9, R10 ;  /* 0x000000090d0a7225 */ /* 0x000fc800078e000a */
[----:B------:R-:W-:Y:S02]  /*1750*/  IMAD R7, R13, R4, R8 ;  /* 0x000000040d077224 */ /* 0x000fe400078e0208 */
[----:B------:R-:W-:Y:S01]  /*1760*/  IMAD.MOV.U32 R8, RZ, RZ, R6 ;  /* 0x000000ffff087224 */ /* 0x000fe200078e0006 */
[----:B------:R-:W-:Y:S01]  /*1770*/  MOV R6, R10 ;  /* 0x0000000a00067202 */ /* 0x000fe20000000f00 */
[----:B------:R-:W-:-:S07]  /*1780*/  IMAD.IADD R7, R7, 0x1, R11 ;  /* 0x0000000107077824 */ /* 0x000fce00078e020b */
.L_x_288:
[----:B------:R-:W-:Y:S05]  /*1790*/  BSYNC.RECONVERGENT B0 ;  /* 0x0000000000007941 */ /* 0x000fea0003800200 */
.L_x_286:
[----:B------:R-:W0:Y:S01]  /*17a0*/  LDC R13, c[0x0][0x3cc] ;  /* 0x0000f300ff0d7b82 */ /* 0x000e220000000800 */
[----:B------:R-:W-:Y:S01]  /*17b0*/  HFMA2 R10, -RZ, RZ, 0, 0 ;  /* 0x00000000ff0a7431 */ /* 0x000fe200000001ff */
[----:B------:R-:W-:Y:S01]  /*17c0*/  IABS R16, R8 ;  /* 0x0000000800107213 */ /* 0x000fe20000000000 */
[----:B------:R-:W1:Y:S01]  /*17d0*/  LDCU UR4, c[0x0][0x3d0] ;  /* 0x00007a00ff0477ac */ /* 0x000e620008000800 */
[----:B0-----:R-:W-:-:S04]  /*17e0*/  IABS R14, R13 ;  /* 0x0000000d000e7213 */ /* 0x001fc80000000000 */
[----:B------:R-:W0:Y:S08]  /*17f0*/  I2F.RP R12, R14 ;  /* 0x0000000e000c7306 */ /* 0x000e300000209400 */
[----:B0-----:R-:W0:Y:S02]  /*1800*/  MUFU.RCP R12, R12 ;  /* 0x0000000c000c7308 */ /* 0x001e240000001000 */
[----:B0-----:R-:W-:-:S06]  /*1810*/  IADD3 R15, PT, PT, R12, 0xffffffe, RZ ;  /* 0x0ffffffe0c0f7810 */ /* 0x001fcc0007ffe0ff */
[----:B------:R-:W0:Y:S02]  /*1820*/  F2I.FTZ.U32.TRUNC.NTZ R11, R15 ;  /* 0x0000000f000b7305 */ /* 0x000e24000021f000 */
[----:B0-----:R-:W-:-:S04]  /*1830*/  IMAD.MOV R17, RZ, RZ, -R11 ;  /* 0x000000ffff117224 */ /* 0x001fc800078e0a0b */
[----:B------:R-:W-:-:S04]  /*1840*/  IMAD R17, R17, R14, RZ ;  /* 0x0000000e11117224 */ /* 0x000fc800078e02ff */
        /* <DEDUP_REMOVED lines=13> */
[----:B------:R-:W-:Y:S02]  /*1920*/  MOV R19, R10 ;  /* 0x0000000a00137202 */ /* 0x000fe40000000f00 */
[----:B------:R-:W0:Y:S03]  /*1930*/  LDC.64 R10, c[0x0][0x3c0] ;  /* 0x0000f000ff0a7b82 */ /* 0x000e260000000a00 */
[----:B------:R-:W-:Y:S01]  /*1940*/  @!P2 IMAD.MOV R19, RZ, RZ, -R19 ;  /* 0x000000ffff13a224 */ /* 0x000fe200078e0a13 */
[----:B------:R-:W-:-:S04]  /*1950*/  @!P1 LOP3.LUT R19, RZ, R13, RZ, 0x33, !PT ;  /* 0x0000000dff139212 */ /* 0x000fc800078e33ff */
[----:B------:R-:W-:-:S05]  /*1960*/  IADD3 R12, PT, PT, -R19, RZ, RZ ;  /* 0x000000ff130c7210 */ /* 0x000fca0007ffe1ff */
[----:B------:R-:W-:-:S04]  /*1970*/  IMAD R8, R13, R12, R8 ;  /* 0x0000000c0d087224 */ /* 0x000fc800078e0208 */
[----:B-1----:R-:W-:Y:S01]  /*1980*/  IMAD R15, R19, UR4, R8 ;  /* 0x00000004130f7c24 */ /* 0x002fe2000f8e0208 */
[----:B------:R-:W1:Y:S03]  /*1990*/  LDCU UR4, c[0x0][0x3a8] ;  /* 0x00007500ff0477ac */ /* 0x000e660008000800 */
[----:B0-----:R-:W-:-:S06]  /*19a0*/  IMAD.WIDE R14, R15, 0x4, R10 ;  /* 0x000000040f0e7825 */ /* 0x001fcc00078e020a */
[----:B------:R-:W1:Y:S02]  /*19b0*/  LDG.E R15, desc[UR14][R14.64] ;  /* 0x0000000e0e0f7981 */ /* 0x000e64000c1e1900 */
[----:B-1----:R-:W-:Y:S01]  /*19c0*/  VIADD R21, R15, -UR4 ;  /* 0x800000040f157c36 */ /* 0x002fe20008000000 */
[----:B------:R-:W0:Y:S04]  /*19d0*/  LDCU.64 UR4, c[0x0][0x398] ;  /* 0x00007300ff0477ac */ /* 0x000e280008000a00 */
[----:B------:R-:W-:-:S13]  /*19e0*/  ISETP.GE.AND P0, PT, R21, RZ, PT ;  /* 0x000000ff1500720c */ /* 0x000fda0003f06270 */
[----:B------:R-:W1:Y:S02]  /*19f0*/  @P0 LDC.64 R16, c[0x0][0x3a0] ;  /* 0x0000e800ff100b82 */ /* 0x000e640000000a00 */
[----:B-1----:R-:W-:-:S05]  /*1a00*/  @P0 IMAD.WIDE R16, R19, 0x8, R16 ;  /* 0x0000000813100825 */ /* 0x002fca00078e0210 */
[----:B------:R-:W2:Y:S01]  /*1a10*/  @P0 LDG.E.64 R12, desc[UR14][R16.64] ;  /* 0x0000000e100c0981 */ /* 0x000ea2000c1e1b00 */
[----:B------:R-:W-:-:S04]  /*1a20*/  @P0 IMAD.WIDE.U32 R10, R21, R9, R6 ;  /* 0x00000009150a0225 */ /* 0x000fc800078e0006 */
[----:B------:R-:W-:Y:S01]  /*1a30*/  @P0 IMAD R11, R21, R4, R11 ;  /* 0x00000004150b0224 */ /* 0x000fe200078e020b */
[----:B------:R-:W-:Y:S02]  /*1a40*/  IADD3 R19, PT, PT, R8, UR9, RZ ;  /* 0x0000000908137c10 */ /* 0x000fe4000fffe0ff */
[----:B------:R-:W-:Y:S02]  /*1a50*/  @!P0 SHF.R.S32.HI R8, RZ, 0x1f, R15 ;  /* 0x0000001fff088819 */ /* 0x000fe4000001140f */
[----:B------:R-:W-:Y:S02]  /*1a60*/  SHF.R.S32.HI R14, RZ, 0x1f, R19 ;  /* 0x0000001fff0e7819 */ /* 0x000fe40000011413 */
[----:B--2---:R-:W-:-:S04]  /*1a70*/  @P0 LEA R12, P1, R10, R12, 0x1 ;  /* 0x0000000c0a0c0211 */ /* 0x004fc800078208ff */
[----:B------:R-:W-:Y:S02]  /*1a80*/  @P0 LEA.HI.X R13, R10, R13, R11, 0x1, P1 ;  /* 0x0000000d0a0d0211 */ /* 0x000fe400008f0c0b */
[----:B------:R-:W1:Y:S03]  /*1a90*/  @!P0 LDC.64 R10, c[0x0][0x390] ;  /* 0x0000e400ff0a8b82 */ /* 0x000e660000000a00 */
[----:B------:R-:W2:Y:S01]  /*1aa0*/  @P0 LD.E.U16 R12, desc[UR14][R12.64] ;  /* 0x0000000e0c0c0980 */ /* 0x000ea2000c101500 */
[-C--:B------:R-:W-:Y:S02]  /*1ab0*/  IMAD R14, R14, R9.reuse, RZ ;  /* 0x000000090e0e7224 */ /* 0x080fe400078e02ff */
[----:B------:R-:W-:Y:S02]  /*1ac0*/  @!P0 IMAD R8, R8, R9, RZ ;  /* 0x0000000908088224 */ /* 0x000fe400078e02ff */
[----:B------:R-:W-:-:S02]  /*1ad0*/  IMAD R21, R19, R4, R14 ;  /* 0x0000000413157224 */ /* 0x000fc400078e020e */
[C---:B------:R-:W-:Y:S02]  /*1ae0*/  @!P0 IMAD R17, R15.reuse, R4, R8 ;  /* 0x000000040f118224 */ /* 0x040fe400078e0208 */
[----:B------:R-:W-:-:S04]  /*1af0*/  @!P0 IMAD.WIDE.U32 R14, R15, R9, R6 ;  /* 0x000000090f0e8225 */ /* 0x000fc800078e0006 */
[----:B------:R-:W-:-:S04]  /*1b00*/  IMAD.WIDE.U32 R6, R19, R9, R6 ;  /* 0x0000000913067225 */ /* 0x000fc800078e0006 */
[----:B------:R-:W-:Y:S01]  /*1b10*/  @!P0 IMAD.IADD R4, R15, 0x1, R17 ;  /* 0x000000010f048824 */ /* 0x000fe200078e0211 */
[----:B------:R-:W-:Y:S02]  /*1b20*/  IADD3 R7, PT, PT, R7, R21, RZ ;  /* 0x0000001507077210 */ /* 0x000fe40007ffe0ff */
[----:B0-----:R-:W-:Y:S02]  /*1b30*/  LEA R8, P2, R6, UR4, 0x1 ;  /* 0x0000000406087c11 */ /* 0x001fe4000f8408ff */
[----:B-1----:R-:W-:Y:S02]  /*1b40*/  @!P0 LEA R10, P1, R14, R10, 0x1 ;  /* 0x0000000a0e0a8211 */ /* 0x002fe400078208ff */
[----:B------:R-:W-:Y:S01]  /*1b50*/  LEA.HI.X R9, R6, UR5, R7, 0x1, P2 ;  /* 0x0000000506097c11 */ /* 0x000fe200090f0c07 */
[----:B------:R-:W0:Y:S01]  /*1b60*/  LDCU.64 UR4, c[0x0][0x380] ;  /* 0x00007000ff0477ac */ /* 0x000e220008000a00 */
[----:B------:R-:W-:-:S04]  /*1b70*/  @!P0 LEA.HI.X R11, R14, R11, R4, 0x1, P1 ;  /* 0x0000000b0e0b8211 */ /* 0x000fc800008f0c04 */
[----:B------:R-:W2:Y:S04]  /*1b80*/  LDG.E.U16 R9, desc[UR14][R8.64] ;  /* 0x0000000e08097981 */ /* 0x000ea8000c1e1500 */
[----:B------:R-:W2:Y:S01]  /*1b90*/  @!P0 LDG.E.U16 R12, desc[UR14][R10.64] ;  /* 0x0000000e0a0c8981 */ /* 0x000ea2000c1e1500 */
[C---:B0-----:R-:W-:Y:S02]  /*1ba0*/  LEA R6, P0, R2.reuse, UR4, 0x1 ;  /* 0x0000000402067c11 */ /* 0x041fe4000f8008ff */
        /* <DEDUP_REMOVED lines=10> */
[----:B------:R-:W-:Y:S05]  /*1c50*/  EXIT ;  /* 0x000000000000794d */ /* 0x000fea0003800000 */
.L_x_282:
[----:B0-----:R-:W0:Y:S01]  /*1c60*/  LDCU UR4, c[0x0][0x3d0] ;  /* 0x00007a00ff0477ac */ /* 0x001e220008000800 */
        /* <DEDUP_REMOVED lines=9> */
.L_x_292:
        /* <DEDUP_REMOVED lines=13> */
.L_x_291:
[----:B------:R-:W-:Y:S05]  /*1dd0*/  BSYNC.RECONVERGENT B0 ;  /* 0x0000000000007941 */ /* 0x000fea0003800200 */
.L_x_290:
[----:B------:R-:W0:Y:S01]  /*1de0*/  LDCU UR4, c[0x0][0x3dc] ;  /* 0x00007b80ff0477ac */ /* 0x000e220008000800 */
[----:B------:R-:W-:Y:S01]  /*1df0*/  BSSY.RECONVERGENT B0, `(.L_x_293) ;  /* 0x000002a000007945 */ /* 0x000fe20003800200 */
[----:B0-----:R-:W-:-:S04]  /*1e00*/  MOV R4, UR4 ;  /* 0x0000000400047c02 */ /* 0x001fc80008000f00 */
[----:B------:R-:W-:-:S04]  /*1e10*/  LOP3.LUT R6, R5, R4, RZ, 0xfc, !PT ;  /* 0x0000000405067212 */ /* 0x000fc800078efcff */
[----:B------:R-:W-:-:S13]  /*1e20*/  ISETP.NE.U32.AND P0, PT, R6, RZ, PT ;  /* 0x000000ff0600720c */ /* 0x000fda0003f05070 */
[----:B------:R-:W-:Y:S05]  /*1e30*/  @P0 BRA `(.L_x_294) ;  /* 0x0000000000600947 */ /* 0x000fea0003800000 */
[----:B------:R-:W0:Y:S02]  /*1e40*/  LDCU UR4, c[0x0][0x3d8] ;  /* 0x00007b00ff0477ac */ /* 0x000e240008000800 */
[----:B0-----:R-:W-:-:S04]  /*1e50*/  IMAD.U32 R15, RZ, RZ, UR4 ;  /* 0x00000004ff0f7e24 */ /* 0x001fc8000f8e00ff */
[----:B---3--:R-:W0:Y:S01]  /*1e60*/  I2F.U32.RP R9, R15 ;  /* 0x0000000f00097306 */ /* 0x008e220000209000 */
[----:B------:R-:W-:-:S07]  /*1e70*/  ISETP.NE.U32.AND P2, PT, R15, RZ, PT ;  /* 0x000000ff0f00720c */ /* 0x000fce0003f45070 */
[----:B0-----:R-:W0:Y:S02]  /*1e80*/  MUFU.RCP R9, R9 ;  /* 0x0000000900097308 */ /* 0x001e240000001000 */
[----:B0-----:R-:W-:Y:S02]  /*1e90*/  IADD3 R7, PT, PT, R9, 0xffffffe, RZ ;  /* 0x0ffffffe09077810 */ /* 0x001fe40007ffe0ff */
[----:B------:R-:W-:-:S04]  /*1ea0*/  MOV R9, RZ ;  /* 0x000000ff00097202 */ /* 0x000fc80000000f00 */
[----:B------:R-:W0:Y:S02]  /*1eb0*/  F2I.FTZ.U32.TRUNC.NTZ R7, R7 ;  /* 0x0000000700077305 */ /* 0x000e24000021f000 */
[----:B0-----:R-:W-:-:S04]  /*1ec0*/  IMAD R6, R7, R15, RZ ;  /* 0x0000000f07067224 */ /* 0x001fc800078e02ff */
[----:B------:R-:W-:Y:S02]  /*1ed0*/  IMAD.MOV R11, RZ, RZ, -R6 ;  /* 0x000000ffff0b7224 */ /* 0x000fe400078e0a06 */
[----:B------:R-:W-:-:S05]  /*1ee0*/  HFMA2 R6, -RZ, RZ, 0, 0 ;  /* 0x00000000ff067431 */ /* 0x000fca00000001ff */
        /* <DEDUP_REMOVED lines=13> */
.L_x_294:
[----:B------:R-:W-:-:S07]  /*1fc0*/  MOV R4, 0x1fe0 ;  /* 0x00001fe000047802 */ /* 0x000fce0000000f00 */
[----:B---3--:R-:W-:Y:S05]  /*1fd0*/  CALL.REL.NOINC `($__internal_14_$__cuda_sm20_div_s64) ;  /* 0x0000000400547944 */ /* 0x008fea0003c00000 */
[----:B------:R-:W0:Y:S01]  /*1fe0*/  LDCU.64 UR4, c[0x0][0x3d8] ;  /* 0x00007b00ff0477ac */ /* 0x000e220008000a00 */
[----:B------:R-:W-:Y:S01]  /*1ff0*/  IADD3 R11, P0, PT, RZ, -R6, RZ ;  /* 0x80000006ff0b7210 */ /* 0x000fe20007f1e0ff */
[----:B------:R-:W-:-:S04]  /*2000*/  IMAD.MOV.U32 R9, RZ, RZ, R5 ;  /* 0x000000ffff097224 */ /* 0x000fc800078e0005 */
[----:B------:R-:W-:Y:S01]  /*2010*/  IMAD.X R8, RZ, RZ, ~R7, P0 ;  /* 0x000000ffff087224 */ /* 0x000fe200000e0e07 */
[----:B0-----:R-:W-:Y:S01]  /*2020*/  MOV R15, UR4 ;  /* 0x00000004000f7c02 */ /* 0x001fe20008000f00 */
[----:B------:R-:W-:-:S04]  /*2030*/  IMAD.U32 R4, RZ, RZ, UR5 ;  /* 0x00000005ff047e24 */ /* 0x000fc8000f8e00ff */
[----:B------:R-:W-:Y:S01]  /*2040*/  IMAD R7, R8, R15, RZ ;  /* 0x0000000f08077224 */ /* 0x000fe200078e02ff */
[----:B------:R-:W-:-:S03]  /*2050*/  MOV R8, R2 ;  /* 0x0000000200087202 */ /* 0x000fc60000000f00 */
[C---:B------:R-:W-:Y:S02]  /*2060*/  IMAD R7, R11.reuse, R4, R7 ;  /* 0x000000040b077224 */ /* 0x040fe400078e0207 */
[----:B------:R-:W-:-:S05]  /*2070*/  IMAD.WIDE.U32 R8, R11, R15, R8 ;  /* 0x0000000f0b087225 */ /* 0x000fca00078e0008 */
[----:B------:R-:W-:-:S07]  /*2080*/  IADD3 R9, PT, PT, R7, R9, RZ ;  /* 0x0000000907097210 */ /* 0x000fce0007ffe0ff */
.L_x_295:
[----:B------:R-:W-:Y:S05]  /*2090*/  BSYNC.RECONVERGENT B0 ;  /* 0x0000000000007941 */ /* 0x000fea0003800200 */
.L_x_293:
[----:B------:R-:W0:Y:S01]  /*20a0*/  LDC R13, c[0x0][0x3cc] ;  /* 0x0000f300ff0d7b82 */ /* 0x000e220000000800 */
[----:B------:R-:W-:Y:S01]  /*20b0*/  IABS R16, R6 ;  /* 0x0000000600107213 */ /* 0x000fe20000000000 */
[----:B------:R-:W1:Y:S01]  /*20c0*/  LDCU UR4, c[0x0][0x3d0] ;  /* 0x00007a00ff0477ac */ /* 0x000e620008000800 */
[----:B------:R-:W2:Y:S01]  /*20d0*/  LDCU UR5, c[0x0][0x3a8] ;  /* 0x00007500ff0577ac */ /* 0x000ea20008000800 */
        /* <DEDUP_REMOVED lines=20> */
[----:B------:R-:W-:-:S05]  /*2220*/  @P0 IADD3 R7, PT, PT, R7, 0x1, RZ ;  /* 0x0000000107070810 */ /* 0x000fca0007ffe0ff */
[----:B------:R-:W-:-:S05]  /*2230*/  IMAD.MOV.U32 R21, RZ, RZ, R7 ;  /* 0x000000ffff157224 */ /* 0x000fca00078e0007 */
[----:B------:R-:W-:Y:S02]  /*2240*/  @!P2 IADD3 R21, PT, PT, -R21, RZ, RZ ;  /* 0x000000ff1515a210 */ /* 0x000fe40007ffe1ff */
        /* <DEDUP_REMOVED lines=18> */
[----:B------:R-:W2:Y:S01]  /*2370*/  @!P0 LDG.E.U16 R6, desc[UR14][R6.64] ;  /* 0x0000000e06068981 */ /* 0x000ea2000c1e1500 */
[----:B------:R-:W-:-:S04]  /*2380*/  IADD3 R11, PT, PT, R14, UR9, RZ ;  /* 0x000000090e0b7c10 */ /* 0x000fc8000fffe0ff */
[----:B------:R-:W-:-:S05]  /*2390*/  SHF.R.S32.HI R10, RZ, 0x1f, R11 ;  /* 0x0000001fff0a7819 */ /* 0x000fca000001140b */
[----:B------:R-:W-:-:S04]  /*23a0*/  IMAD R10, R10, R15, RZ ;  /* 0x0000000f0a0a7224 */ /* 0x000fc800078e02ff */
[C---:B------:R-:W-:Y:S02]  /*23b0*/  IMAD R19, R11.reuse, R4, R10 ;  /* 0x000000040b137224 */ /* 0x040fe400078e020a */
[----:B------:R-:W-:-:S04]  /*23c0*/  IMAD.WIDE.U32 R10, R11, R15, R8 ;  /* 0x0000000f0b0a7225 */ /* 0x000fc800078e0008 */
[----:B------:R-:W-:Y:S01]  /*23d0*/  @P0 IMAD.WIDE.U32 R8, R17, R15, R8 ;  /* 0x0000000f11080225 */ /* 0x000fe200078e0008 */
[----:B0-----:R-:W-:-:S03]  /*23e0*/  LEA R14, P2, R10, UR4, 0x1 ;  /* 0x000000040a0e7c11 */ /* 0x001fc6000f8408ff */
[----:B------:R-:W-:Y:S02]  /*23f0*/  @P0 IMAD R17, R17, R4, R9 ;  /* 0x0000000411110224 */ /* 0x000fe400078e0209 */
[----:B------:R-:W-:-:S05]  /*2400*/  IMAD.IADD R9, R11, 0x1, R19 ;  /* 0x000000010b097824 */ /* 0x000fca00078e0213 */
[----:B------:R-:W-:Y:S01]  /*2410*/  LEA.HI.X R15, R10, UR5, R9, 0x1, P2 ;  /* 0x000000050a0f7c11 */ /* 0x000fe200090f0c09 */
[----:B------:R-:W0:Y:S05]  /*2420*/  LDCU.64 UR4, c[0x0][0x380] ;  /* 0x00007000ff0477ac */ /* 0x000e2a0008000a00 */
[----:B------:R-:W2:Y:S01]  /*2430*/  LDG.E.U16 R15, desc[UR14][R14.64] ;  /* 0x0000000e0e0f7981 */ /* 0x000ea2000c1e1500 */
[----:B---3--:R-:W-:-:S04]  /*2440*/  @P0 LEA R12, P1, R8, R12, 0x1 ;  /* 0x0000000c080c0211 */ /* 0x008fc800078208ff */
[----:B------:R-:W-:-:S05]  /*2450*/  @P0 LEA.HI.X R13, R8, R13, R17, 0x1, P1 ;  /* 0x0000000d080d0211 */ /* 0x000fca00008f0c11 */
[----:B------:R-:W2:Y:S01]  /*2460*/  @P0 LD.E.U16 R6, desc[UR14][R12.64] ;  /* 0x0000000e0c060980 */ /* 0x000ea2000c101500 */
[----:B0-----:R-:W-:-:S04]  /*2470*/  LEA R8, P0, R2, UR4, 0x1 ;  /* 0x0000000402087c11 */ /* 0x001fc8000f8008ff */
        /* <DEDUP_REMOVED lines=10> */
[----:B------:R-:W-:Y:S05]  /*2520*/  EXIT ;  /* 0x000000000000794d */ /* 0x000fea0003800000 */
        .weak           $__internal_14_$__cuda_sm20_div_s64
        .type           $__internal_14_$__cuda_sm20_div_s64,@function
        .size           $__internal_14_$__cuda_sm20_div_s64,(.L_x_574 - $__internal_14_$__cuda_sm20_div_s64)
$__internal_14_$__cuda_sm20_div_s64:
        /* <DEDUP_REMOVED lines=26> */
[C---:B------:R-:W-:Y:S01]  /*26d0*/  IMAD.WIDE.U32 R6, R9.reuse, UR4, RZ ;  /* 0x0000000409067c25 */ /* 0x040fe2000f8e00ff */
[----:B------:R-:W-:Y:S02]  /*26e0*/  IADD3 R13, P4, PT, RZ, -R2, RZ ;  /* 0x80000002ff0d7210 */ /* 0x000fe40007f9e0ff */
[----:B------:R-:W-:Y:S01]  /*26f0*/  IADD3.X R11, PT, PT, RZ, RZ, R8, P2, P1 ;  /* 0x000000ffff0b7210 */ /* 0x000fe200017e2408 */
[----:B------:R-:W-:Y:S01]  /*2700*/  IMAD R8, R9, UR5, R7 ;  /* 0x0000000509087c24 */ /* 0x000fe2000f8e0207 */
[----:B------:R-:W-:Y:S02]  /*2710*/  IADD3 R7, P0, PT, RZ, -R6, RZ ;  /* 0x80000006ff077210 */ /* 0x000fe40007f1e0ff */
[----:B------:R-:W-:Y:S01]  /*2720*/  IADD3.X R12, PT, PT, RZ, ~R5, RZ, P4, !PT ;  /* 0x80000005ff0c7210 */ /* 0x000fe200027fe4ff */
[----:B------:R-:W-:Y:S02]  /*2730*/  IMAD R6, R11, UR4, R8 ;  /* 0x000000040b067c24 */ /* 0x000fe4000f8e0208 */
[----:B------:R-:W-:Y:S01]  /*2740*/  IMAD.HI.U32 R8, R9, R7, RZ ;  /* 0x0000000709087227 */ /* 0x000fe200078e00ff */
[----:B------:R-:W-:-:S03]  /*2750*/  SEL R12, R12, R5, !P3 ;  /* 0x000000050c0c7207 */ /* 0x000fc60005800000 */
[----:B------:R-:W-:Y:S01]  /*2760*/  IMAD.X R10, RZ, RZ, ~R6, P0 ;  /* 0x000000ffff0a7224 */ /* 0x000fe200000e0e06 */
[----:B------:R-:W-:-:S03]  /*2770*/  SEL R6, R13, R2, !P3 ;  /* 0x000000020d067207 */ /* 0x000fc60005800000 */
[----:B------:R-:W-:-:S04]  /*2780*/  IMAD.WIDE.U32 R8, P0, R9, R10, R8 ;  /* 0x0000000a09087225 */ /* 0x000fc80007800008 */
[----:B------:R-:W-:-:S04]  /*2790*/  IMAD.HI.U32 R7, P1, R11, R7, R8 ;  /* 0x000000070b077227 */ /* 0x000fc80007820008 */
[----:B------:R-:W-:Y:S02]  /*27a0*/  HFMA2 R9, -RZ, RZ, 0, 0 ;  /* 0x00000000ff097431 */ /* 0x000fe400000001ff */
[CC--:B------:R-:W-:Y:S02]  /*27b0*/  IMAD R8, R11.reuse, R10.reuse, RZ ;  /* 0x0000000a0b087224 */ /* 0x0c0fe400078e02ff */
[----:B------:R-:W-:-:S03]  /*27c0*/  IMAD.HI.U32 R10, R11, R10, RZ ;  /* 0x0000000a0b0a7227 */ /* 0x000fc600078e00ff */
[----:B------:R-:W-:Y:S01]  /*27d0*/  IADD3 R7, P2, PT, R8, R7, RZ ;  /* 0x0000000708077210 */ /* 0x000fe20007f5e0ff */
[----:B------:R-:W-:-:S04]  /*27e0*/  IMAD.X R11, R10, 0x1, R11, P0 ;  /* 0x000000010a0b7824 */ /* 0x000fc800000e060b */
[----:B------:R-:W-:Y:S01]  /*27f0*/  IMAD.HI.U32 R8, R7, R6, RZ ;  /* 0x0000000607087227 */ /* 0x000fe200078e00ff */
[----:B------:R-:W-:-:S03]  /*2800*/  IADD3.X R11, PT, PT, RZ, RZ, R11, P2, P1 ;  /* 0x000000ffff0b7210 */ /* 0x000fc600017e240b */
[----:B------:R-:W-:-:S04]  /*2810*/  IMAD.WIDE.U32 R8, R7, R12, R8 ;  /* 0x0000000c07087225 */ /* 0x000fc800078e0008 */
[C---:B------:R-:W-:Y:S02]  /*2820*/  IMAD R13, R11.reuse, R12, RZ ;  /* 0x0000000c0b0d7224 */ /* 0x040fe400078e02ff */
[----:B------:R-:W-:-:S04]  /*2830*/  IMAD.HI.U32 R8, P0, R11, R6, R8 ;  /* 0x000000060b087227 */ /* 0x000fc80007800008 */
[----:B------:R-:W-:Y:S01]  /*2840*/  IMAD.HI.U32 R7, R11, R12, RZ ;  /* 0x0000000c0b077227 */ /* 0x000fe200078e00ff */
[----:B------:R-:W-:-:S03]  /*2850*/  IADD3 R11, P1, PT, R13, R8, RZ ;  /* 0x000000080d0b7210 */ /* 0x000fc60007f3e0ff */
[----:B------:R-:W-:Y:S02]  /*2860*/  IMAD.X R7, RZ, RZ, R7, P0 ;  /* 0x000000ffff077224 */ /* 0x000fe400000e0607 */
[----:B------:R-:W-:-:S03]  /*2870*/  IMAD.WIDE.U32 R8, R11, UR4, RZ ;  /* 0x000000040b087c25 */ /* 0x000fc6000f8e00ff */
[----:B------:R-:W-:Y:S01]  /*2880*/  IADD3.X R7, PT, PT, RZ, R7, RZ, P1, !PT ;  /* 0x00000007ff077210 */ /* 0x000fe20000ffe4ff */
[C---:B------:R-:W-:Y:S01]  /*2890*/  IMAD R10, R11.reuse, UR5, R9 ;  /* 0x000000050b0a7c24 */ /* 0x040fe2000f8e0209 */
[----:B------:R-:W-:Y:S02]  /*28a0*/  IADD3 R8, P1, PT, -R8, R6, RZ ;  /* 0x0000000608087210 */ /* 0x000fe40007f3e1ff */
[----:B------:R-:W-:Y:S01]  /*28b0*/  IADD3 R6, P2, PT, R11, 0x1, RZ ;  /* 0x000000010b067810 */ /* 0x000fe20007f5e0ff */
[----:B------:R-:W-:Y:S01]  /*28c0*/  IMAD R10, R7, UR4, R10 ;  /* 0x00000004070a7c24 */ /* 0x000fe2000f8e020a */
[----:B------:R-:W-:-:S03]  /*28d0*/  ISETP.GE.U32.AND P0, PT, R8, UR4, PT ;  /* 0x0000000408007c0c */ /* 0x000fc6000bf06070 */
[----:B------:R-:W-:Y:S01]  /*28e0*/  IMAD.X R13, R12, 0x1, ~R10, P1 ;  /* 0x000000010c0d7824 */ /* 0x000fe200008e0e0a */
[----:B------:R-:W-:-:S04]  /*28f0*/  IADD3 R9, P1, PT, R8, -UR4, RZ ;  /* 0x8000000408097c10 */ /* 0x000fc8000ff3e0ff */
[C---:B------:R-:W-:Y:S02]  /*2900*/  ISETP.GE.U32.AND.EX P0, PT, R13.reuse, UR5, PT, P0 ;  /* 0x000000050d007c0c */ /* 0x040fe4000bf06100 */
[----:B------:R-:W-:Y:S02]  /*2910*/  IADD3.X R10, PT, PT, R13, ~UR5, RZ, P1, !PT ;  /* 0x800000050d0a7c10 */ /* 0x000fe40008ffe4ff */
[----:B------:R-:W-:Y:S02]  /*2920*/  SEL R9, R9, R8, P0 ;  /* 0x0000000809097207 */ /* 0x000fe40000000000 */
[----:B------:R-:W-:Y:S02]  /*2930*/  IADD3.X R8, PT, PT, RZ, R7, RZ, P2, !PT ;  /* 0x00000007ff087210 */ /* 0x000fe400017fe4ff */
[----:B------:R-:W-:Y:S02]  /*2940*/  SEL R11, R6, R11, P0 ;  /* 0x0000000b060b7207 */ /* 0x000fe40000000000 */
[----:B------:R-:W-:-:S02]  /*2950*/  SEL R10, R10, R13, P0 ;  /* 0x0000000d0a0a7207 */ /* 0x000fc40000000000 */
[----:B------:R-:W-:Y:S02]  /*2960*/  ISETP.GE.U32.AND P1, PT, R9, UR4, PT ;  /* 0x0000000409007c0c */ /* 0x000fe4000bf26070 */
[----:B------:R-:W-:Y:S02]  /*2970*/  SEL R8, R8, R7, P0 ;  /* 0x0000000708087207 */ /* 0x000fe40000000000 */
[----:B------:R-:W-:Y:S02]  /*2980*/  IADD3 R6, P2, PT, R11, 0x1, RZ ;  /* 0x000000010b067810 */ /* 0x000fe40007f5e0ff */
[----:B------:R-:W-:Y:S02]  /*2990*/  ISETP.GE.U32.AND.EX P0, PT, R10, UR5, PT, P1 ;  /* 0x000000050a007c0c */ /* 0x000fe4000bf06110 */
[----:B------:R-:W-:Y:S01]  /*29a0*/  LOP3.LUT R10, R5, UR13, RZ, 0x3c, !PT ;  /* 0x0000000d050a7c12 */ /* 0x000fe2000f8e3cff */
[----:B------:R-:W-:Y:S01]  /*29b0*/  IMAD.X R7, RZ, RZ, R8, P2 ;  /* 0x000000ffff077224 */ /* 0x000fe200010e0608 */
[----:B------:R-:W-:-:S02]  /*29c0*/  SEL R6, R6, R11, P0 ;  /* 0x0000000b06067207 */ /* 0x000fc40000000000 */
[----:B------:R-:W-:Y:S02]  /*29d0*/  ISETP.GE.AND P1, PT, R10, RZ, PT ;  /* 0x000000ff0a00720c */ /* 0x000fe40003f26270 */
[----:B------:R-:W-:Y:S02]  /*29e0*/  SEL R7, R7, R8, P0 ;  /* 0x0000000807077207 */ /* 0x000fe40000000000 */
[-C--:B------:R-:W-:Y:S02]  /*29f0*/  IADD3 R9, P2, PT, RZ, -R6.reuse, RZ ;  /* 0x80000006ff097210 */ /* 0x080fe40007f5e0ff */
[----:B------:R-:W-:Y:S02]  /*2a00*/  ISETP.NE.U32.AND P0, PT, RZ, UR12, PT ;  /* 0x0000000cff007c0c */ /* 0x000fe4000bf05070 */
[----:B------:R-:W-:Y:S02]  /*2a10*/  IADD3.X R8, PT, PT, RZ, ~R7, RZ, P2, !PT ;  /* 0x80000007ff087210 */ /* 0x000fe400017fe4ff */
[----:B------:R-:W-:-:S02]  /*2a20*/  SEL R6, R9, R6, !P1 ;  /* 0x0000000609067207 */ /* 0x000fc40004800000 */
[----:B------:R-:W-:Y:S01]  /*2a30*/  SEL R7, R8, R7, !P1 ;  /* 0x0000000708077207 */ /* 0x000fe20004800000 */
[----:B------:R-:W-:Y:S01]  /*2a40*/  IMAD.MOV.U32 R8, RZ, RZ, R4 ;  /* 0x000000ffff087224 */ /* 0x000fe200078e0004 */
[----:B------:R-:W-:Y:S02]  /*2a50*/  MOV R9, 0x0 ;  /* 0x0000000000097802 */ /* 0x000fe40000000f00 */
[----:B------:R-:W-:-:S04]  /*2a60*/  ISETP.NE.AND.EX P0, PT, RZ, UR13, PT, P0 ;  /* 0x0000000dff007c0c */ /* 0x000fc8000bf05300 */
[----:B------:R-:W-:Y:S02]  /*2a70*/  SEL R6, R6, 0xffffffff, P0 ;  /* 0xffffffff06067807 */ /* 0x000fe40000000000 */
[----:B------:R-:W-:Y:S01]  /*2a80*/  SEL R7, R7, 0xffffffff, P0 ;  /* 0xffffffff07077807 */ /* 0x000fe20000000000 */
[----:B------:R-:W-:Y:S06]  /*2a90*/  RET.REL.NODEC R8 `(_ZN17fastertransformer42start_id_embedding_position_lookups_kernelI6__halfLb1ELi1EEEvPT_PiPKS2_S6_NS_18pPromptTuningParamIS2_EEPKiiiiil) ;  /* 0xffffffd408587950 */ /* 0x000fec0003c3ffff */
.L_x_296:
        /* <DEDUP_REMOVED lines=14> */
.L_x_574:


//--------------------- .text._ZN17fastertransformer42start_id_embedding_position_lookups_kernelI6__halfLb1ELi2EEEvPT_PiPKS2_S6_NS_18pPromptTuningParamIS2_EEPKiiiiil --------------------------
	.section	.text._ZN17fastertransformer42start_id_embedding_position_lookups_kernelI6__halfLb1ELi2EEEvPT_PiPKS2_S6_NS_18pPromptTuningParamIS2_EEPKiiiiil,"ax",@progbits
	.align	128
        .global         _ZN17fastertransformer42start_id_embedding_position_lookups_kernelI6__halfLb1ELi2EEEvPT_PiPKS2_S6_NS_18pPromptTuningParamIS2_EEPKiiiiil
        .type           _ZN17fastertransformer42start_id_embedding_position_lookups_kernelI6__halfLb1ELi2EEEvPT_PiPKS2_S6_NS_18pPromptTuningParamIS2_EEPKiiiiil,@function
        .size           _ZN17fastertransformer42start_id_embedding_position_lookups_kernelI6__halfLb1ELi2EEEvPT_PiPKS2_S6_NS_18pPromptTuningParamIS2_EEPKiiiiil,(.L_x_575 - _ZN17fastertransformer42start_id_embedding_position_lookups_kernelI6__halfLb1ELi2EEEvPT_PiPKS2_S6_NS_18pPromptTuningParamIS2_EEPKiiiiil)
        .other          _ZN17fastertransformer42start_id_embedding_position_lookups_kernelI6__halfLb1ELi2EEEvPT_PiPKS2_S6_NS_18pPromptTuningParamIS2_EEPKiiiiil,@"STO_CUDA_ENTRY STV_DEFAULT"
_ZN17fastertransformer42start_id_embedding_position_lookups_kernelI6__halfLb1ELi2EEEvPT_PiPKS2_S6_NS_18pPromptTuningParamIS2_EEPKiiiiil:
.text._ZN17fastertransformer42start_id_embedding_position_lookups_kernelI6__halfLb1ELi2EEEvPT_PiPKS2_S6_NS_18pPromptTuningParamIS2_EEPKiiiiil:
        /* <DEDUP_REMOVED lines=36> */
.L_x_305:
        /* <DEDUP_REMOVED lines=10> */
.L_x_301:
        /* <DEDUP_REMOVED lines=13> */
.L_x_300:
[----:B------:R-:W-:Y:S05]  /*03b0*/  BSYNC.RECONVERGENT B0 ;  /* 0x0000000000007941 */ /* 0x000fea0003800200 */
.L_x_299:
[----:B------:R-:W0:Y:S01]  /*03c0*/  LDCU UR4, c[0x0][0x3dc] ;  /* 0x00007b80ff0477ac */ /* 0x000e220008000800 */
[----:B------:R-:W-:Y:S01]  /*03d0*/  BSSY.RECONVERGENT B0, `(.L_x_302) ;  /* 0x000002a000007945 */ /* 0x000fe20003800200 */
[----:B0-----:R-:W-:-:S05]  /*03e0*/  IMAD.U32 R4, RZ, RZ, UR4 ;  /* 0x00000004ff047e24 */ /* 0x001fca000f8e00ff */
[----:B------:R-:W-:-:S04]  /*03f0*/  LOP3.LUT R6, R3, R4, RZ, 0xfc, !PT ;  /* 0x0000000403067212 */ /* 0x000fc800078efcff */
[----:B------:R-:W-:-:S13]  /*0400*/  ISETP.NE.U32.AND P0, PT, R6, RZ, PT ;  /* 0x000000ff0600720c */ /* 0x000fda0003f05070 */
[----:B------:R-:W-:Y:S05]  /*0410*/  @P0 BRA `(.L_x_303) ;  /* 0x0000000000600947 */ /* 0x000fea0003800000 */
[----:B------:R-:W3:Y:S02]  /*0420*/  LDCU UR4, c[0x0][0x3d8] ;  /* 0x00007b00ff0477ac */ /* 0x000ee40008000800 */
[----:B---3--:R-:W-:-:S04]  /*0430*/  MOV R7, UR4 ;  /* 0x0000000400077c02 */ /* 0x008fc80008000f00 */
[----:B------:R-:W0:Y:S01]  /*0440*/  I2F.U32.RP R6, R7 ;  /* 0x0000000700067306 */ /* 0x000e220000209000 */
[----:B------:R-:W-:-:S07]  /*0450*/  ISETP.NE.U32.AND P2, PT, R7, RZ, PT ;  /* 0x000000ff0700720c */ /* 0x000fce0003f45070 */
[----:B0-----:R-:W0:Y:S02]  /*0460*/  MUFU.RCP R6, R6 ;  /* 0x0000000600067308 */ /* 0x001e240000001000 */
[----:B0-----:R-:W-:-:S06]  /*0470*/  VIADD R8, R6, 0xffffffe ;  /* 0x0ffffffe06087836 */ /* 0x001fcc0000000000 */
[----:B------:R0:W1:Y:S02]  /*0480*/  F2I.FTZ.U32.TRUNC.NTZ R9, R8 ;  /* 0x0000000800097305 */ /* 0x000064000021f000 */
[----:B0-----:R-:W-:Y:S02]  /*0490*/  HFMA2 R8, -RZ, RZ, 0, 0 ;  /* 0x00000000ff087431 */ /* 0x001fe400000001ff */
[----:B-1----:R-:W-:-:S04]  /*04a0*/  IMAD R10, R9, R7, RZ ;  /* 0x00000007090a7224 */ /* 0x002fc800078e02ff */
[----:B------:R-:W-:-:S04]  /*04b0*/  IMAD.MOV R11, RZ, RZ, -R10 ;  /* 0x000000ffff0b7224 */ /* 0x000fc800078e0a0a */
        /* <DEDUP_REMOVED lines=14> */
.L_x_303:
[----:B------:R-:W-:-:S07]  /*05a0*/  MOV R4, 0x5c0 ;  /* 0x000005c000047802 */ /* 0x000fce0000000f00 */
[----:B---3--:R-:W-:Y:S05]  /*05b0*/  CALL.REL.NOINC `($__internal_15_$__cuda_sm20_div_s64) ;  /* 0x0000002000087944 */ /* 0x008fea0003c00000 */
[----:B------:R-:W0:Y:S01]  /*05c0*/  LDCU.64 UR4, c[0x0][0x3d8] ;  /* 0x00007b00ff0477ac */ /* 0x000e220008000a00 */
[----:B------:R-:W-:-:S05]  /*05d0*/  IADD3 R8, P0, PT, RZ, -R6, RZ ;  /* 0x80000006ff087210 */ /* 0x000fca0007f1e0ff */
[----:B------:R-:W-:Y:S02]  /*05e0*/  IMAD.X R10, RZ, RZ, ~R7, P0 ;  /* 0x000000ffff0a7224 */ /* 0x000fe400000e0e07 */
[----:B0-----:R-:W-:Y:S01]  /*05f0*/  IMAD.U32 R7, RZ, RZ, UR4 ;  /* 0x00000004ff077e24 */ /* 0x001fe2000f8e00ff */
[----:B------:R-:W-:-:S03]  /*0600*/  MOV R4, UR5 ;  /* 0x0000000500047c02 */ /* 0x000fc60008000f00 */
[-C--:B------:R-:W-:Y:S02]  /*0610*/  IMAD R9, R10, R7.reuse, RZ ;  /* 0x000000070a097224 */ /* 0x080fe400078e02ff */
[----:B------:R-:W-:-:S04]  /*0620*/  IMAD.WIDE.U32 R10, R8, R7, R2 ;  /* 0x00000007080a7225 */ /* 0x000fc800078e0002 */
[----:B------:R-:W-:Y:S02]  /*0630*/  IMAD R9, R8, R4, R9 ;  /* 0x0000000408097224 */ /* 0x000fe400078e0209 */
[----:B------:R-:W-:Y:S02]  /*0640*/  IMAD.MOV.U32 R8, RZ, RZ, R6 ;  /* 0x000000ffff087224 */ /* 0x000fe400078e0006 */
[----:B------:R-:W-:Y:S01]  /*0650*/  IMAD.MOV.U32 R6, RZ, RZ, R10 ;  /* 0x000000ffff067224 */ /* 0x000fe200078e000a */
[----:B------:R-:W-:-:S07]  /*0660*/  IADD3 R9, PT, PT, R11, R9, RZ ;  /* 0x000000090b097210 */ /* 0x000fce0007ffe0ff */
.L_x_304:
[----:B------:R-:W-:Y:S05]  /*0670*/  BSYNC.RECONVERGENT B0 ;  /* 0x0000000000007941 */ /* 0x000fea0003800200 */
.L_x_302:
[----:B------:R-:W0:Y:S01]  /*0680*/  LDC R13, c[0x0][0x3cc] ;  /* 0x0000f300ff0d7b82 */ /* 0x000e220000000800 */
[----:B------:R-:W1:Y:S01]  /*0690*/  LDCU UR4, c[0x0][0x3d0] ;  /* 0x00007a00ff0477ac */ /* 0x000e620008000800 */
[----:B0-----:R-:W-:-:S04]  /*06a0*/  IABS R15, R13 ;  /* 0x0000000d000f7213 */ /* 0x001fc80000000000 */
[----:B------:R-:W0:Y:S08]  /*06b0*/  I2F.RP R12, R15 ;  /* 0x0000000f000c7306 */ /* 0x000e300000209400 */
[----:B0-----:R-:W0:Y:S02]  /*06c0*/  MUFU.RCP R12, R12 ;  /* 0x0000000c000c7308 */ /* 0x001e240000001000 */
[----:B0-----:R-:W-:-:S06]  /*06d0*/  VIADD R10, R12, 0xffffffe ;  /* 0x0ffffffe0c0a7836 */ /* 0x001fcc0000000000 */
[----:B------:R0:W2:Y:S02]  /*06e0*/  F2I.FTZ.U32.TRUNC.NTZ R11, R10 ;  /* 0x0000000a000b7305 */ /* 0x0000a4000021f000 */
[----:B0-----:R-:W-:Y:S02]  /*06f0*/  HFMA2 R10, -RZ, RZ, 0, 0 ;  /* 0x00000000ff0a7431 */ /* 0x001fe400000001ff */
[----:B--2---:R-:W-:-:S04]  /*0700*/  IMAD.MOV R14, RZ, RZ, -R11 ;  /* 0x000000ffff0e7224 */ /* 0x004fc800078e0a0b */
        /* <DEDUP_REMOVED lines=9> */
[----:B------:R-:W-:Y:S01]  /*07a0*/  @!P1 IMAD.IADD R12, R12, 0x1, -R15 ;  /* 0x000000010c0c9824 */ /* 0x000fe200078e0a0f */
[----:B------:R-:W-:Y:S02]  /*07b0*/  @!P1 IADD3 R11, PT, PT, R11, 0x1, RZ ;  /* 0x000000010b0b9810 */ /* 0x000fe40007ffe0ff */
[----:B------:R-:W-:Y:S02]  /*07c0*/  ISETP.NE.AND P1, PT, R13, RZ, PT ;  /* 0x000000ff0d00720c */ /* 0x000fe40003f25270 */
[----:B------:R-:W-:-:S13]  /*07d0*/  ISETP.GE.U32.AND P0, PT, R12, R15, PT ;  /* 0x0000000f0c00720c */ /* 0x000fda0003f06070 */
[----:B------:R-:W-:-:S04]  /*07e0*/  @P0 VIADD R11, R11, 0x1 ;  /* 0x000000010b0b0836 */ /* 0x000fc80000000000 */
[----:B------:R-:W-:Y:S02]  /*07f0*/  IMAD.MOV.U32 R12, RZ, RZ, R11 ;  /* 0x000000ffff0c7224 */ /* 0x000fe400078e000b */
[----:B------:R-:W0:Y:S03]  /*0800*/  LDC.64 R10, c[0x0][0x3c0] ;  /* 0x0000f000ff0a7b82 */ /* 0x000e260000000a00 */
[----:B------:R-:W-:Y:S02]  /*0810*/  @!P2 IADD3 R12, PT, PT, -R12, RZ, RZ ;  /* 0x000000ff0c0ca210 */ /* 0x000fe40007ffe1ff */
[----:B------:R-:W-:-:S05]  /*0820*/  @!P1 LOP3.LUT R12, RZ, R13, RZ, 0x33, !PT ;  /* 0x0000000dff0c9212 */ /* 0x000fca00078e33ff */
[----:B------:R-:W-:-:S04]  /*0830*/  IMAD.MOV R14, RZ, RZ, -R12 ;  /* 0x000000ffff0e7224 */ /* 0x000fc800078e0a0c */
[----:B------:R-:W-:-:S04]  /*0840*/  IMAD R13, R13, R14, R8 ;  /* 0x0000000e0d0d7224 */ /* 0x000fc800078e0208 */
[----:B-1----:R-:W-:Y:S01]  /*0850*/  IMAD R13, R12, UR4, R13 ;  /* 0x000000040c0d7c24 */ /* 0x002fe2000f8e020d */
[----:B------:R-:W1:Y:S03]  /*0860*/  LDCU UR4, c[0x0][0x3a8] ;  /* 0x00007500ff0477ac */ /* 0x000e660008000800 */
[----:B0-----:R-:W-:-:S06]  /*0870*/  IMAD.WIDE R16, R13, 0x4, R10 ;  /* 0x000000040d107825 */ /* 0x001fcc00078e020a */
[----:B------:R-:W1:Y:S02]  /*0880*/  LDG.E R16, desc[UR14][R16.64] ;  /* 0x0000000e10107981 */ /* 0x000e64000c1e1900 */
[----:B-1----:R-:W-:Y:S01]  /*0890*/  VIADD R21, R16, -UR4 ;  /* 0x8000000410157c36 */ /* 0x002fe20008000000 */
[----:B------:R-:W0:Y:S04]  /*08a0*/  LDCU.64 UR4, c[0x0][0x380] ;  /* 0x00007000ff0477ac */ /* 0x000e280008000a00 */
[----:B------:R-:W-:-:S13]  /*08b0*/  ISETP.GT.AND P0, PT, R21, -0x1, PT ;  /* 0xffffffff1500780c */ /* 0x000fda0003f04270 */
[----:B------:R-:W1:Y:S01]  /*08c0*/  @!P0 LDC.64 R10, c[0x0][0x390] ;  /* 0x0000e400ff0a8b82 */ /* 0x000e620000000a00 */
[----:B------:R-:W-:-:S05]  /*08d0*/  @!P0 SHF.R.S32.HI R8, RZ, 0x1f, R16 ;  /* 0x0000001fff088819 */ /* 0x000fca0000011410 */
[----:B------:R-:W-:Y:S01]  /*08e0*/  @!P0 IMAD R13, R8, R7, RZ ;  /* 0x00000007080d8224 */ /* 0x000fe200078e02ff */
[----:B------:R-:W-:-:S03]  /*08f0*/  MOV R8, R6 ;  /* 0x0000000600087202 */ /* 0x000fc60000000f00 */
[C---:B------:R-:W-:Y:S02]  /*0900*/  @!P0 IMAD R13, R16.reuse, R4, R13 ;  /* 0x00000004100d8224 */ /* 0x040fe400078e020d */
[----:B------:R-:W-:-:S04]  /*0910*/  @!P0 IMAD.WIDE.U32 R14, R16, R7, R8 ;  /* 0x00000007100e8225 */ /* 0x000fc800078e0008 */
[----:B------:R-:W-:Y:S02]  /*0920*/  @!P0 IMAD.IADD R6, R15, 0x1, R13 ;  /* 0x000000010f068824 */ /* 0x000fe400078e020d */
[----:B------:R-:W2:Y:S01]  /*0930*/  @P0 LDC R13, c[0x0][0x3ac] ;  /* 0x0000eb00ff0d0b82 */ /* 0x000ea20000000800 */
[----:B-1----:R-:W-:-:S04]  /*0940*/  @!P0 LEA R18, P1, R14, R10, 0x1 ;  /* 0x0000000a0e128211 */ /* 0x002fc800078208ff */
[----:B------:R-:W-:-:S03]  /*0950*/  @!P0 LEA.HI.X R19, R14, R11, R6, 0x1, P1 ;  /* 0x0000000b0e138211 */ /* 0x000fc600008f0c06 */
[----:B------:R-:W1:Y:S02]  /*0960*/  @P0 LDC.64 R10, c[0x0][0x3b8] ;  /* 0x0000ee00ff0a0b82 */ /* 0x000e640000000a00 */
[----:B------:R-:W3:Y:S01]  /*0970*/  @!P0 LDG.E.U16 R18, desc[UR14][R18.64] ;  /* 0x0000000e12128981 */ /* 0x000ee2000c1e1500 */
[----:B--2---:R-:W-:-:S05]  /*0980*/  @P0 IMAD R12, R12, R13, RZ ;  /* 0x0000000d0c0c0224 */ /* 0x004fca00078e02ff */
        /* <DEDUP_REMOVED lines=8> */
[----:B------:R-:W3:Y:S01]  /*0a10*/  @P0 LDG.E.U16 R18, desc[UR14][R10.64] ;  /* 0x0000000e0a120981 */ /* 0x000ee2000c1e1500 */
[C---:B0-----:R-:W-:Y:S02]  /*0a20*/  LEA R6, P0, R2.reuse, UR4, 0x1 ;  /* 0x0000000402067c11 */ /* 0x041fe4000f8008ff */
[----:B------:R-:W-:Y:S02]  /*0a30*/  IADD3 R0, PT, PT, R5, R0, RZ ;  /* 0x0000000005007210 */ /* 0x000fe40007ffe0ff */
[----:B------:R-:W-:Y:S01]  /*0a40*/  LEA.HI.X R7, R2, UR5, R3, 0x1, P0 ;  /* 0x0000000502077c11 */ /* 0x000fe200080f0c03 */
[----:B------:R-:W-:Y:S01]  /*0a50*/  IMAD.U32 R2, RZ, RZ, UR10 ;  /* 0x0000000aff027e24 */ /* 0x000fe2000f8e00ff */
[----:B------:R-:W-:Y:S02]  /*0a60*/  ISETP.LT.U32.AND P0, PT, R0, UR6, PT ;  /* 0x0000000600007c0c */ /* 0x000fe4000bf01070 */
[----:B------:R-:W-:-:S04]  /*0a70*/  SHF.R.S32.HI R3, RZ, 0x1f, R0 ;  /* 0x0000001fff037819 */ /* 0x000fc80000011400 */
[----:B------:R-:W-:Y:S01]  /*0a80*/  ISETP.GT.AND.EX P0, PT, R2, R3, PT, P0 ;  /* 0x000000030200720c */ /* 0x000fe20003f04300 */
[----:B---3--:R-:W-:-:S05]  /*0a90*/  HADD2 R18, R18.H0_H0, RZ.H0_H0 ;  /* 0x200000ff12127230 */ /* 0x008fca0000000800 */
[----:B------:R0:W-:Y:S07]  /*0aa0*/  STG.E.U16 desc[UR14][R6.64], R18 ;  /* 0x0000001206007986 */ /* 0x0001ee000c10150e */
[----:B------:R-:W-:Y:S05]  /*0ab0*/  @!P0 EXIT ;  /* 0x000000000000894d */ /* 0x000fea0003800000 */
[----:B------:R-:W-:Y:S01]  /*0ac0*/  IMAD.MOV.U32 R2, RZ, RZ, R0 ;  /* 0x000000ffff027224 */ /* 0x000fe200078e0000 */
[----:B------:R-:W-:Y:S06]  /*0ad0*/  BRA `(.L_x_305) ;  /* 0xfffffff400d87947 */ /* 0x000fec000383ffff */
.L_x_298:
[----:B------:R-:W-:-:S12]  /*0ae0*/  UIADD3 UR9, UPT, UPT, -UR5, URZ, URZ ;  /* 0x000000ff05097290 */ /* 0x000fd8000fffe1ff */
.L_x_312:
[----:B0-----:R-:W0:Y:S01]  /*0af0*/  LDC R13, c[0x0][0x3d0] ;  /* 0x0000f400ff0d7b82 */ /* 0x001e220000000800 */
[----:B------:R-:W-:Y:S01]  /*0b00*/  BSSY.RECONVERGENT B0, `(.L_x_306) ;  /* 0x0000016000007945 */ /* 0x000fe20003800200 */
[----:B0-----:R-:W-:-:S04]  /*0b10*/  ISETP.GT.AND P0, PT, R13, RZ, PT ;  /* 0x000000ff0d00720c */ /* 0x001fc80003f04270 */
[----:B------:R-:W-:-:S13]  /*0b20*/  ISETP.LT.AND P0, PT, R0, UR8, P0 ;  /* 0x0000000800007c0c */ /* 0x000fda0008701270 */
[----:B------:R-:W-:Y:S05]  /*0b30*/  @!P0 BRA `(.L_x_307) ;  /* 0x0000000000488947 */ /* 0x000fea0003800000 */
[----:B------:R-:W0:Y:S01]  /*0b40*/  LDC.64 R10, c[0x0][0x3c0] ;  /* 0x0000f000ff0a7b82 */ /* 0x000e220000000a00 */
[----:B------:R-:W-:Y:S02]  /*0b50*/  HFMA2 R15, -RZ, RZ, 0, 0 ;  /* 0x00000000ff0f7431 */ /* 0x000fe400000001ff */
[----:B------:R-:W-:Y:S01]  /*0b60*/  IMAD R13, R0, R13, RZ ;  /* 0x0000000d000d7224 */ /* 0x000fe200078e02ff */
[----:B------:R-:W1:Y:S01]  /*0b70*/  LDCU UR5, c[0x0][0x3a8] ;  /* 0x00007500ff0577ac */ /* 0x000e620008000800 */
[----:B------:R-:W-:-:S05]  /*0b80*/  UMOV UR4, UR9 ;  /* 0x0000000900047c82 */ /* 0x000fca0008000000 */
.L_x_308:
        /* <DEDUP_REMOVED lines=13> */
.L_x_307:
[----:B------:R-:W-:Y:S05]  /*0c60*/  BSYNC.RECONVERGENT B0 ;  /* 0x0000000000007941 */ /* 0x000fea0003800200 */
.L_x_306:
        /* <DEDUP_REMOVED lines=12> */
[----:B------:R0:W1:Y:S02]  /*0d30*/  F2I.FTZ.U32.TRUNC.NTZ R9, R8 ;  /* 0x0000000800097305 */ /* 0x000064000021f000 */
[----:B0-----:R-:W-:Y:S02]  /*0d40*/  IMAD.MOV.U32 R8, RZ, RZ, RZ ;  /* 0x000000ffff087224 */ /* 0x001fe400078e00ff */
[----:B-1----:R-:W-:-:S05]  /*0d50*/  IMAD R6, R9, R7, RZ ;  /* 0x0000000709067224 */ /* 0x002fca00078e02ff */
        /* <DEDUP_REMOVED lines=15> */
.L_x_310:
[----:B------:R-:W-:-:S07]  /*0e50*/  MOV R4, 0xe70 ;  /* 0x00000e7000047802 */ /* 0x000fce0000000f00 */
[----:B--2---:R-:W-:Y:S05]  /*0e60*/  CALL.REL.NOINC `($__internal_15_$__cuda_sm20_div_s64) ;  /* 0x0000001400dc7944 */ /* 0x004fea0003c00000 */
[----:B------:R-:W0:Y:S01]  /*0e70*/  LDCU.64 UR4, c[0x0][0x3d8] ;  /* 0x00007b00ff0477ac */ /* 0x000e220008000a00 */
[----:B------:R-:W-:-:S05]  /*0e80*/  IADD3 R11, P0, PT, RZ, -R6, RZ ;  /* 0x80000006ff0b7210 */ /* 0x000fca0007f1e0ff */
[----:B------:R-:W-:Y:S01]  /*0e90*/  IMAD.X R8, RZ, RZ, ~R7, P0 ;  /* 0x000000ffff087224 */ /* 0x000fe200000e0e07 */
[----:B0-----:R-:W-:Y:S01]  /*0ea0*/  MOV R7, UR4 ;  /* 0x0000000400077c02 */ /* 0x001fe20008000f00 */
[----:B------:R-:W-:-:S04]  /*0eb0*/  IMAD.U32 R4, RZ, RZ, UR5 ;  /* 0x00000005ff047e24 */ /* 0x000fc8000f8e00ff */
[-C--:B------:R-:W-:Y:S02]  /*0ec0*/  IMAD R10, R8, R7.reuse, RZ ;  /* 0x00000007080a7224 */ /* 0x080fe400078e02ff */
[----:B------:R-:W-:-:S04]  /*0ed0*/  IMAD.WIDE.U32 R8, R11, R7, R2 ;  /* 0x000000070b087225 */ /* 0x000fc800078e0002 */
[----:B------:R-:W-:Y:S02]  /*0ee0*/  IMAD R11, R11, R4, R10 ;  /* 0x000000040b0b7224 */ /* 0x000fe400078e020a */
[----:B------:R-:W-:-:S03]  /*0ef0*/  IMAD.MOV.U32 R10, RZ, RZ, R6 ;  /* 0x000000ffff0a7224 */ /* 0x000fc600078e0006 */
[----:B------:R-:W-:-:S07]  /*0f00*/  IADD3 R9, PT, PT, R11, R9, RZ ;  /* 0x000000090b097210 */ /* 0x000fce0007ffe0ff */
.L_x_311:
[----:B------:R-:W-:Y:S05]  /*0f10*/  BSYNC.RECONVERGENT B0 ;  /* 0x0000000000007941 */ /* 0x000fea0003800200 */
.L_x_309:
[----:B------:R-:W0:Y:S01]  /*0f20*/  LDC R15, c[0x0][0x3cc] ;  /* 0x0000f300ff0f7b82 */ /* 0x000e220000000800 */
[----:B------:R-:W-:Y:S01]  /*0f30*/  HFMA2 R12, -RZ, RZ, 0, 0 ;  /* 0x00000000ff0c7431 */ /* 0x000fe200000001ff */
        /* <DEDUP_REMOVED lines=27> */
[----:B-1----:R-:W-:-:S04]  /*10f0*/  IMAD R14, R6, UR4, R11 ;  /* 0x00000004060e7c24 */ /* 0x002fc8000f8e020b */
[----:B--2---:R-:W-:Y:S01]  /*1100*/  VIADD R17, R14, -UR5 ;  /* 0x800000050e117c36 */ /* 0x004fe20008000000 */
[----:B------:R-:W0:Y:S04]  /*1110*/  LDCU.64 UR4, c[0x0][0x380] ;  /* 0x00007000ff0477ac */ /* 0x000e280008000a00 */
[----:B------:R-:W-:-:S13]  /*1120*/  ISETP.GT.AND P0, PT, R17, -0x1, PT ;  /* 0xffffffff1100780c */ /* 0x000fda0003f04270 */
[----:B------:R-:W1:Y:S01]  /*1130*/  @!P0 LDC.64 R10, c[0x0][0x390] ;  /* 0x0000e400ff0a8b82 */ /* 0x000e620000000a00 */
[----:B------:R-:W-:-:S05]  /*1140*/  @!P0 SHF.R.S32.HI R12, RZ, 0x1f, R14 ;  /* 0x0000001fff0c8819 */ /* 0x000fca000001140e */
[-C--:B------:R-:W-:Y:S02]  /*1150*/  @!P0 IMAD R15, R12, R7.reuse, RZ ;  /* 0x000000070c0f8224 */ /* 0x080fe400078e02ff */
[----:B------:R-:W-:-:S04]  /*1160*/  @!P0 IMAD.WIDE.U32 R12, R14, R7, R8 ;  /* 0x000000070e0c8225 */ /* 0x000fc800078e0008 */
[----:B------:R-:W-:Y:S01]  /*1170*/  @!P0 IMAD R15, R14, R4, R15 ;  /* 0x000000040e0f8224 */ /* 0x000fe200078e020f */
[----:B-1----:R-:W-:-:S04]  /*1180*/  @!P0 LEA R14, P1, R12, R10, 0x1 ;  /* 0x0000000a0c0e8211 */ /* 0x002fc800078208ff */
[----:B------:R-:W-:Y:S02]  /*1190*/  @!P0 IADD3 R10, PT, PT, R13, R15, RZ ;  /* 0x0000000f0d0a8210 */ /* 0x000fe40007ffe0ff */
[----:B------:R-:W1:Y:S02]  /*11a0*/  @P0 LDC R13, c[0x0][0x3ac] ;  /* 0x0000eb00ff0d0b82 */ /* 0x000e640000000800 */
[----:B------:R-:W-:-:S05]  /*11b0*/  @!P0 LEA.HI.X R15, R12, R11, R10, 0x1, P1 ;  /* 0x0000000b0c0f8211 */ /* 0x000fca00008f0c0a */
[----:B------:R-:W2:Y:S01]  /*11c0*/  @!P0 LDG.E.U16 R14, desc[UR14][R14.64] ;  /* 0x0000000e0e0e8981 */ /* 0x000ea2000c1e1500 */
[----:B------:R-:W3:Y:S01]  /*11d0*/  @P0 LDC.64 R10, c[0x0][0x3b8] ;  /* 0x0000ee00ff0a0b82 */ /* 0x000ee20000000a00 */
[----:B-1----:R-:W-:-:S05]  /*11e0*/  @P0 IMAD R6, R6, R13, RZ ;  /* 0x0000000d06060224 */ /* 0x002fca00078e02ff */
[----:B------:R-:W-:-:S04]  /*11f0*/  @P0 IADD3 R13, P1, PT, R17, R6, RZ ;  /* 0x00000006110d0210 */ /* 0x000fc80007f3e0ff */
[----:B------:R-:W-:Y:S01]  /*1200*/  @P0 LEA.HI.X.SX32 R6, R6, RZ, 0x1, P1 ;  /* 0x000000ff06060211 */ /* 0x000fe200008f0eff */
[----:B------:R-:W-:-:S04]  /*1210*/  @P0 IMAD.WIDE.U32 R8, R13, R7, R8 ;  /* 0x000000070d080225 */ /* 0x000fc800078e0008 */
[----:B------:R-:W-:Y:S01]  /*1220*/  @P0 IMAD R6, R6, R7, RZ ;  /* 0x0000000706060224 */ /* 0x000fe200078e02ff */
[----:B---3--:R-:W-:-:S03]  /*1230*/  @P0 LEA R10, P1, R8, R10, 0x1 ;  /* 0x0000000a080a0211 */ /* 0x008fc600078208ff */
[----:B------:R-:W-:-:S04]  /*1240*/  @P0 IMAD R13, R13, R4, R6 ;  /* 0x000000040d0d0224 */ /* 0x000fc800078e0206 */
[----:B------:R-:W-:-:S05]  /*1250*/  @P0 IMAD.IADD R4, R9, 0x1, R13 ;  /* 0x0000000109040824 */ /* 0x000fca00078e020d */
[----:B------:R-:W-:-:S05]  /*1260*/  @P0 LEA.HI.X R11, R8, R11, R4, 0x1, P1 ;  /* 0x0000000b080b0211 */ /* 0x000fca00008f0c04 */
[----:B------:R-:W2:Y:S01]  /*1270*/  @P0 LDG.E.U16 R14, desc[UR14][R10.64] ;  /* 0x0000000e0a0e0981 */ /* 0x000ea2000c1e1500 */
        /* <DEDUP_REMOVED lines=12> */
.L_x_297:
[----:B------:R-:W0:Y:S01]  /*1340*/  LDCU.64 UR4, c[0x0][0x3c0] ;  /* 0x00007800ff0477ac */ /* 0x000e220008000a00 */
[----:B------:R-:W1:Y:S01]  /*1350*/  LDCU UR9, c[0x0][0x3c8] ;  /* 0x00007900ff0977ac */ /* 0x000e620008000800 */
[----:B0-----:R-:W-:-:S04]  /*1360*/  UISETP.NE.U32.AND UP0, UPT, UR4, URZ, UPT ;  /* 0x000000ff0400728c */ /* 0x001fc8000bf05070 */
[----:B------:R-:W-:Y:S02]  /*1370*/  UISETP.NE.AND.EX UP0, UPT, UR5, URZ, UPT, UP0 ;  /* 0x000000ff0500728c */ /* 0x000fe4000bf05300 */
[----:B-1----:R-:W-:-:S07]  /*1380*/  UIADD3 UR9, UPT, UPT, UR9, -0x1, URZ ;  /* 0xffffffff09097890 */ /* 0x002fce000fffe0ff */
[----:B------:R-:W-:Y:S05]  /*1390*/  BRA.U !UP0, `(.L_x_313) ;  /* 0x0000000908507547 */ /* 0x000fea000b800000 */
.L_x_320:
        /* <DEDUP_REMOVED lines=10> */
.L_x_316:
        /* <DEDUP_REMOVED lines=13> */
.L_x_315:
[----:B------:R-:W-:Y:S05]  /*1510*/  BSYNC.RECONVERGENT B0 ;  /* 0x0000000000007941 */ /* 0x000fea0003800200 */
.L_x_314:
        /* <DEDUP_REMOVED lines=30> */
.L_x_318:
[----:B------:R-:W-:-:S07]  /*1700*/  MOV R4, 0x1720 ;  /* 0x0000172000047802 */ /* 0x000fce0000000f00 */
[----:B---3--:R-:W-:Y:S05]  /*1710*/  CALL.REL.NOINC `($__internal_15_$__cuda_sm20_div_s64) ;  /* 0x0000000c00b07944 */ /* 0x008fea0003c00000 */
[----:B------:R-:W0:Y:S01]  /*1720*/  LDCU.64 UR4, c[0x0][0x3d8] ;  /* 0x00007b00ff0477ac */ /* 0x000e220008000a00 */
[-C--:B------:R-:W-:Y:S02]  /*1730*/  IADD3 R13, P0, PT, RZ, -R6.reuse, RZ ;  /* 0x80000006ff0d7210 */ /* 0x080fe40007f1e0ff */
[----:B------:R-:W-:Y:S02]  /*1740*/  MOV R16, R6 ;  /* 0x0000000600107202 */ /* 0x000fe40000000f00 */
[----:B------:R-:W-:Y:S01]  /*1750*/  IADD3.X R8, PT, PT, RZ, ~R7, RZ, P0, !PT ;  /* 0x80000007ff087210 */ /* 0x000fe200007fe4ff */
[----:B0-----:R-:W-:Y:S02]  /*1760*/  IMAD.U32 R9, RZ, RZ, UR4 ;  /* 0x00000004ff097e24 */ /* 0x001fe4000f8e00ff */
[----:B------:R-:W-:Y:S02]  /*1770*/  IMAD.U32 R4, RZ, RZ, UR5 ;  /* 0x00000005ff047e24 */ /* 0x000fe4000f8e00ff */
[----:B------:R-:W-:-:S02]  /*1780*/  IMAD R8, R8, R9, RZ ;  /* 0x0000000908087224 */ /* 0x000fc400078e02ff */
[----:B------:R-:W-:-:S04]  /*1790*/  IMAD.WIDE.U32 R10, R13, R9, R2 ;  /* 0x000000090d0a7225 */ /* 0x000fc800078e0002 */
[----:B------:R-:W-:Y:S02]  /*17a0*/  IMAD R7, R13, R4, R8 ;  /* 0x000000040d077224 */ /* 0x000fe400078e0208 */
[----:B------:R-:W-:Y:S02]  /*17b0*/  IMAD.MOV.U32 R6, RZ, RZ, R10 ;  /* 0x000000ffff067224 */ /* 0x000fe400078e000a */
[----:B------:R-:W-:-:S07]  /*17c0*/  IMAD.IADD R7, R7, 0x1, R11 ;  /* 0x0000000107077824 */ /* 0x000fce00078e020b */
.L_x_319:
[----:B------:R-:W-:Y:S05]  /*17d0*/  BSYNC.RECONVERGENT B0 ;  /* 0x0000000000007941 */ /* 0x000fea0003800200 */
.L_x_317:
[----:B------:R-:W0:Y:S01]  /*17e0*/  LDC R13, c[0x0][0x3cc] ;  /* 0x0000f300ff0d7b82 */ /* 0x000e220000000800 */
[----:B------:R-:W-:Y:S01]  /*17f0*/  IMAD.MOV.U32 R10, RZ, RZ, RZ ;  /* 0x000000ffff0a7224 */ /* 0x000fe200078e00ff */
[----:B------:R-:W1:Y:S01]  /*1800*/  LDCU UR4, c[0x0][0x3d0] ;  /* 0x00007a00ff0477ac */ /* 0x000e620008000800 */
[----:B0-----:R-:W-:-:S04]  /*1810*/  IABS R15, R13 ;  /* 0x0000000d000f7213 */ /* 0x001fc80000000000 */
        /* <DEDUP_REMOVED lines=18> */
[----:B------:R-:W-:Y:S02]  /*1940*/  ISETP.GE.AND P2, PT, R10, RZ, PT ;  /* 0x000000ff0a00720c */ /* 0x000fe40003f46270 */
[----:B------:R-:W0:Y:S05]  /*1950*/  LDC.64 R10, c[0x0][0x3c0] ;  /* 0x0000f000ff0a7b82 */ /* 0x000e2a0000000a00 */
[----:B------:R-:W-:-:S04]  /*1960*/  @P0 VIADD R8, R8, 0x1 ;  /* 0x0000000108080836 */ /* 0x000fc80000000000 */
[----:B------:R-:W-:-:S05]  /*1970*/  IMAD.MOV.U32 R15, RZ, RZ, R8 ;  /* 0x000000ffff0f7224 */ /* 0x000fca00078e0008 */
[----:B------:R-:W-:Y:S02]  /*1980*/  @!P2 IADD3 R15, PT, PT, -R15, RZ, RZ ;  /* 0x000000ff0f0fa210 */ /* 0x000fe40007ffe1ff */
[----:B------:R-:W-:-:S05]  /*1990*/  @!P1 LOP3.LUT R15, RZ, R13, RZ, 0x33, !PT ;  /* 0x0000000dff0f9212 */ /* 0x000fca00078e33ff */
[----:B------:R-:W-:-:S04]  /*19a0*/  IMAD.MOV R8, RZ, RZ, -R15 ;  /* 0x000000ffff087224 */ /* 0x000fc800078e0a0f */
[----:B------:R-:W-:-:S04]  /*19b0*/  IMAD R16, R13, R8, R16 ;  /* 0x000000080d107224 */ /* 0x000fc800078e0210 */
[----:B-1----:R-:W-:Y:S01]  /*19c0*/  IMAD R13, R15, UR4, R16 ;  /* 0x000000040f0d7c24 */ /* 0x002fe2000f8e0210 */
[----:B------:R-:W1:Y:S03]  /*19d0*/  LDCU UR4, c[0x0][0x3a8] ;  /* 0x00007500ff0477ac */ /* 0x000e660008000800 */
[----:B0-----:R-:W-:-:S05]  /*19e0*/  IMAD.WIDE R12, R13, 0x4, R10 ;  /* 0x000000040d0c7825 */ /* 0x001fca00078e020a */
[----:B------:R-:W1:Y:S02]  /*19f0*/  LDG.E R17, desc[UR14][R12.64] ;  /* 0x0000000e0c117981 */ /* 0x000e64000c1e1900 */
[----:B-1----:R-:W-:Y:S01]  /*1a00*/  IADD3 R19, PT, PT, R17, -UR4, RZ ;  /* 0x8000000411137c10 */ /* 0x002fe2000fffe0ff */
[----:B------:R-:W0:Y:S03]  /*1a10*/  LDCU.64 UR4, c[0x0][0x398] ;  /* 0x00007300ff0477ac */ /* 0x000e260008000a00 */
[----:B------:R-:W-:-:S13]  /*1a20*/  ISETP.GE.AND P0, PT, R19, RZ, PT ;  /* 0x000000ff1300720c */ /* 0x000fda0003f06270 */
[----:B------:R-:W1:Y:S08]  /*1a30*/  @P0 LDC R8, c[0x0][0x3ac] ;  /* 0x0000eb00ff080b82 */ /* 0x000e700000000800 */
[----:B------:R-:W2:Y:S01]  /*1a40*/  @P0 LDC.64 R10, c[0x0][0x3b8] ;  /* 0x0000ee00ff0a0b82 */ /* 0x000ea20000000a00 */
[----:B-1----:R-:W-:-:S05]  /*1a50*/  @P0 IMAD R8, R15, R8, RZ ;  /* 0x000000080f080224 */ /* 0x002fca00078e02ff */
[----:B------:R-:W-:-:S04]  /*1a60*/  @P0 IADD3 R19, P1, PT, R19, R8, RZ ;  /* 0x0000000813130210 */ /* 0x000fc80007f3e0ff */
[----:B------:R-:W-:Y:S01]  /*1a70*/  @P0 LEA.HI.X.SX32 R8, R8, RZ, 0x1, P1 ;  /* 0x000000ff08080211 */ /* 0x000fe200008f0eff */
[----:B------:R-:W-:-:S04]  /*1a80*/  @P0 IMAD.WIDE.U32 R14, R19, R9, R6 ;  /* 0x00000009130e0225 */ /* 0x000fc800078e0006 */
[----:B------:R-:W-:Y:S01]  /*1a90*/  @P0 IMAD R8, R8, R9, RZ ;  /* 0x0000000908080224 */ /* 0x000fe200078e02ff */
[----:B--2---:R-:W-:-:S03]  /*1aa0*/  @P0 LEA R12, P1, R14, R10, 0x1 ;  /* 0x0000000a0e0c0211 */ /* 0x004fc600078208ff */
[----:B------:R-:W-:-:S04]  /*1ab0*/  @P0 IMAD R19, R19, R4, R8 ;  /* 0x0000000413130224 */ /* 0x000fc800078e0208 */
[----:B------:R-:W-:-:S05]  /*1ac0*/  @P0 IMAD.IADD R8, R15, 0x1, R19 ;  /* 0x000000010f080824 */ /* 0x000fca00078e0213 */
[----:B------:R-:W-:Y:S02]  /*1ad0*/  @P0 LEA.HI.X R13, R14, R11, R8, 0x1, P1 ;  /* 0x0000000b0e0d0211 */ /* 0x000fe400008f0c08 */
[----:B------:R-:W1:Y:S03]  /*1ae0*/  @!P0 LDC.64 R10, c[0x0][0x390] ;  /* 0x0000e400ff0a8b82 */ /* 0x000e660000000a00 */
[----:B------:R-:W2:Y:S01]  /*1af0*/  @P0 LDG.E.U16 R8, desc[UR14][R12.64] ;  /* 0x0000000e0c080981 */ /* 0x000ea2000c1e1500 */
[----:B------:R-:W-:Y:S02]  /*1b00*/  IADD3 R15, PT, PT, R16, UR9, RZ ;  /* 0x00000009100f7c10 */ /* 0x000fe4000fffe0ff */
[----:B------:R-:W-:Y:S02]  /*1b10*/  @!P0 SHF.R.S32.HI R14, RZ, 0x1f, R17 ;  /* 0x0000001fff0e8819 */ /* 0x000fe40000011411 */
[----:B------:R-:W-:-:S03]  /*1b20*/  SHF.R.S32.HI R16, RZ, 0x1f, R15 ;  /* 0x0000001fff107819 */ /* 0x000fc6000001140f */
[-C--:B------:R-:W-:Y:S02]  /*1b30*/  @!P0 IMAD R14, R14, R9.reuse, RZ ;  /* 0x000000090e0e8224 */ /* 0x080fe400078e02ff */
[-C--:B------:R-:W-:Y:S02]  /*1b40*/  IMAD R16, R16, R9.reuse, RZ ;  /* 0x0000000910107224 */ /* 0x080fe400078e02ff */
[----:B------:R-:W-:-:S04]  /*1b50*/  @!P0 IMAD.WIDE.U32 R12, R17, R9, R6 ;  /* 0x00000009110c8225 */ /* 0x000fc800078e0006 */
[C---:B------:R-:W-:Y:S02]  /*1b60*/  IMAD R21, R15.reuse, R4, R16 ;  /* 0x000000040f157224 */ /* 0x040fe400078e0210 */
[----:B------:R-:W-:Y:S01]  /*1b70*/  IMAD.WIDE.U32 R6, R15, R9, R6 ;  /* 0x000000090f067225 */ /* 0x000fe200078e0006 */
[----:B-1----:R-:W-:-:S03]  /*1b80*/  @!P0 LEA R10, P1, R12, R10, 0x1 ;  /* 0x0000000a0c0a8211 */ /* 0x002fc600078208ff */
[----:B------:R-:W-:Y:S01]  /*1b90*/  @!P0 IMAD R19, R17, R4, R14 ;  /* 0x0000000411138224 */ /* 0x000fe200078e020e */
[----:B------:R-:W-:Y:S02]  /*1ba0*/  IADD3 R7, PT, PT, R7, R21, RZ ;  /* 0x0000001507077210 */ /* 0x000fe40007ffe0ff */
[----:B0-----:R-:W-:Y:S01]  /*1bb0*/  LEA R14, P2, R6, UR4, 0x1 ;  /* 0x00000004060e7c11 */ /* 0x001fe2000f8408ff */
[----:B------:R-:W-:-:S03]  /*1bc0*/  @!P0 IMAD.IADD R4, R13, 0x1, R19 ;  /* 0x000000010d048824 */ /* 0x000fc600078e0213 */
[----:B------:R-:W-:Y:S01]  /*1bd0*/  LEA.HI.X R15, R6, UR5, R7, 0x1, P2 ;  /* 0x00000005060f7c11 */ /* 0x000fe200090f0c07 */
[----:B------:R-:W0:Y:S01]  /*1be0*/  LDCU.64 UR4, c[0x0][0x380] ;  /* 0x00007000ff0477ac */ /* 0x000e220008000a00 */
[----:B------:R-:W-:-:S04]  /*1bf0*/  @!P0 LEA.HI.X R11, R12, R11, R4, 0x1, P1 ;  /* 0x0000000b0c0b8211 */ /* 0x000fc800008f0c04 */
[----:B------:R-:W2:Y:S04]  /*1c00*/  LDG.E.U16 R15, desc[UR14][R14.64] ;  /* 0x0000000e0e0f7981 */ /* 0x000ea8000c1e1500 */
[----:B------:R-:W2:Y:S01]  /*1c10*/  @!P0 LDG.E.U16 R8, desc[UR14][R10.64] ;  /* 0x0000000e0a088981 */ /* 0x000ea2000c1e1500 */
        /* <DEDUP_REMOVED lines=11> */
[----:B------:R-:W-:Y:S05]  /*1cd0*/  EXIT ;  /* 0x000000000000794d */ /* 0x000fea0003800000 */
.L_x_313:
        /* <DEDUP_REMOVED lines=10> */
.L_x_323:
        /* <DEDUP_REMOVED lines=13> */
.L_x_322:
[----:B------:R-:W-:Y:S05]  /*1e50*/  BSYNC.RECONVERGENT B0 ;  /* 0x0000000000007941 */ /* 0x000fea0003800200 */
.L_x_321:
        /* <DEDUP_REMOVED lines=30> */
.L_x_325:
[----:B------:R-:W-:-:S07]  /*2040*/  MOV R4, 0x2060 ;  /* 0x0000206000047802 */ /* 0x000fce0000000f00 */
[----:B---3--:R-:W-:Y:S05]  /*2050*/  CALL.REL.NOINC `($__internal_15_$__cuda_sm20_div_s64) ;  /* 0x0000000400607944 */ /* 0x008fea0003c00000 */
[----:B------:R-:W0:Y:S01]  /*2060*/  LDCU.64 UR4, c[0x0][0x3d8] ;  /* 0x00007b00ff0477ac */ /* 0x000e220008000a00 */
[----:B------:R-:W-:-:S05]  /*2070*/  IADD3 R9, P0, PT, RZ, -R6, RZ ;  /* 0x80000006ff097210 */ /* 0x000fca0007f1e0ff */
[----:B------:R-:W-:Y:S01]  /*2080*/  IMAD.X R8, RZ, RZ, ~R7, P0 ;  /* 0x000000ffff087224 */ /* 0x000fe200000e0e07 */
[----:B0-----:R-:W-:Y:S01]  /*2090*/  MOV R11, UR4 ;  /* 0x00000004000b7c02 */ /* 0x001fe20008000f00 */
[----:B------:R-:W-:-:S04]  /*20a0*/  IMAD.U32 R4, RZ, RZ, UR5 ;  /* 0x00000005ff047e24 */ /* 0x000fc8000f8e00ff */
[-C--:B------:R-:W-:Y:S02]  /*20b0*/  IMAD R8, R8, R11.reuse, RZ ;  /* 0x0000000b08087224 */ /* 0x080fe400078e02ff */
[----:B------:R-:W-:-:S04]  /*20c0*/  IMAD.WIDE.U32 R12, R9, R11, R2 ;  /* 0x0000000b090c7225 */ /* 0x000fc800078e0002 */
[----:B------:R-:W-:Y:S01]  /*20d0*/  IMAD R7, R9, R4, R8 ;  /* 0x0000000409077224 */ /* 0x000fe200078e0208 */
[----:B------:R-:W-:Y:S01]  /*20e0*/  MOV R8, R6 ;  /* 0x0000000600087202 */ /* 0x000fe20000000f00 */
[----:B------:R-:W-:-:S03]  /*20f0*/  IMAD.MOV.U32 R6, RZ, RZ, R12 ;  /* 0x000000ffff067224 */ /* 0x000fc600078e000c */
[----:B------:R-:W-:-:S07]  /*2100*/  IADD3 R7, PT, PT, R7, R13, RZ ;  /* 0x0000000d07077210 */ /* 0x000fce0007ffe0ff */
.L_x_326:
[----:B------:R-:W-:Y:S05]  /*2110*/  BSYNC.RECONVERGENT B0 ;  /* 0x0000000000007941 */ /* 0x000fea0003800200 */
.L_x_324:
        /* <DEDUP_REMOVED lines=29> */
[----:B-1----:R-:W-:-:S04]  /*22f0*/  IMAD R12, R16, UR4, R19 ;  /* 0x00000004100c7c24 */ /* 0x002fc8000f8e0213 */
[----:B--2---:R-:W-:Y:S01]  /*2300*/  VIADD R17, R12, -UR5 ;  /* 0x800000050c117c36 */ /* 0x004fe20008000000 */
[----:B------:R-:W0:Y:S04]  /*2310*/  LDCU.64 UR4, c[0x0][0x398] ;  /* 0x00007300ff0477ac */ /* 0x000e280008000a00 */
[----:B------:R-:W-:-:S13]  /*2320*/  ISETP.GT.AND P0, PT, R17, -0x1, PT ;  /* 0xffffffff1100780c */ /* 0x000fda0003f04270 */
[----:B------:R-:W1:Y:S01]  /*2330*/  @!P0 LDC.64 R8, c[0x0][0x390] ;  /* 0x0000e400ff088b82 */ /* 0x000e620000000a00 */
[----:B------:R-:W-:Y:S01]  /*2340*/  @!P0 SHF.R.S32.HI R10, RZ, 0x1f, R12 ;  /* 0x0000001fff0a8819 */ /* 0x000fe2000001140c */
[----:B------:R-:W-:-:S04]  /*2350*/  @!P0 IMAD.WIDE.U32 R14, R12, R11, R6 ;  /* 0x0000000b0c0e8225 */ /* 0x000fc800078e0006 */
[----:B------:R-:W-:Y:S02]  /*2360*/  @!P0 IMAD R13, R10, R11, RZ ;  /* 0x0000000b0a0d8224 */ /* 0x000fe400078e02ff */
[----:B------:R-:W2:Y:S02]  /*2370*/  @P0 LDC R21, c[0x0][0x3ac] ;  /* 0x0000eb00ff150b82 */ /* 0x000ea40000000800 */
[----:B------:R-:W-:Y:S01]  /*2380*/  @!P0 IMAD R13, R12, R4, R13 ;  /* 0x000000040c0d8224 */ /* 0x000fe200078e020d */
[----:B-1----:R-:W-:-:S04]  /*2390*/  @!P0 LEA R12, P1, R14, R8, 0x1 ;  /* 0x000000080e0c8211 */ /* 0x002fc800078208ff */
[----:B------:R-:W-:-:S04]  /*23a0*/  @!P0 IADD3 R8, PT, PT, R15, R13, RZ ;  /* 0x0000000d0f088210 */ /* 0x000fc80007ffe0ff */
[----:B------:R-:W-:Y:S02]  /*23b0*/  @!P0 LEA.HI.X R13, R14, R9, R8, 0x1, P1 ;  /* 0x000000090e0d8211 */ /* 0x000fe400008f0c08 */
[----:B------:R-:W1:Y:S03]  /*23c0*/  @P0 LDC.64 R8, c[0x0][0x3b8] ;  /* 0x0000ee00ff080b82 */ /* 0x000e660000000a00 */
[----:B------:R3:W4:Y:S01]  /*23d0*/  @!P0 LDG.E.U16 R10, desc[UR14][R12.64] ;  /* 0x0000000e0c0a8981 */ /* 0x000722000c1e1500 */
[----:B--2---:R-:W-:Y:S02]  /*23e0*/  @P0 IMAD R16, R16, R21, RZ ;  /* 0x0000001510100224 */ /* 0x004fe400078e02ff */
[----:B------:R-:W-:-:S03]  /*23f0*/  VIADD R15, R19, UR9 ;  /* 0x00000009130f7c36 */ /* 0x000fc60008000000 */
[----:B------:R-:W-:Y:S02]  /*2400*/  @P0 IADD3 R17, P1, PT, R17, R16, RZ ;  /* 0x0000001011110210 */ /* 0x000fe40007f3e0ff */
[----:B------:R-:W-:Y:S02]  /*2410*/  SHF.R.S32.HI R14, RZ, 0x1f, R15 ;  /* 0x0000001fff0e7819 */ /* 0x000fe4000001140f */
[----:B------:R-:W-:Y:S01]  /*2420*/  @P0 LEA.HI.X.SX32 R16, R16, RZ, 0x1, P1 ;  /* 0x000000ff10100211 */ /* 0x000fe200008f0eff */
[----:B---3--:R-:W-:-:S04]  /*2430*/  IMAD.WIDE.U32 R12, R15, R11, R6 ;  /* 0x0000000b0f0c7225 */ /* 0x008fc800078e0006 */
[-C--:B------:R-:W-:Y:S02]  /*2440*/  IMAD R14, R14, R11.reuse, RZ ;  /* 0x0000000b0e0e7224 */ /* 0x080fe400078e02ff */
[-C--:B------:R-:W-:Y:S02]  /*2450*/  @P0 IMAD R16, R16, R11.reuse, RZ ;  /* 0x0000000b10100224 */ /* 0x080fe400078e02ff */
[----:B------:R-:W-:Y:S01]  /*2460*/  IMAD R19, R15, R4, R14 ;  /* 0x000000040f137224 */ /* 0x000fe200078e020e */
[----:B0-----:R-:W-:Y:S01]  /*2470*/  LEA R14, P2, R12, UR4, 0x1 ;  /* 0x000000040c0e7c11 */ /* 0x001fe2000f8408ff */
[----:B------:R-:W-:-:S03]  /*2480*/  @P0 IMAD.WIDE.U32 R6, R17, R11, R6 ;  /* 0x0000000b11060225 */ /* 0x000fc600078e0006 */
[----:B------:R-:W-:Y:S01]  /*2490*/  IADD3 R11, PT, PT, R13, R19, RZ ;  /* 0x000000130d0b7210 */ /* 0x000fe20007ffe0ff */
[----:B------:R-:W-:Y:S01]  /*24a0*/  @P0 IMAD R17, R17, R4, R16 ;  /* 0x0000000411110224 */ /* 0x000fe200078e0210 */
[----:B-1----:R-:W-:Y:S02]  /*24b0*/  @P0 LEA R8, P1, R6, R8, 0x1 ;  /* 0x0000000806080211 */ /* 0x002fe400078208ff */
[----:B------:R-:W-:Y:S01]  /*24c0*/  LEA.HI.X R15, R12, UR5, R11, 0x1, P2 ;  /* 0x000000050c0f7c11 */ /* 0x000fe200090f0c0b */
[----:B------:R-:W-:Y:S01]  /*24d0*/  @P0 IMAD.IADD R4, R7, 0x1, R17 ;  /* 0x0000000107040824 */ /* 0x000fe200078e0211 */
[----:B------:R-:W0:Y:S04]  /*24e0*/  LDCU.64 UR4, c[0x0][0x380] ;  /* 0x00007000ff0477ac */ /* 0x000e280008000a00 */
[----:B------:R-:W-:Y:S01]  /*24f0*/  @P0 LEA.HI.X R9, R6, R9, R4, 0x1, P1 ;  /* 0x0000000906090211 */ /* 0x000fe200008f0c04 */
[----:B------:R-:W4:Y:S04]  /*2500*/  LDG.E.U16 R15, desc[UR14][R14.64] ;  /* 0x0000000e0e0f7981 */ /* 0x000f28000c1e1500 */
[----:B------:R-:W4:Y:S01]  /*2510*/  @P0 LDG.E.U16 R10, desc[UR14][R8.64] ;  /* 0x0000000e080a0981 */ /* 0x000f22000c1e1500 */
        /* <DEDUP_REMOVED lines=8> */
[----:B----4-:R-:W-:-:S05]  /*25a0*/  HADD2 R10, R10.H0_H0, R15.H0_H0 ;  /* 0x2000000f0a0a7230 */ /* 0x010fca0000000800 */
[----:B------:R0:W-:Y:S05]  /*25b0*/  STG.E.U16 desc[UR14][R6.64], R10 ;  /* 0x0000000a06007986 */ /* 0x0001ea000c10150e */
[----:B------:R-:W-:Y:S05]  /*25c0*/  @P0 BRA `(.L_x_313) ;  /* 0xfffffff400c40947 */ /* 0x000fea000383ffff */
[----:B------:R-:W-:Y:S05]  /*25d0*/  EXIT ;  /* 0x000000000000794d */ /* 0x000fea0003800000 */
        .weak           $__internal_15_$__cuda_sm20_div_s64
        .type           $__internal_15_$__cuda_sm20_div_s64,@function
        .size           $__internal_15_$__cuda_sm20_div_s64,(.L_x_575 - $__internal_15_$__cuda_sm20_div_s64)
$__internal_15_$__cuda_sm20_div_s64:
        /* <DEDUP_REMOVED lines=86> */
[----:B------:R-:W-:Y:S06]  /*2b40*/  RET.REL.NODEC R8 `(_ZN17fastertransformer42start_id_embedding_position_lookups_kernelI6__halfLb1ELi2EEEvPT_PiPKS2_S6_NS_18pPromptTuningParamIS2_EEPKiiiiil) ;  /* 0xffffffd4082c7950 */ /* 0x000fec0003c3ffff */
.L_x_327:
        /* <DEDUP_REMOVED lines=11> */
.L_x_575:


//--------------------- .text._ZN17fastertransformer42start_id_embedding_position_lookups_kernelIfLb0ELi0EEEvPT_PiPKS1_S5_NS_18pPromptTuningParamIS1_EEPKiiiiil --------------------------
	.section	.text._ZN17fastertransformer42start_id_embedding_position_lookups_kernelIfLb0ELi0EEEvPT_PiPKS1_S5_NS_18pPromptTuningParamIS1_EEPKiiiiil,"ax",@progbits
	.align	128
        .global         _ZN17fastertransformer42start_id_embedding_position_lookups_kernelIfLb0ELi0EEEvPT_PiPKS1_S5_NS_18pPromptTuningParamIS1_EEPKiiiiil
        .type           _ZN17fastertransformer42start_id_embedding_position_lookups_kernelIfLb0ELi0EEEvPT_PiPKS1_S5_NS_18pPromptTuningParamIS1_EEPKiiiiil,@function
        .size           _ZN17fastertransformer42start_id_embedding_position_lookups_kernelIfLb0ELi0EEEvPT_PiPKS1_S5_NS_18pPromptTuningParamIS1_EEPKiiiiil,(.L_x_576 - _ZN17fastertransformer42start_id_embedding_position_lookups_kernelIfLb0ELi0EEEvPT_PiPKS1_S5_NS_18pPromptTuningParamIS1_EEPKiiiiil)
        .other          _ZN17fastertransformer42start_id_embedding_position_lookups_kernelIfLb0ELi0EEEvPT_PiPKS1_S5_NS_18pPromptTuningParamIS1_EEPKiiiiil,@"STO_CUDA_ENTRY STV_DEFAULT"
_ZN17fastertransformer42start_id_embedding_position_lookups_kernelIfLb0ELi0EEEvPT_PiPKS1_S5_NS_18pPromptTuningParamIS1_EEPKiiiiil:
.text._ZN17fastertransformer42start_id_embedding_position_lookups_kernelIfLb0ELi0EEEvPT_PiPKS1_S5_NS_18pPromptTuningParamIS1_EEPKiiiiil:
        /* <DEDUP_REMOVED lines=48> */
.L_x_334:
        /* <DEDUP_REMOVED lines=28> */
.L_x_332:
[----:B------:R-:W-:-:S07]  /*04c0*/  MOV R10, 0x4e0 ;  /* 0x000004e0000a7802 */ /* 0x000fce0000000f00 */
[----:B0---4-:R-:W-:Y:S05]  /*04d0*/  CALL.REL.NOINC `($__internal_16_$__cuda_sm20_div_s64) ;  /* 0x0000001400d87944 */ /* 0x011fea0003c00000 */
        /* <DEDUP_REMOVED lines=11> */
.L_x_333:
[----:B0-----:R-:W-:Y:S05]  /*0590*/  BSYNC.RECONVERGENT B1 ;  /* 0x0000000000017941 */ /* 0x001fea0003800200 */
.L_x_331:
        /* <DEDUP_REMOVED lines=35> */
[----:B------:R-:W2:Y:S01]  /*07d0*/  LDG.E R4, desc[UR20][R4.64] ;  /* 0x0000001404047981 */ /* 0x000ea2000c1e1900 */
        /* <DEDUP_REMOVED lines=8> */
[----:B--2---:R-:W-:-:S05]  /*0860*/  FADD.FTZ R7, RZ, R4 ;  /* 0x00000004ff077221 */ /* 0x004fca0000010000 */
[----:B------:R2:W-:Y:S05]  /*0870*/  STG.E desc[UR20][R2.64], R7 ;  /* 0x0000000702007986 */ /* 0x0005ea000c101914 */
[----:B------:R-:W-:Y:S05]  /*0880*/  @P0 BRA `(.L_x_334) ;  /* 0xfffffff8009c0947 */ /* 0x000fea000383ffff */
[----:B------:R-:W-:Y:S05]  /*0890*/  BSYNC.RECONVERGENT B0 ;  /* 0x0000000000007941 */ /* 0x000fea0003800200 */
.L_x_330:
[----:B------:R-:W-:Y:S05]  /*08a0*/  EXIT ;  /* 0x000000000000794d */ /* 0x000fea0003800000 */
.L_x_329:
[----:B------:R-:W-:Y:S01]  /*08b0*/  BSSY.RECONVERGENT B0, `(.L_x_335) ;  /* 0x000005d000007945 */ /* 0x000fe20003800200 */
.L_x_339:
        /* <DEDUP_REMOVED lines=28> */
.L_x_337:
[----:B------:R-:W-:-:S07]  /*0a80*/  MOV R10, 0xaa0 ;  /* 0x00000aa0000a7802 */ /* 0x000fce0000000f00 */
[----:B01--4-:R-:W-:Y:S05]  /*0a90*/  CALL.REL.NOINC `($__internal_16_$__cuda_sm20_div_s64) ;  /* 0x0000001000687944 */ /* 0x013fea0003c00000 */
        /* <DEDUP_REMOVED lines=11> */
.L_x_338:
[----:B0-----:R-:W-:Y:S05]  /*0b50*/  BSYNC.RECONVERGENT B1 ;  /* 0x0000000000017941 */ /* 0x001fea0003800200 */
.L_x_336:
        /* <DEDUP_REMOVED lines=38> */
[----:B------:R-:W2:Y:S01]  /*0dc0*/  LDG.E R6, desc[UR20][R6.64] ;  /* 0x0000001406067981 */ /* 0x000ea2000c1e1900 */
        /* <DEDUP_REMOVED lines=8> */
[----:B--2---:R-:W-:-:S05]  /*0e50*/  FADD.FTZ R15, RZ, R6 ;  /* 0x00000006ff0f7221 */ /* 0x004fca0000010000 */
[----:B------:R2:W-:Y:S05]  /*0e60*/  STG.E desc[UR20][R2.64], R15 ;  /* 0x0000000f02007986 */ /* 0x0005ea000c101914 */
[----:B------:R-:W-:Y:S05]  /*0e70*/  @P0 BRA `(.L_x_339) ;  /* 0xfffffff800900947 */ /* 0x000fea000383ffff */
[----:B------:R-:W-:Y:S05]  /*0e80*/  BSYNC.RECONVERGENT B0 ;  /* 0x0000000000007941 */ /* 0x000fea0003800200 */
.L_x_335:
[----:B------:R-:W-:Y:S05]  /*0e90*/  EXIT ;  /* 0x000000000000794d */ /* 0x000fea0003800000 */
.L_x_328:
        /* <DEDUP_REMOVED lines=22> */
.L_x_345:
        /* <DEDUP_REMOVED lines=28> */
.L_x_343:
[----:B------:R-:W-:-:S07]  /*11c0*/  MOV R10, 0x11e0 ;  /* 0x000011e0000a7802 */ /* 0x000fce0000000f00 */
[----:B0---4-:R-:W-:Y:S05]  /*11d0*/  CALL.REL.NOINC `($__internal_16_$__cuda_sm20_div_s64) ;  /* 0x0000000800987944 */ /* 0x011fea0003c00000 */
        /* <DEDUP_REMOVED lines=9> */
.L_x_344:
[----:B0-----:R-:W-:Y:S05]  /*1270*/  BSYNC.RECONVERGENT B1 ;  /* 0x0000000000017941 */ /* 0x001fea0003800200 */
.L_x_342:
        /* <DEDUP_REMOVED lines=42> */
[----:B------:R-:W2:Y:S04]  /*1520*/  LDG.E R15, desc[UR20][R14.64] ;  /* 0x000000140e0f7981 */ /* 0x000ea8000c1e1900 */
[----:B------:R-:W2:Y:S01]  /*1530*/  LDG.E R4, desc[UR20][R4.64] ;  /* 0x0000001404047981 */ /* 0x000ea2000c1e1900 */
        /* <DEDUP_REMOVED lines=8> */
[----:B--2---:R-:W-:-:S05]  /*15c0*/  FADD.FTZ R7, R4, R15 ;  /* 0x0000000f04077221 */ /* 0x004fca0000010000 */
[----:B------:R2:W-:Y:S05]  /*15d0*/  STG.E desc[UR20][R2.64], R7 ;  /* 0x0000000702007986 */ /* 0x0005ea000c101914 */
[----:B------:R-:W-:Y:S05]  /*15e0*/  @P0 BRA `(.L_x_345) ;  /* 0xfffffff800840947 */ /* 0x000fea000383ffff */
[----:B------:R-:W-:Y:S05]  /*15f0*/  BSYNC.RECONVERGENT B0 ;  /* 0x0000000000007941 */ /* 0x000fea0003800200 */
.L_x_341:
[----:B------:R-:W-:Y:S05]  /*1600*/  EXIT ;  /* 0x000000000000794d */ /* 0x000fea0003800000 */
.L_x_340:
[----:B------:R-:W-:Y:S01]  /*1610*/  BSSY.RECONVERGENT B0, `(.L_x_346) ;  /* 0x0000061000007945 */ /* 0x000fe20003800200 */
.L_x_350:
        /* <DEDUP_REMOVED lines=28> */
.L_x_348:
[----:B------:R-:W-:-:S07]  /*17e0*/  MOV R10, 0x1800 ;  /* 0x00001800000a7802 */ /* 0x000fce0000000f00 */
[----:B0---4-:R-:W-:Y:S05]  /*17f0*/  CALL.REL.NOINC `($__internal_16_$__cuda_sm20_div_s64) ;  /* 0x0000000400107944 */ /* 0x011fea0003c00000 */
        /* <DEDUP_REMOVED lines=9> */
.L_x_349:
[----:B------:R-:W-:Y:S05]  /*1890*/  BSYNC.RECONVERGENT B1 ;  /* 0x0000000000017941 */ /* 0x000fea0003800200 */
.L_x_347:
        /* <DEDUP_REMOVED lines=43> */
[----:B------:R-:W2:Y:S04]  /*1b50*/  LDG.E R17, desc[UR20][R16.64] ;  /* 0x0000001410117981 */ /* 0x000ea8000c1e1900 */
[----:B------:R-:W2:Y:S01]  /*1b60*/  LDG.E R6, desc[UR20][R6.64] ;  /* 0x0000001406067981 */ /* 0x000ea2000c1e1900 */
        /* <DEDUP_REMOVED lines=8> */
[----:B--2---:R-:W-:-:S05]  /*1bf0*/  FADD.FTZ R13, R6, R17 ;  /* 0x00000011060d7221 */ /* 0x004fca0000010000 */
[----:B------:R2:W-:Y:S05]  /*1c00*/  STG.E desc[UR20][R2.64], R13 ;  /* 0x0000000d02007986 */ /* 0x0005ea000c101914 */
[----:B------:R-:W-:Y:S05]  /*1c10*/  @P0 BRA `(.L_x_350) ;  /* 0xfffffff800800947 */ /* 0x000fea000383ffff */
[----:B------:R-:W-:Y:S05]  /*1c20*/  BSYNC.RECONVERGENT B0 ;  /* 0x0000000000007941 */ /* 0x000fea0003800200 */
.L_x_346:
[----:B------:R-:W-:Y:S05]  /*1c30*/  EXIT ;  /* 0x000000000000794d */ /* 0x000fea0003800000 */
        .weak           $__internal_16_$__cuda_sm20_div_s64
        .type           $__internal_16_$__cuda_sm20_div_s64,@function
        .size           $__internal_16_$__cuda_sm20_div_s64,(.L_x_576 - $__internal_16_$__cuda_sm20_div_s64)
$__internal_16_$__cuda_sm20_div_s64:
        /* <DEDUP_REMOVED lines=86> */
[----:B------:R-:W-:Y:S06]  /*21a0*/  RET.REL.NODEC R6 `(_ZN17fastertransformer42start_id_embedding_position_lookups_kernelIfLb0ELi0EEEvPT_PiPKS1_S5_NS_18pPromptTuningParamIS1_EEPKiiiiil) ;  /* 0xffffffdc06947950 */ /* 0x000fec0003c3ffff */
.L_x_351:
        /* <DEDUP_REMOVED lines=13> */
.L_x_576:


//--------------------- .text._ZN17fastertransformer42start_id_embedding_position_lookups_kernelIfLb0ELi1EEEvPT_PiPKS1_S5_NS_18pPromptTuningParamIS1_EEPKiiiiil --------------------------
	.section	.text._ZN17fastertransformer42start_id_embedding_position_lookups_kernelIfLb0ELi1EEEvPT_PiPKS1_S5_NS_18pPromptTuningParamIS1_EEPKiiiiil,"ax",@progbits
	.align	128
        .global         _ZN17fastertransformer42start_id_embedding_position_lookups_kernelIfLb0ELi1EEEvPT_PiPKS1_S5_NS_18pPromptTuningParamIS1_EEPKiiiiil
        .type           _ZN17fastertransformer42start_id_embedding_position_lookups_kernelIfLb0ELi1EEEvPT_PiPKS1_S5_NS_18pPromptTuningParamIS1_EEPKiiiiil,@function
        .size           _ZN17fastertransformer42start_id_embedding_position_lookups_kernelIfLb0ELi1EEEvPT_PiPKS1_S5_NS_18pPromptTuningParamIS1_EEPKiiiiil,(.L_x_577 - _ZN17fastertransformer42start_id_embedding_position_lookups_kernelIfLb0ELi1EEEvPT_PiPKS1_S5_NS_18pPromptTuningParamIS1_EEPKiiiiil)
        .other          _ZN17fastertransformer42start_id_embedding_position_lookups_kernelIfLb0ELi1EEEvPT_PiPKS1_S5_NS_18pPromptTuningParamIS1_EEPKiiiiil,@"STO_CUDA_ENTRY STV_DEFAULT"
_ZN17fastertransformer42start_id_embedding_position_lookups_kernelIfLb0ELi1EEEvPT_PiPKS1_S5_NS_18pPromptTuningParamIS1_EEPKiiiiil:
.text._ZN17fastertransformer42start_id_embedding_position_lookups_kernelIfLb0ELi1EEEvPT_PiPKS1_S5_NS_18pPromptTuningParamIS1_EEPKiiiiil:
        /* <DEDUP_REMOVED lines=48> */
.L_x_358:
        /* <DEDUP_REMOVED lines=28> */
.L_x_356:
[----:B------:R-:W-:-:S07]  /*04c0*/  MOV R14, 0x4e0 ;  /* 0x000004e0000e7802 */ /* 0x000fce0000000f00 */
[----:B01--4-:R-:W-:Y:S05]  /*04d0*/  CALL.REL.NOINC `($__internal_17_$__cuda_sm20_div_s64) ;  /* 0x0000001800a47944 */ /* 0x013fea0003c00000 */
        /* <DEDUP_REMOVED lines=10> */
.L_x_357:
[----:B0-----:R-:W-:Y:S05]  /*0580*/  BSYNC.RECONVERGENT B1 ;  /* 0x0000000000017941 */ /* 0x001fea0003800200 */
.L_x_355:
        /* <DEDUP_REMOVED lines=42> */
[----:B------:R0:W3:Y:S01]  /*0830*/  @!P0 LDG.E R18, desc[UR12][R8.64] ;  /* 0x0000000c08128981 */ /* 0x0000e2000c1e1900 */
[----:B------:R-:W-:-:S04]  /*0840*/  @P0 IMAD.WIDE.U32 R12, R19, R17, R12 ;  /* 0x00000011130c0225 */ /* 0x000fc800078e000c */
[----:B------:R-:W-:Y:S01]  /*0850*/  @P0 IMAD R19, R19, R16, R13 ;  /* 0x0000001013130224 */ /* 0x000fe200078e020d */
[----:B--2---:R-:W-:-:S04]  /*0860*/  @P0 LEA R14, P1, R12, R10, 0x2 ;  /* 0x0000000a0c0e0211 */ /* 0x004fc800078210ff */
[----:B------:R-:W-:-:S05]  /*0870*/  @P0 LEA.HI.X R15, R12, R11, R19, 0x2, P1 ;  /* 0x0000000b0c0f0211 */ /* 0x000fca00008f1413 */
[----:B------:R-:W3:Y:S01]  /*0880*/  @P0 LDG.E R18, desc[UR12][R14.64] ;  /* 0x0000000c0e120981 */ /* 0x000ee2000c1e1900 */
        /* <DEDUP_REMOVED lines=8> */
[----:B---3--:R-:W-:-:S05]  /*0910*/  FADD.FTZ R11, RZ, R18 ;  /* 0x00000012ff0b7221 */ /* 0x008fca0000010000 */
[----:B------:R2:W-:Y:S05]  /*0920*/  STG.E desc[UR12][R12.64], R11 ;  /* 0x0000000b0c007986 */ /* 0x0005ea000c10190c */
[----:B------:R-:W-:Y:S05]  /*0930*/  @P0 BRA `(.L_x_358) ;  /* 0xfffffff800700947 */ /* 0x000fea000383ffff */
[----:B------:R-:W-:Y:S05]  /*0940*/  BSYNC.RECONVERGENT B0 ;  /* 0x0000000000007941 */ /* 0x000fea0003800200 */
.L_x_354:
[----:B------:R-:W-:Y:S05]  /*0950*/  EXIT ;  /* 0x000000000000794d */ /* 0x000fea0003800000 */
.L_x_353:
[----:B------:R-:W-:Y:S01]  /*0960*/  BSSY.RECONVERGENT B0, `(.L_x_359) ;  /* 0x0000064000007945 */ /* 0x000fe20003800200 */
.L_x_363:
        /* <DEDUP_REMOVED lines=28> */
.L_x_361:
[----:B------:R-:W-:-:S07]  /*0b30*/  MOV R14, 0xb50 ;  /* 0x00000b50000e7802 */ /* 0x000fce0000000f00 */
[----:B0---4-:R-:W-:Y:S05]  /*0b40*/  CALL.REL.NOINC `($__internal_17_$__cuda_sm20_div_s64) ;  /* 0x0000001400087944 */ /* 0x011fea0003c00000 */
        /* <DEDUP_REMOVED lines=10> */
.L_x_362:
[----:B0-----:R-:W-:Y:S05]  /*0bf0*/  BSYNC.RECONVERGENT B1 ;  /* 0x0000000000017941 */ /* 0x001fea0003800200 */
.L_x_360:
        /* <DEDUP_REMOVED lines=41> */
[----:B------:R-:W3:Y:S01]  /*0e90*/  @!P0 LDG.E R16, desc[UR12][R10.64] ;  /* 0x0000000c0a108981 */ /* 0x000ee2000c1e1900 */
        /* <DEDUP_REMOVED lines=17> */
.L_x_359:
[----:B------:R-:W-:Y:S05]  /*0fb0*/  EXIT ;  /* 0x000000000000794d */ /* 0x000fea0003800000 */
.L_x_352:
        /* <DEDUP_REMOVED lines=24> */
.L_x_369:
        /* <DEDUP_REMOVED lines=28> */
.L_x_367:
        /* <DEDUP_REMOVED lines=14> */
.L_x_368:
[----:B0-----:R-:W-:Y:S05]  /*13e0*/  BSYNC.RECONVERGENT B1 ;  /* 0x0000000000017941 */ /* 0x001fea0003800200 */
.L_x_366:
        /* <DEDUP_REMOVED lines=43> */
[----:B------:R-:W2:Y:S01]  /*16a0*/  @P0 LDG.E R14, desc[UR12][R14.64] ;  /* 0x0000000c0e0e0981 */ /* 0x000ea2000c1e1900 */
        /* <DEDUP_REMOVED lines=12> */
[----:B------:R-:W2:Y:S04]  /*1770*/  LDG.E R19, desc[UR12][R18.64] ;  /* 0x0000000c12137981 */ /* 0x000ea8000c1e1900 */
[----:B------:R-:W2:Y:S01]  /*1780*/  @!P0 LDG.E R14, desc[UR12][R10.64] ;  /* 0x0000000c0a0e8981 */ /* 0x000ea2000c1e1900 */
        /* <DEDUP_REMOVED lines=8> */
[----:B--2---:R-:W-:-:S05]  /*1810*/  FADD.FTZ R13, R19, R14 ;  /* 0x0000000e130d7221 */ /* 0x004fca0000010000 */
[----:B------:R2:W-:Y:S07]  /*1820*/  STG.E desc[UR12][R8.64], R13 ;  /* 0x0000000d08007986 */ /* 0x0005ee000c10190c */
[----:B------:R-:W-:Y:S05]  /*1830*/  @P0 BRA `(.L_x_369) ;  /* 0xfffffff800400947 */ /* 0x000fea000383ffff */
[----:B------:R-:W-:Y:S05]  /*1840*/  BSYNC.RECONVERGENT B0 ;  /* 0x0000000000007941 */ /* 0x000fea0003800200 */
.L_x_365:
[----:B------:R-:W-:Y:S05]  /*1850*/  EXIT ;  /* 0x000000000000794d */ /* 0x000fea0003800000 */
.L_x_364:
[----:B------:R-:W-:Y:S01]  /*1860*/  BSSY.RECONVERGENT B0, `(.L_x_370) ;  /* 0x000006f000007945 */ /* 0x000fe20003800200 */
.L_x_374:
        /* <DEDUP_REMOVED lines=28> */
.L_x_372:
[----:B------:R-:W-:-:S07]  /*1a30*/  MOV R14, 0x1a50 ;  /* 0x00001a50000e7802 */ /* 0x000fce0000000f00 */
[----:B0---4-:R-:W-:Y:S05]  /*1a40*/  CALL.REL.NOINC `($__internal_17_$__cuda_sm20_div_s64) ;  /* 0x0000000400487944 */ /* 0x011fea0003c00000 */
        /* <DEDUP_REMOVED lines=12> */
.L_x_373:
[----:B------:R-:W-:Y:S05]  /*1b10*/  BSYNC.RECONVERGENT B1 ;  /* 0x0000000000017941 */ /* 0x000fea0003800200 */
.L_x_371:
        /* <DEDUP_REMOVED lines=41> */
[----:B------:R-:W3:Y:S01]  /*1db0*/  @!P0 LDG.E R6, desc[UR12][R6.64] ;  /* 0x0000000c06068981 */ /* 0x000ee2000c1e1900 */
        /* <DEDUP_REMOVED lines=10> */
[----:B------:R-:W3:Y:S01]  /*1e60*/  LDG.E R15, desc[UR12][R14.64] ;  /* 0x0000000c0e0f7981 */ /* 0x000ee2000c1e1900 */
[----:B--2---:R-:W-:-:S04]  /*1e70*/  @P0 LEA R12, P1, R8, R12, 0x2 ;  /* 0x0000000c080c0211 */ /* 0x004fc800078210ff */
[----:B------:R-:W-:-:S05]  /*1e80*/  @P0 LEA.HI.X R13, R8, R13, R17, 0x2, P1 ;  /* 0x0000000d080d0211 */ /* 0x000fca00008f1411 */
[----:B------:R-:W3:Y:S01]  /*1e90*/  @P0 LDG.E R6, desc[UR12][R12.64] ;  /* 0x0000000c0c060981 */ /* 0x000ee2000c1e1900 */
[----:B------:R-:W-:-:S04]  /*1ea0*/  LEA R8, P0, R2, UR24, 0x2 ;  /* 0x0000001802087c11 */ /* 0x000fc8000f8010ff */
[----:B------:R-:W-:Y:S01]  /*1eb0*/  LEA.HI.X R9, R2, UR25, R5, 0x2, P0 ;  /* 0x0000001902097c11 */ /* 0x000fe200080f1405 */
[----:B------:R-:W-:-:S05]  /*1ec0*/  IMAD.IADD R2, R0, 0x1, R3 ;  /* 0x0000000100027824 */ /* 0x000fca00078e0203 */
[----:B------:R-:W-:Y:S02]  /*1ed0*/  ISETP.LT.U32.AND P0, PT, R2, UR4, PT ;  /* 0x0000000402007c0c */ /* 0x000fe4000bf01070 */
[--C-:B------:R-:W-:Y:S01]  /*1ee0*/  SHF.R.S32.HI R5, RZ, 0x1f, R2.reuse ;  /* 0x0000001fff057819 */ /* 0x100fe20000011402 */
[----:B------:R-:W-:Y:S02]  /*1ef0*/  IMAD.MOV.U32 R3, RZ, RZ, R2 ;  /* 0x000000ffff037224 */ /* 0x000fe400078e0002 */
[----:B---3--:R-:W-:Y:S01]  /*1f00*/  FADD.FTZ R7, R15, R6 ;  /* 0x000000060f077221 */ /* 0x008fe20000010000 */
[----:B------:R-:W-:-:S04]  /*1f10*/  MOV R6, UR9 ;  /* 0x0000000900067c02 */ /* 0x000fc80008000f00 */
[----:B------:R2:W-:Y:S01]  /*1f20*/  STG.E desc[UR12][R8.64], R7 ;  /* 0x0000000708007986 */ /* 0x0005e2000c10190c */
[----:B------:R-:W-:-:S13]  /*1f30*/  ISETP.GT.AND.EX P0, PT, R6, R5, PT, P0 ;  /* 0x000000050600720c */ /* 0x000fda0003f04300 */
[----:B--2---:R-:W-:Y:S05]  /*1f40*/  @P0 BRA `(.L_x_374) ;  /* 0xfffffff800480947 */ /* 0x004fea000383ffff */
[----:B------:R-:W-:Y:S05]  /*1f50*/  BSYNC.RECONVERGENT B0 ;  /* 0x0000000000007941 */ /* 0x000fea0003800200 */
.L_x_370:
[----:B------:R-:W-:Y:S05]  /*1f60*/  EXIT ;  /* 0x000000000000794d */ /* 0x000fea0003800000 */
        .weak           $__internal_17_$__cuda_sm20_div_s64
        .type           $__internal_17_$__cuda_sm20_div_s64,@function
        .size           $__internal_17_$__cuda_sm20_div_s64,(.L_x_577 - $__internal_17_$__cuda_sm20_div_s64)
$__internal_17_$__cuda_sm20_div_s64:
        /* <DEDUP_REMOVED lines=85> */
[----:B------:R-:W-:Y:S06]  /*24c0*/  RET.REL.NODEC R14 `(_ZN17fastertransformer42start_id_embedding_position_lookups_kernelIfLb0ELi1EEEvPT_PiPKS1_S5_NS_18pPromptTuningParamIS1_EEPKiiiiil) ;  /* 0xffffffd80ecc7950 */ /* 0x000fec0003c3ffff */
.L_x_375:
        /* <DEDUP_REMOVED lines=11> */
.L_x_577:


//--------------------- .text._ZN17fastertransformer42start_id_embedding_position_lookups_kernelIfLb0ELi2EEEvPT_PiPKS1_S5_NS_18pPromptTuningParamIS1_EEPKiiiiil --------------------------
	.section	.text._ZN17fastertransformer42start_id_embedding_position_lookups_kernelIfLb0ELi2EEEvPT_PiPKS1_S5_NS_18pPromptTuningParamIS1_EEPKiiiiil,"ax",@progbits
	.align	128
        .global         _ZN17fastertransformer42start_id_embedding_position_lookups_kernelIfLb0ELi2EEEvPT_PiPKS1_S5_NS_18pPromptTuningParamIS1_EEPKiiiiil
        .type           _ZN17fastertransformer42start_id_embedding_position_lookups_kernelIfLb0ELi2EEEvPT_PiPKS1_S5_NS_18pPromptTuningParamIS1_EEPKiiiiil,@function
        .size           _ZN17fastertransformer42start_id_embedding_position_lookups_kernelIfLb0ELi2EEEvPT_PiPKS1_S5_NS_18pPromptTuningParamIS1_EEPKiiiiil,(.L_x_578 - _ZN17fastertransformer42start_id_embedding_position_lookups_kernelIfLb0ELi2EEEvPT_PiPKS1_S5_NS_18pPromptTuningParamIS1_EEPKiiiiil)
        .other          _ZN17fastertransformer42start_id_embedding_position_lookups_kernelIfLb0ELi2EEEvPT_PiPKS1_S5_NS_18pPromptTuningParamIS1_EEPKiiiiil,@"STO_CUDA_ENTRY STV_DEFAULT"
_ZN17fastertransformer42start_id_embedding_position_lookups_kernelIfLb0ELi2EEEvPT_PiPKS1_S5_NS_18pPromptTuningParamIS1_EEPKiiiiil:
.text._ZN17fastertransformer42start_id_embedding_position_lookups_kernelIfLb0ELi2EEEvPT_PiPKS1_S5_NS_18pPromptTuningParamIS1_EEPKiiiiil:
        /* <DEDUP_REMOVED lines=48> */
.L_x_382:
        /* <DEDUP_REMOVED lines=28> */
.L_x_380:
[----:B------:R-:W-:-:S07]  /*04c0*/  MOV R10, 0x4e0 ;  /* 0x000004e0000a7802 */ /* 0x000fce0000000f00 */
[----:B01--4-:R-:W-:Y:S05]  /*04d0*/  CALL.REL.NOINC `($__internal_18_$__cuda_sm20_div_s64) ;  /* 0x0000001800dc7944 */ /* 0x013fea0003c00000 */
        /* <DEDUP_REMOVED lines=10> */
.L_x_381:
[----:B0-----:R-:W-:Y:S05]  /*0580*/  BSYNC.RECONVERGENT B1 ;  /* 0x0000000000017941 */ /* 0x001fea0003800200 */
.L_x_379:
        /* <DEDUP_REMOVED lines=40> */
[----:B------:R-:W2:Y:S01]  /*0810*/  @!P0 LDG.E R16, desc[UR12][R16.64] ;  /* 0x0000000c10108981 */ /* 0x000ea2000c1e1900 */
        /* <DEDUP_REMOVED lines=10> */
[----:B------:R-:W2:Y:S01]  /*08c0*/  @P0 LDG.E R16, desc[UR12][R2.64] ;  /* 0x0000000c02100981 */ /* 0x000ea2000c1e1900 */
        /* <DEDUP_REMOVED lines=12> */
.L_x_378:
[----:B------:R-:W-:Y:S05]  /*0990*/  EXIT ;  /* 0x000000000000794d */ /* 0x000fea0003800000 */
.L_x_377:
[----:B------:R-:W-:Y:S01]  /*09a0*/  BSSY.RECONVERGENT B0, `(.L_x_383) ;  /* 0x0000067000007945 */ /* 0x000fe20003800200 */
.L_x_387:
        /* <DEDUP_REMOVED lines=28> */
.L_x_385:
[----:B------:R-:W-:-:S07]  /*0b70*/  MOV R10, 0xb90 ;  /* 0x00000b90000a7802 */ /* 0x000fce0000000f00 */
[----:B0---4-:R-:W-:Y:S05]  /*0b80*/  CALL.REL.NOINC `($__internal_18_$__cuda_sm20_div_s64) ;  /* 0x0000001400307944 */ /* 0x011fea0003c00000 */
        /* <DEDUP_REMOVED lines=10> */
.L_x_386:
[----:B0-----:R-:W-:Y:S05]  /*0c30*/  BSYNC.RECONVERGENT B1 ;  /* 0x0000000000017941 */ /* 0x001fea0003800200 */
.L_x_384:
        /* <DEDUP_REMOVED lines=38> */
[----:B------:R-:W2:Y:S05]  /*0ea0*/  @!P0 LDG.E R18, desc[UR12][R18.64] ;  /* 0x0000000c12128981 */ /* 0x000eaa000c1e1900 */
        /* <DEDUP_REMOVED lines=23> */
.L_x_383:
[----:B------:R-:W-:Y:S05]  /*1020*/  EXIT ;  /* 0x000000000000794d */ /* 0x000fea0003800000 */
.L_x_376:
        /* <DEDUP_REMOVED lines=24> */
.L_x_393:
        /* <DEDUP_REMOVED lines=28> */
.L_x_391:
[----:B------:R-:W-:-:S07]  /*1370*/  MOV R10, 0x1390 ;  /* 0x00001390000a7802 */ /* 0x000fce0000000f00 */
[----:B01--4-:R-:W-:Y:S05]  /*1380*/  CALL.REL.NOINC `($__internal_18_$__cuda_sm20_div_s64) ;  /* 0x0000000c00307944 */ /* 0x013fea0003c00000 */
        /* <DEDUP_REMOVED lines=12> */
.L_x_392:
[----:B0-----:R-:W-:Y:S05]  /*1450*/  BSYNC.RECONVERGENT B1 ;  /* 0x0000000000017941 */ /* 0x001fea0003800200 */
.L_x_390:
        /* <DEDUP_REMOVED lines=44> */
[----:B------:R-:W2:Y:S01]  /*1720*/  @P0 LDG.E R16, desc[UR12][R16.64] ;  /* 0x0000000c10100981 */ /* 0x000ea2000c1e1900 */
        /* <DEDUP_REMOVED lines=15> */
[----:B------:R-:W2:Y:S04]  /*1820*/  LDG.E R19, desc[UR12][R18.64] ;  /* 0x0000000c12137981 */ /* 0x000ea8000c1e1900 */
[----:B------:R-:W2:Y:S01]  /*1830*/  @!P0 LDG.E R16, desc[UR12][R6.64] ;  /* 0x0000000c06108981 */ /* 0x000ea2000c1e1900 */
        /* <DEDUP_REMOVED lines=12> */
.L_x_389:
[----:B------:R-:W-:Y:S05]  /*1900*/  EXIT ;  /* 0x000000000000794d */ /* 0x000fea0003800000 */
.L_x_388:
[----:B------:R-:W-:Y:S01]  /*1910*/  BSSY.RECONVERGENT B0, `(.L_x_394) ;  /* 0x0000072000007945 */ /* 0x000fe20003800200 */
.L_x_398:
        /* <DEDUP_REMOVED lines=28> */
.L_x_396:
[----:B------:R-:W-:-:S07]  /*1ae0*/  MOV R10, 0x1b00 ;  /* 0x00001b00000a7802 */ /* 0x000fce0000000f00 */
[----:B0---4-:R-:W-:Y:S05]  /*1af0*/  CALL.REL.NOINC `($__internal_18_$__cuda_sm20_div_s64) ;  /* 0x0000000400547944 */ /* 0x011fea0003c00000 */
        /* <DEDUP_REMOVED lines=12> */
.L_x_397:
[----:B------:R-:W-:Y:S05]  /*1bc0*/  BSYNC.RECONVERGENT B1 ;  /* 0x0000000000017941 */ /* 0x000fea0003800200 */
.L_x_395:
        /* <DEDUP_REMOVED lines=38> */
[----:B------:R-:W2:Y:S01]  /*1e30*/  @!P0 LDG.E R14, desc[UR12][R14.64] ;  /* 0x0000000c0e0e8981 */ /* 0x000ea2000c1e1900 */
        /* <DEDUP_REMOVED lines=18> */
[----:B------:R-:W2:Y:S04]  /*1f60*/  LDG.E R17, desc[UR12][R16.64] ;  /* 0x0000000c10117981 */ /* 0x000ea8000c1e1900 */
[----:B------:R-:W2:Y:S01]  /*1f70*/  @P0 LDG.E R14, desc[UR12][R4.64] ;  /* 0x0000000c040e0981 */ /* 0x000ea2000c1e1900 */
        /* <DEDUP_REMOVED lines=12> */
.L_x_394:
[----:B------:R-:W-:Y:S05]  /*2040*/  EXIT ;  /* 0x000000000000794d */ /* 0x000fea0003800000 */
        .weak           $__internal_18_$__cuda_sm20_div_s64
        .type           $__internal_18_$__cuda_sm20_div_s64,@function
        .size           $__internal_18_$__cuda_sm20_div_s64,(.L_x_578 - $__internal_18_$__cuda_sm20_div_s64)
$__internal_18_$__cuda_sm20_div_s64:
        /* <DEDUP_REMOVED lines=86> */
[----:B------:R-:W-:Y:S06]  /*25b0*/  RET.REL.NODEC R6 `(_ZN17fastertransformer42start_id_embedding_position_lookups_kernelIfLb0ELi2EEEvPT_PiPKS1_S5_NS_18pPromptTuningParamIS1_EEPKiiiiil) ;  /* 0xffffffd806907950 */ /* 0x000fec0003c3ffff */
.L_x_399:
        /* <DEDUP_REMOVED lines=12> */
.L_x_578:


//--------------------- .text._ZN17fastertransformer42start_id_embedding_position_lookups_kernelIfLb1ELi0EEEvPT_PiPKS1_S5_NS_18pPromptTuningParamIS1_EEPKiiiiil --------------------------
	.section	.text._ZN17fastertransformer42start_id_embedding_position_lookups_kernelIfLb1ELi0EEEvPT_PiPKS1_S5_NS_18pPromptTuningParamIS1_EEPKiiiiil,"ax",@progbits
	.align	128
        .global         _ZN17fastertransformer42start_id_embedding_position_lookups_kernelIfLb1ELi0EEEvPT_PiPKS1_S5_NS_18pPromptTuningParamIS1_EEPKiiiiil
        .type           _ZN17fastertransformer42start_id_embedding_position_lookups_kernelIfLb1ELi0EEEvPT_PiPKS1_S5_NS_18pPromptTuningParamIS1_EEPKiiiiil,@function
        .size           _ZN17fastertransformer42start_id_embedding_position_lookups_kernelIfLb1ELi0EEEvPT_PiPKS1_S5_NS_18pPromptTuningParamIS1_EEPKiiiiil,(.L_x_579 - _ZN17fastertransformer42start_id_embedding_position_lookups_kernelIfLb1ELi0EEEvPT_PiPKS1_S5_NS_18pPromptTuningParamIS1_EEPKiiiiil)
        .other          _ZN17fastertransformer42start_id_embedding_position_lookups_kernelIfLb1ELi0EEEvPT_PiPKS1_S5_NS_18pPromptTuningParamIS1_EEPKiiiiil,@"STO_CUDA_ENTRY STV_DEFAULT"
_ZN17fastertransformer42start_id_embedding_position_lookups_kernelIfLb1ELi0EEEvPT_PiPKS1_S5_NS_18pPromptTuningParamIS1_EEPKiiiiil:
.text._ZN17fastertransformer42start_id_embedding_position_lookups_kernelIfLb1ELi0EEEvPT_PiPKS1_S5_NS_18pPromptTuningParamIS1_EEPKiiiiil:
        /* <DEDUP_REMOVED lines=60> */
.L_x_408:
[----:B------:R-:W-:Y:S01]  /*03c0*/  ISETP.GE.AND P1, PT, R3, UR9, PT ;  /* 0x0000000903007c0c */ /* 0x000fe2000bf26270 */
[----:B0-----:R-:W-:Y:S01]  /*03d0*/  IMAD.U32 R4, RZ, RZ, UR32 ;  /* 0x00000020ff047e24 */ /* 0x001fe2000f8e00ff */
[----:B------:R-:W-:Y:S04]  /*03e0*/  BSSY.RECONVERGENT B1, `(.L_x_403) ;  /* 0x000002a000017945 */ /* 0x000fe80003800200 */
[----:B------:R-:W-:-:S04]  /*03f0*/  LOP3.LUT R5, R7, R4, RZ, 0xfc, !PT ;  /* 0x0000000407057212 */ /* 0x000fc800078efcff */
[----:B------:R-:W-:-:S03]  /*0400*/  ISETP.NE.U32.AND P0, PT, R5, RZ, PT ;  /* 0x000000ff0500720c */ /* 0x000fc60003f05070 */
[----:B--2---:R-:W-:Y:S10]  /*0410*/  @P1 BRA `(.L_x_404) ;  /* 0x0000000000981947 */ /* 0x004ff40003800000 */
        /* <DEDUP_REMOVED lines=38> */
.L_x_404:
[----:B-1----:R-:W-:Y:S05]  /*0680*/  BSYNC.RECONVERGENT B1 ;  /* 0x0000000000017941 */ /* 0x002fea0003800200 */
.L_x_403:
        /* <DEDUP_REMOVED lines=25> */
.L_x_406:
[----:B------:R-:W-:-:S07]  /*0820*/  MOV R4, 0x840 ;  /* 0x0000084000047802 */ /* 0x000fce0000000f00 */
[----:B0-----:R-:W-:Y:S05]  /*0830*/  CALL.REL.NOINC `($__internal_19_$__cuda_sm20_div_s64) ;  /* 0x00000020000c7944 */ /* 0x001fea0003c00000 */
        /* <DEDUP_REMOVED lines=10> */
.L_x_407:
[----:B------:R-:W-:Y:S05]  /*08e0*/  BSYNC.RECONVERGENT B1 ;  /* 0x0000000000017941 */ /* 0x000fea0003800200 */
.L_x_405:
        /* <DEDUP_REMOVED lines=33> */
[----:B------:R-:W2:Y:S01]  /*0b00*/  LDG.E R4, desc[UR14][R4.64] ;  /* 0x0000000e04047981 */ /* 0x000ea2000c1e1900 */
        /* <DEDUP_REMOVED lines=8> */
[----:B--2---:R-:W-:-:S05]  /*0b90*/  FADD.FTZ R11, RZ, R4 ;  /* 0x00000004ff0b7221 */ /* 0x004fca0000010000 */
[----:B------:R2:W-:Y:S07]  /*0ba0*/  STG.E desc[UR14][R8.64], R11 ;  /* 0x0000000b08007986 */ /* 0x0005ee000c10190e */
[----:B------:R-:W-:Y:S05]  /*0bb0*/  @P0 BRA `(.L_x_408) ;  /* 0xfffffff800000947 */ /* 0x000fea000383ffff */
[----:B------:R-:W-:Y:S05]  /*0bc0*/  BSYNC.RECONVERGENT B0 ;  /* 0x0000000000007941 */ /* 0x000fea0003800200 */
.L_x_402:
[----:B------:R-:W-:Y:S05]  /*0bd0*/  EXIT ;  /* 0x000000000000794d */ /* 0x000fea0003800000 */
.L_x_401:
[----:B------:R-:W-:Y:S01]  /*0be0*/  BSSY.RECONVERGENT B0, `(.L_x_409) ;  /* 0x0000087000007945 */ /* 0x000fe20003800200 */
.L_x_415:
        /* <DEDUP_REMOVED lines=44> */
.L_x_411:
[----:B-1----:R-:W-:Y:S05]  /*0eb0*/  BSYNC.RECONVERGENT B1 ;  /* 0x0000000000017941 */ /* 0x002fea0003800200 */
.L_x_410:
        /* <DEDUP_REMOVED lines=25> */
.L_x_413:
[----:B0-----:R-:W-:-:S07]  /*1050*/  MOV R4, 0x1070 ;  /* 0x0000107000047802 */ /* 0x001fce0000000f00 */
[----:B------:R-:W-:Y:S05]  /*1060*/  CALL.REL.NOINC `($__internal_19_$__cuda_sm20_div_s64) ;  /* 0x0000001800007944 */ /* 0x000fea0003c00000 */
        /* <DEDUP_REMOVED lines=12> */
.L_x_414:
[----:B------:R-:W-:Y:S05]  /*1130*/  BSYNC.RECONVERGENT B1 ;  /* 0x0000000000017941 */ /* 0x000fea0003800200 */
.L_x_412:
        /* <DEDUP_REMOVED lines=38> */
[----:B------:R-:W-:Y:S01]  /*13a0*/  LEA R4, P0, R2, UR30, 0x2 ;  /* 0x0000001e02047c11 */ /* 0x000fe2000f8010ff */
[----:B------:R-:W-:-:S03]  /*13b0*/  IMAD.U32 R6, RZ, RZ, UR8 ;  /* 0x00000008ff067e24 */ /* 0x000fc6000f8e00ff */
[----:B------:R-:W-:Y:S01]  /*13c0*/  LEA.HI.X R5, R2, UR31, R7, 0x2, P0 ;  /* 0x0000001f02057c11 */ /* 0x000fe200080f1407 */
[----:B------:R-:W-:-:S05]  /*13d0*/  IMAD.IADD R2, R0, 0x1, R3 ;  /* 0x0000000100027824 */ /* 0x000fca00078e0203 */
[----:B------:R-:W-:Y:S02]  /*13e0*/  ISETP.LT.U32.AND P0, PT, R2, UR4, PT ;  /* 0x0000000402007c0c */ /* 0x000fe4000bf01070 */
[----:B------:R-:W-:Y:S02]  /*13f0*/  SHF.R.S32.HI R7, RZ, 0x1f, R2 ;  /* 0x0000001fff077819 */ /* 0x000fe40000011402 */
[----:B------:R-:W-:Y:S02]  /*1400*/  MOV R3, R2 ;  /* 0x0000000200037202 */ /* 0x000fe40000000f00 */
[----:B------:R-:W-:Y:S01]  /*1410*/  ISETP.GT.AND.EX P0, PT, R6, R7, PT, P0 ;  /* 0x000000070600720c */ /* 0x000fe20003f04300 */
[----:B--2---:R-:W-:-:S05]  /*1420*/  FADD.FTZ R11, RZ, R8 ;  /* 0x00000008ff0b7221 */ /* 0x004fca0000010000 */
[----:B------:R2:W-:Y:S07]  /*1430*/  STG.E desc[UR14][R4.64], R11 ;  /* 0x0000000b04007986 */ /* 0x0005ee000c10190e */
[----:B------:R-:W-:Y:S05]  /*1440*/  @P0 BRA `(.L_x_415) ;  /* 0xfffffff400e80947 */ /* 0x000fea000383ffff */
[----:B------:R-:W-:Y:S05]  /*1450*/  BSYNC.RECONVERGENT B0 ;  /* 0x0000000000007941 */ /* 0x000fea0003800200 */
.L_x_409:
[----:B------:R-:W-:Y:S05]  /*1460*/  EXIT ;  /* 0x000000000000794d */ /* 0x000fea0003800000 */
.L_x_400:
        /* <DEDUP_REMOVED lines=32> */
.L_x_423:
[----:B------:R-:W-:Y:S01]  /*1670*/  ISETP.GE.AND P1, PT, R3, UR9, PT ;  /* 0x0000000903007c0c */ /* 0x000fe2000bf26270 */
[----:B0-----:R-:W-:Y:S01]  /*1680*/  IMAD.U32 R4, RZ, RZ, UR35 ;  /* 0x00000023ff047e24 */ /* 0x001fe2000f8e00ff */
[----:B------:R-:W-:Y:S04]  /*1690*/  BSSY.RECONVERGENT B1, `(.L_x_418) ;  /* 0x000002b000017945 */ /* 0x000fe80003800200 */
[----:B------:R-:W-:-:S04]  /*16a0*/  LOP3.LUT R5, R7, R4, RZ, 0xfc, !PT ;  /* 0x0000000407057212 */ /* 0x000fc800078efcff */
[----:B------:R-:W-:-:S03]  /*16b0*/  ISETP.NE.U32.AND P0, PT, R5, RZ, PT ;  /* 0x000000ff0500720c */ /* 0x000fc60003f05070 */
[----:B--2---:R-:W-:Y:S10]  /*16c0*/  @P1 BRA `(.L_x_419) ;  /* 0x00000000009c1947 */ /* 0x004ff40003800000 */
        /* <DEDUP_REMOVED lines=39> */
.L_x_419:
[----:B-1----:R-:W-:Y:S05]  /*1940*/  BSYNC.RECONVERGENT B1 ;  /* 0x0000000000017941 */ /* 0x002fea0003800200 */
.L_x_418:
        /* <DEDUP_REMOVED lines=25> */
.L_x_421:
[----:B------:R-:W-:-:S07]  /*1ae0*/  MOV R4, 0x1b00 ;  /* 0x00001b0000047802 */ /* 0x000fce0000000f00 */
[----:B0-----:R-:W-:Y:S05]  /*1af0*/  CALL.REL.NOINC `($__internal_19_$__cuda_sm20_div_s64) ;  /* 0x0000000c005c7944 */ /* 0x001fea0003c00000 */
        /* <DEDUP_REMOVED lines=11> */
.L_x_422:
[----:B------:R-:W-:Y:S05]  /*1bb0*/  BSYNC.RECONVERGENT B1 ;  /* 0x0000000000017941 */ /* 0x000fea0003800200 */
.L_x_420:
        /* <DEDUP_REMOVED lines=56> */
.L_x_417:
[----:B------:R-:W-:Y:S05]  /*1f40*/  EXIT ;  /* 0x000000000000794d */ /* 0x000fea0003800000 */
.L_x_416:
[----:B------:R-:W-:Y:S01]  /*1f50*/  BSSY.RECONVERGENT B0, `(.L_x_424) ;  /* 0x0000090000007945 */ /* 0x000fe20003800200 */
.L_x_430:
        /* <DEDUP_REMOVED lines=44> */
.L_x_426:
[----:B-1----:R-:W-:Y:S05]  /*2220*/  BSYNC.RECONVERGENT B1 ;  /* 0x0000000000017941 */ /* 0x002fea0003800200 */
.L_x_425:
        /* <DEDUP_REMOVED lines=25> */
.L_x_428:
[----:B0-----:R-:W-:-:S07]  /*23c0*/  MOV R4, 0x23e0 ;  /* 0x000023e000047802 */ /* 0x001fce0000000f00 */
[----:B------:R-:W-:Y:S05]  /*23d0*/  CALL.REL.NOINC `($__internal_19_$__cuda_sm20_div_s64) ;  /* 0x0000000400247944 */ /* 0x000fea0003c00000 */
        /* <DEDUP_REMOVED lines=12> */
.L_x_429:
[----:B------:R-:W-:Y:S05]  /*24a0*/  BSYNC.RECONVERGENT B1 ;  /* 0x0000000000017941 */ /* 0x000fea0003800200 */
.L_x_427:
        /* <DEDUP_REMOVED lines=45> */
[----:B------:R-:W2:Y:S04]  /*2780*/  LDG.E R13, desc[UR14][R12.64] ;  /* 0x0000000e0c0d7981 */ /* 0x000ea8000c1e1900 */
[----:B------:R-:W2:Y:S01]  /*2790*/  LDG.E R8, desc[UR14][R8.64] ;  /* 0x0000000e08087981 */ /* 0x000ea2000c1e1900 */
        /* <DEDUP_REMOVED lines=8> */
[----:B--2---:R-:W-:-:S05]  /*2820*/  FADD.FTZ R11, R8, R13 ;  /* 0x0000000d080b7221 */ /* 0x004fca0000010000 */
[----:B------:R2:W-:Y:S07]  /*2830*/  STG.E desc[UR14][R4.64], R11 ;  /* 0x0000000b04007986 */ /* 0x0005ee000c10190e */
[----:B------:R-:W-:Y:S05]  /*2840*/  @P0 BRA `(.L_x_430) ;  /* 0xfffffff400c40947 */ /* 0x000fea000383ffff */
[----:B------:R-:W-:Y:S05]  /*2850*/  BSYNC.RECONVERGENT B0 ;  /* 0x0000000000007941 */ /* 0x000fea0003800200 */
.L_x_424:
[----:B------:R-:W-:Y:S05]  /*2860*/  EXIT ;  /* 0x000000000000794d */ /* 0x000fea0003800000 */
        .weak           $__internal_19_$__cuda_sm20_div_s64
        .type           $__internal_19_$__cuda_sm20_div_s64,@function
        .size           $__internal_19_$__cuda_sm20_div_s64,(.L_x_579 - $__internal_19_$__cuda_sm20_div_s64)
$__internal_19_$__cuda_sm20_div_s64:
        /* <DEDUP_REMOVED lines=85> */
[----:B------:R-:W-:Y:S06]  /*2dc0*/  RET.REL.NODEC R4 `(_ZN17fastertransformer42start_id_embedding_position_lookups_kernelIfLb1ELi0EEEvPT_PiPKS1_S5_NS_18pPromptTuningParamIS1_EEPKiiiiil) ;  /* 0xffffffd0048c7950 */ /* 0x000fec0003c3ffff */
.L_x_431:
        /* <DEDUP_REMOVED lines=11> */
.L_x_579:


//--------------------- .text._ZN17fastertransformer42start_id_embedding_position_lookups_kernelIfLb1ELi1EEEvPT_PiPKS1_S5_NS_18pPromptTuningParamIS1_EEPKiiiiil --------------------------
	.section	.text._ZN17fastertransformer42start_id_embedding_position_lookups_kernelIfLb1ELi1EEEvPT_PiPKS1_S5_NS_18pPromptTuningParamIS1_EEPKiiiiil,"ax",@progbits
	.align	128
        .global         _ZN17fastertransformer42start_id_embedding_position_lookups_kernelIfLb1ELi1EEEvPT_PiPKS1_S5_NS_18pPromptTuningParamIS1_EEPKiiiiil
        .type           _ZN17fastertransformer42start_id_embedding_position_lookups_kernelIfLb1ELi1EEEvPT_PiPKS1_S5_NS_18pPromptTuningParamIS1_EEPKiiiiil,@function
        .size           _ZN17fastertransformer42start_id_embedding_position_lookups_kernelIfLb1ELi1EEEvPT_PiPKS1_S5_NS_18pPromptTuningParamIS1_EEPKiiiiil,(.L_x_580 - _ZN17fastertransformer42start_id_embedding_position_lookups_kernelIfLb1ELi1EEEvPT_PiPKS1_S5_NS_18pPromptTuningParamIS1_EEPKiiiiil)
        .other          _ZN17fastertransformer42start_id_embedding_position_lookups_kernelIfLb1ELi1EEEvPT_PiPKS1_S5_NS_18pPromptTuningParamIS1_EEPKiiiiil,@"STO_CUDA_ENTRY STV_DEFAULT"
_ZN17fastertransformer42start_id_embedding_position_lookups_kernelIfLb1ELi1EEEvPT_PiPKS1_S5_NS_18pPromptTuningParamIS1_EEPKiiiiil:
.text._ZN17fastertransformer42start_id_embedding_position_lookups_kernelIfLb1ELi1EEEvPT_PiPKS1_S5_NS_18pPromptTuningParamIS1_EEPKiiiiil:
        /* <DEDUP_REMOVED lines=36> */
.L_x_440:
        /* <DEDUP_REMOVED lines=10> */
.L_x_436:
        /* <DEDUP_REMOVED lines=13> */
.L_x_435:
[----:B------:R-:W-:Y:S05]  /*03b0*/  BSYNC.RECONVERGENT B0 ;  /* 0x0000000000007941 */ /* 0x000fea0003800200 */
.L_x_434:
        /* <DEDUP_REMOVED lines=30> */
.L_x_438:
[----:B------:R-:W-:-:S07]  /*05a0*/  MOV R4, 0x5c0 ;  /* 0x000005c000047802 */ /* 0x000fce0000000f00 */
[----:B---3--:R-:W-:Y:S05]  /*05b0*/  CALL.REL.NOINC `($__internal_20_$__cuda_sm20_div_s64) ;  /* 0x0000001c00dc7944 */ /* 0x008fea0003c00000 */
        /* <DEDUP_REMOVED lines=12> */
.L_x_439:
[----:B------:R-:W-:Y:S05]  /*0680*/  BSYNC.RECONVERGENT B0 ;  /* 0x0000000000007941 */ /* 0x000fea0003800200 */
.L_x_437:
        /* <DEDUP_REMOVED lines=47> */
[----:B------:R1:W2:Y:S01]  /*0980*/  @!P0 LDG.E R12, desc[UR14][R6.64] ;  /* 0x0000000e060c8981 */ /* 0x0002a2000c1e1900 */
[----:B------:R-:W-:-:S04]  /*0990*/  @P0 IMAD.WIDE.U32 R8, R17, R13, R8 ;  /* 0x0000000d11080225 */ /* 0x000fc800078e0008 */
[----:B------:R-:W-:Y:S01]  /*09a0*/  @P0 IMAD R17, R17, R4, R9 ;  /* 0x0000000411110224 */ /* 0x000fe200078e0209 */
[----:B---3--:R-:W-:-:S04]  /*09b0*/  @P0 LEA R10, P1, R8, R14, 0x2 ;  /* 0x0000000e080a0211 */ /* 0x008fc800078210ff */
[----:B------:R-:W-:-:S05]  /*09c0*/  @P0 LEA.HI.X R11, R8, R15, R17, 0x2, P1 ;  /* 0x0000000f080b0211 */ /* 0x000fca00008f1411 */
[----:B------:R-:W2:Y:S01]  /*09d0*/  @P0 LDG.E R12, desc[UR14][R10.64] ;  /* 0x0000000e0a0c0981 */ /* 0x000ea2000c1e1900 */
[----:B0-----:R-:W-:Y:S01]  /*09e0*/  LEA R4, P0, R2, UR4, 0x2 ;  /* 0x0000000402047c11 */ /* 0x001fe2000f8010ff */
[----:B------:R-:W-:Y:S01]  /*09f0*/  IMAD.IADD R3, R0, 0x1, R3 ;  /* 0x0000000100037824 */ /* 0x000fe200078e0203 */
[----:B-1----:R-:W-:Y:S02]  /*0a00*/  MOV R7, UR10 ;  /* 0x0000000a00077c02 */ /* 0x002fe40008000f00 */
[----:B------:R-:W-:Y:S02]  /*0a10*/  LEA.HI.X R5, R2, UR5, R5, 0x2, P0 ;  /* 0x0000000502057c11 */ /* 0x000fe400080f1405 */
[----:B------:R-:W-:Y:S02]  /*0a20*/  ISETP.LT.U32.AND P0, PT, R3, UR6, PT ;  /* 0x0000000603007c0c */ /* 0x000fe4000bf01070 */
[----:B------:R-:W-:-:S04]  /*0a30*/  SHF.R.S32.HI R2, RZ, 0x1f, R3 ;  /* 0x0000001fff027819 */ /* 0x000fc80000011403 */
[----:B------:R-:W-:Y:S01]  /*0a40*/  ISETP.GT.AND.EX P0, PT, R7, R2, PT, P0 ;  /* 0x000000020700720c */ /* 0x000fe20003f04300 */
[----:B--2---:R-:W-:-:S05]  /*0a50*/  FADD.FTZ R9, RZ, R12 ;  /* 0x0000000cff097221 */ /* 0x004fca0000010000 */
[----:B------:R0:W-:Y:S07]  /*0a60*/  STG.E desc[UR14][R4.64], R9 ;  /* 0x0000000904007986 */ /* 0x0001ee000c10190e */
[----:B------:R-:W-:Y:S05]  /*0a70*/  @!P0 EXIT ;  /* 0x000000000000894d */ /* 0x000fea0003800000 */
[----:B0-----:R-:W-:Y:S02]  /*0a80*/  IMAD.MOV.U32 R5, RZ, RZ, R2 ;  /* 0x000000ffff057224 */ /* 0x001fe400078e0002 */
[----:B------:R-:W-:Y:S01]  /*0a90*/  IMAD.MOV.U32 R2, RZ, RZ, R3 ;  /* 0x000000ffff027224 */ /* 0x000fe200078e0003 */
[----:B------:R-:W-:Y:S06]  /*0aa0*/  BRA `(.L_x_440) ;  /* 0xfffffff400e47947 */ /* 0x000fec000383ffff */
.L_x_433:
[----:B------:R-:W-:-:S12]  /*0ab0*/  UIADD3 UR9, UPT, UPT, -UR5, URZ, URZ ;  /* 0x000000ff05097290 */ /* 0x000fd8000fffe1ff */
.L_x_447:
        /* <DEDUP_REMOVED lines=10> */
.L_x_443:
        /* <DEDUP_REMOVED lines=13> */
.L_x_442:
[----:B------:R-:W-:Y:S05]  /*0c30*/  BSYNC.RECONVERGENT B0 ;  /* 0x0000000000007941 */ /* 0x000fea0003800200 */
.L_x_441:
        /* <DEDUP_REMOVED lines=30> */
.L_x_445:
[----:B------:R-:W-:-:S07]  /*0e20*/  MOV R4, 0xe40 ;  /* 0x00000e4000047802 */ /* 0x000fce0000000f00 */
[----:B--2---:R-:W-:Y:S05]  /*0e30*/  CALL.REL.NOINC `($__internal_20_$__cuda_sm20_div_s64) ;  /* 0x0000001400bc7944 */ /* 0x004fea0003c00000 */
        /* <DEDUP_REMOVED lines=11> */
.L_x_446:
[----:B------:R-:W-:Y:S05]  /*0ef0*/  BSYNC.RECONVERGENT B0 ;  /* 0x0000000000007941 */ /* 0x000fea0003800200 */
.L_x_444:
        /* <DEDUP_REMOVED lines=44> */
[----:B------:R-:W2:Y:S01]  /*11c0*/  @!P0 LDG.E R14, desc[UR14][R6.64] ;  /* 0x0000000e060e8981 */ /* 0x000ea2000c1e1900 */
[----:B------:R-:W-:-:S04]  /*11d0*/  @P0 IMAD.WIDE.U32 R10, R17, R9, R10 ;  /* 0x00000009110a0225 */ /* 0x000fc800078e000a */
[----:B------:R-:W-:Y:S01]  /*11e0*/  @P0 IMAD R17, R17, R4, R11 ;  /* 0x0000000411110224 */ /* 0x000fe200078e020b */
[----:B---3--:R-:W-:-:S04]  /*11f0*/  @P0 LEA R8, P1, R10, R12, 0x2 ;  /* 0x0000000c0a080211 */ /* 0x008fc800078210ff */
[----:B------:R-:W-:-:S05]  /*1200*/  @P0 LEA.HI.X R9, R10, R13, R17, 0x2, P1 ;  /* 0x0000000d0a090211 */ /* 0x000fca00008f1411 */
[----:B------:R-:W2:Y:S01]  /*1210*/  @P0 LDG.E R14, desc[UR14][R8.64] ;  /* 0x0000000e080e0981 */ /* 0x000ea2000c1e1900 */
        /* <DEDUP_REMOVED lines=8> */
[----:B--2---:R-:W-:-:S05]  /*12a0*/  FADD.FTZ R13, RZ, R14 ;  /* 0x0000000eff0d7221 */ /* 0x004fca0000010000 */
[----:B------:R0:W-:Y:S05]  /*12b0*/  STG.E desc[UR14][R10.64], R13 ;  /* 0x0000000d0a007986 */ /* 0x0001ea000c10190e */
[----:B------:R-:W-:Y:S05]  /*12c0*/  @P0 BRA `(.L_x_447) ;  /* 0xfffffff400fc0947 */ /* 0x000fea000383ffff */
[----:B------:R-:W-:Y:S05]  /*12d0*/  EXIT ;  /* 0x000000000000794d */ /* 0x000fea0003800000 */
.L_x_432:
[----:B------:R-:W0:Y:S01]  /*12e0*/  LDCU.64 UR4, c[0x0][0x3c0] ;  /* 0x00007800ff0477ac */ /* 0x000e220008000a00 */
[----:B------:R-:W1:Y:S01]  /*12f0*/  LDCU UR9, c[0x0][0x3c8] ;  /* 0x00007900ff0977ac */ /* 0x000e620008000800 */
[----:B0-----:R-:W-:-:S04]  /*1300*/  UISETP.NE.U32.AND UP0, UPT, UR4, URZ, UPT ;  /* 0x000000ff0400728c */ /* 0x001fc8000bf05070 */
[----:B------:R-:W-:Y:S02]  /*1310*/  UISETP.NE.AND.EX UP0, UPT, UR5, URZ, UPT, UP0 ;  /* 0x000000ff0500728c */ /* 0x000fe4000bf05300 */
[----:B-1----:R-:W-:-:S07]  /*1320*/  UIADD3 UR9, UPT, UPT, UR9, -0x1, URZ ;  /* 0xffffffff09097890 */ /* 0x002fce000fffe0ff */
[----:B------:R-:W-:Y:S05]  /*1330*/  BRA.U !UP0, `(.L_x_448) ;  /* 0x0000000908487547 */ /* 0x000fea000b800000 */
.L_x_455:
        /* <DEDUP_REMOVED lines=10> */
.L_x_451:
        /* <DEDUP_REMOVED lines=13> */
.L_x_450:
[----:B------:R-:W-:Y:S05]  /*14b0*/  BSYNC.RECONVERGENT B0 ;  /* 0x0000000000007941 */ /* 0x000fea0003800200 */
.L_x_449:
        /* <DEDUP_REMOVED lines=30> */
.L_x_453:
[----:B------:R-:W-:-:S07]  /*16a0*/  MOV R4, 0x16c0 ;  /* 0x000016c000047802 */ /* 0x000fce0000000f00 */
[----:B---3--:R-:W-:Y:S05]  /*16b0*/  CALL.REL.NOINC `($__internal_20_$__cuda_sm20_div_s64) ;  /* 0x0000000c009c7944 */ /* 0x008fea0003c00000 */
        /* <DEDUP_REMOVED lines=13> */
.L_x_454:
[----:B------:R-:W-:Y:S05]  /*1790*/  BSYNC.RECONVERGENT B0 ;  /* 0x0000000000007941 */ /* 0x000fea0003800200 */
.L_x_452:
        /* <DEDUP_REMOVED lines=48> */
[----:B------:R-:W2:Y:S01]  /*1aa0*/  @P0 LDG.E R12, desc[UR14][R12.64] ;  /* 0x0000000e0c0c0981 */ /* 0x000ea2000c1e1900 */
        /* <DEDUP_REMOVED lines=13> */
[----:B------:R-:W2:Y:S04]  /*1b80*/  LDG.E R9, desc[UR14][R8.64] ;  /* 0x0000000e08097981 */ /* 0x000ea8000c1e1900 */
[----:B------:R-:W2:Y:S01]  /*1b90*/  @!P0 LDG.E R12, desc[UR14][R10.64] ;  /* 0x0000000e0a0c8981 */ /* 0x000ea2000c1e1900 */
        /* <DEDUP_REMOVED lines=11> */
[----:B------:R-:W-:Y:S05]  /*1c50*/  EXIT ;  /* 0x000000000000794d */ /* 0x000fea0003800000 */
.L_x_448:
        /* <DEDUP_REMOVED lines=10> */
.L_x_458:
        /* <DEDUP_REMOVED lines=13> */
.L_x_457:
[----:B------:R-:W-:Y:S05]  /*1dd0*/  BSYNC.RECONVERGENT B0 ;  /* 0x0000000000007941 */ /* 0x000fea0003800200 */
.L_x_456:
        /* <DEDUP_REMOVED lines=30> */
.L_x_460:
[----:B------:R-:W-:-:S07]  /*1fc0*/  MOV R4, 0x1fe0 ;  /* 0x00001fe000047802 */ /* 0x000fce0000000f00 */
[----:B---3--:R-:W-:Y:S05]  /*1fd0*/  CALL.REL.NOINC `($__internal_20_$__cuda_sm20_div_s64) ;  /* 0x0000000400547944 */ /* 0x008fea0003c00000 */
        /* <DEDUP_REMOVED lines=11> */
.L_x_461:
[----:B------:R-:W-:Y:S05]  /*2090*/  BSYNC.RECONVERGENT B0 ;  /* 0x0000000000007941 */ /* 0x000fea0003800200 */
.L_x_459:
        /* <DEDUP_REMOVED lines=45> */
[----:B------:R-:W2:Y:S01]  /*2370*/  @!P0 LDG.E R6, desc[UR14][R6.64] ;  /* 0x0000000e06068981 */ /* 0x000ea2000c1e1900 */
        /* <DEDUP_REMOVED lines=11> */
[----:B------:R-:W2:Y:S01]  /*2430*/  LDG.E R15, desc[UR14][R14.64] ;  /* 0x0000000e0e0f7981 */ /* 0x000ea2000c1e1900 */
[----:B---3--:R-:W-:-:S04]  /*2440*/  @P0 LEA R12, P1, R8, R12, 0x2 ;  /* 0x0000000c080c0211 */ /* 0x008fc800078210ff */
[----:B------:R-:W-:-:S05]  /*2450*/  @P0 LEA.HI.X R13, R8, R13, R17, 0x2, P1 ;  /* 0x0000000d080d0211 */ /* 0x000fca00008f1411 */
[----:B------:R-:W2:Y:S01]  /*2460*/  @P0 LDG.E R6, desc[UR14][R12.64] ;  /* 0x0000000e0c060981 */ /* 0x000ea2000c1e1900 */
        /* <DEDUP_REMOVED lines=11> */
[----:B------:R-:W-:Y:S05]  /*2520*/  EXIT ;  /* 0x000000000000794d */ /* 0x000fea0003800000 */
        .weak           $__internal_20_$__cuda_sm20_div_s64
        .type           $__internal_20_$__cuda_sm20_div_s64,@function
        .size           $__internal_20_$__cuda_sm20_div_s64,(.L_x_580 - $__internal_20_$__cuda_sm20_div_s64)
$__internal_20_$__cuda_sm20_div_s64:
        /* <DEDUP_REMOVED lines=86> */
[----:B------:R-:W-:Y:S06]  /*2a90*/  RET.REL.NODEC R8 `(_ZN17fastertransformer42start_id_embedding_position_lookups_kernelIfLb1ELi1EEEvPT_PiPKS1_S5_NS_18pPromptTuningParamIS1_EEPKiiiiil) ;  /* 0xffffffd408587950 */ /* 0x000fec0003c3ffff */
.L_x_462:
        /* <DEDUP_REMOVED lines=14> */
.L_x_580:


//--------------------- .text._ZN17fastertransformer42start_id_embedding_position_lookups_kernelIfLb1ELi2EEEvPT_PiPKS1_S5_NS_18pPromptTuningParamIS1_EEPKiiiiil --------------------------
	.section	.text._ZN17fastertransformer42start_id_embedding_position_lookups_kernelIfLb1ELi2EEEvPT_PiPKS1_S5_NS_18pPromptTuningParamIS1_EEPKiiiiil,"ax",@progbits
	.align	128
        .global         _ZN17fastertransformer42start_id_embedding_position_lookups_kernelIfLb1ELi2EEEvPT_PiPKS1_S5_NS_18pPromptTuningParamIS1_EEPKiiiiil
        .type           _ZN17fastertransformer42start_id_embedding_position_lookups_kernelIfLb1ELi2EEEvPT_PiPKS1_S5_NS_18pPromptTuningParamIS1_EEPKiiiiil,@function
        .size           _ZN17fastertransformer42start_id_embedding_position_lookups_kernelIfLb1ELi2EEEvPT_PiPKS1_S5_NS_18pPromptTuningParamIS1_EEPKiiiiil,(.L_x_581 - _ZN17fastertransformer42start_id_embedding_position_lookups_kernelIfLb1ELi2EEEvPT_PiPKS1_S5_NS_18pPromptTuningParamIS1_EEPKiiiiil)
        .other          _ZN17fastertransformer42start_id_embedding_position_lookups_kernelIfLb1ELi2EEEvPT_PiPKS1_S5_NS_18pPromptTuningParamIS1_EEPKiiiiil,@"STO_CUDA_ENTRY STV_DEFAULT"
_ZN17fastertransformer42start_id_embedding_position_lookups_kernelIfLb1ELi2EEEvPT_PiPKS1_S5_NS_18pPromptTuningParamIS1_EEPKiiiiil:
.text._ZN17fastertransformer42start_id_embedding_position_lookups_kernelIfLb1ELi2EEEvPT_PiPKS1_S5_NS_18pPromptTuningParamIS1_EEPKiiiiil:
        /* <DEDUP_REMOVED lines=36> */
.L_x_471:
        /* <DEDUP_REMOVED lines=10> */
.L_x_467:
        /* <DEDUP_REMOVED lines=13> */
.L_x_466:
[----:B------:R-:W-:Y:S05]  /*03b0*/  BSYNC.RECONVERGENT B0 ;  /* 0x0000000000007941 */ /* 0x000fea0003800200 */
.L_x_465:
        /* <DEDUP_REMOVED lines=30> */
.L_x_469:
[----:B------:R-:W-:-:S07]  /*05a0*/  MOV R4, 0x5c0 ;  /* 0x000005c000047802 */ /* 0x000fce0000000f00 */
[----:B---3--:R-:W-:Y:S05]  /*05b0*/  CALL.REL.NOINC `($__internal_21_$__cuda_sm20_div_s64) ;  /* 0x00000020000c7944 */ /* 0x008fea0003c00000 */
        /* <DEDUP_REMOVED lines=11> */
.L_x_470:
[----:B------:R-:W-:Y:S05]  /*0670*/  BSYNC.RECONVERGENT B0 ;  /* 0x0000000000007941 */ /* 0x000fea0003800200 */
.L_x_468:
        /* <DEDUP_REMOVED lines=47> */
[----:B------:R-:W3:Y:S01]  /*0970*/  @!P0 LDG.E R18, desc[UR14][R18.64] ;  /* 0x0000000e12128981 */ /* 0x000ee2000c1e1900 */
        /* <DEDUP_REMOVED lines=9> */
[----:B------:R-:W3:Y:S01]  /*0a10*/  @P0 LDG.E R18, desc[UR14][R10.64] ;  /* 0x0000000e0a120981 */ /* 0x000ee2000c1e1900 */
[C---:B0-----:R-:W-:Y:S01]  /*0a20*/  LEA R6, P0, R2.reuse, UR4, 0x2 ;  /* 0x0000000402067c11 */ /* 0x041fe2000f8010ff */
[----:B------:R-:W-:Y:S01]  /*0a30*/  IMAD.U32 R9, RZ, RZ, UR10 ;  /* 0x0000000aff097e24 */ /* 0x000fe2000f8e00ff */
[----:B------:R-:W-:Y:S02]  /*0a40*/  IADD3 R0, PT, PT, R5, R0, RZ ;  /* 0x0000000005007210 */ /* 0x000fe40007ffe0ff */
[----:B------:R-:W-:Y:S02]  /*0a50*/  LEA.HI.X R7, R2, UR5, R3, 0x2, P0 ;  /* 0x0000000502077c11 */ /* 0x000fe400080f1403 */
[----:B------:R-:W-:Y:S02]  /*0a60*/  ISETP.LT.U32.AND P0, PT, R0, UR6, PT ;  /* 0x0000000600007c0c */ /* 0x000fe4000bf01070 */
[----:B------:R-:W-:-:S04]  /*0a70*/  SHF.R.S32.HI R2, RZ, 0x1f, R0 ;  /* 0x0000001fff027819 */ /* 0x000fc80000011400 */
[----:B------:R-:W-:Y:S01]  /*0a80*/  ISETP.GT.AND.EX P0, PT, R9, R2, PT, P0 ;  /* 0x000000020900720c */ /* 0x000fe20003f04300 */
[----:B---3--:R-:W-:-:S05]  /*0a90*/  FADD.FTZ R3, RZ, R18 ;  /* 0x00000012ff037221 */ /* 0x008fca0000010000 */
[----:B------:R0:W-:Y:S07]  /*0aa0*/  STG.E desc[UR14][R6.64], R3 ;  /* 0x0000000306007986 */ /* 0x0001ee000c10190e */
[----:B------:R-:W-:Y:S05]  /*0ab0*/  @!P0 EXIT ;  /* 0x000000000000894d */ /* 0x000fea0003800000 */
[----:B0-----:R-:W-:Y:S01]  /*0ac0*/  IMAD.MOV.U32 R3, RZ, RZ, R2 ;  /* 0x000000ffff037224 */ /* 0x001fe200078e0002 */
[----:B------:R-:W-:Y:S01]  /*0ad0*/  MOV R2, R0 ;  /* 0x0000000000027202 */ /* 0x000fe20000000f00 */
[----:B------:R-:W-:Y:S06]  /*0ae0*/  BRA `(.L_x_471) ;  /* 0xfffffff400d47947 */ /* 0x000fec000383ffff */
.L_x_464:
[----:B------:R-:W-:-:S12]  /*0af0*/  UIADD3 UR9, UPT, UPT, -UR5, URZ, URZ ;  /* 0x000000ff05097290 */ /* 0x000fd8000fffe1ff */
.L_x_478:
[----:B0-----:R-:W0:Y:S01]  /*0b00*/  LDC R13, c[0x0][0x3d0] ;  /* 0x0000f400ff0d7b82 */ /* 0x001e220000000800 */
[----:B------:R-:W-:Y:S01]  /*0b10*/  BSSY.RECONVERGENT B0, `(.L_x_472) ;  /* 0x0000016000007945 */ /* 0x000fe20003800200 */
[----:B0-----:R-:W-:-:S04]  /*0b20*/  ISETP.GT.AND P0, PT, R13, RZ, PT ;  /* 0x000000ff0d00720c */ /* 0x001fc80003f04270 */
[----:B------:R-:W-:-:S13]  /*0b30*/  ISETP.LT.AND P0, PT, R0, UR8, P0 ;  /* 0x0000000800007c0c */ /* 0x000fda0008701270 */
[----:B------:R-:W-:Y:S05]  /*0b40*/  @!P0 BRA `(.L_x_473) ;  /* 0x0000000000488947 */ /* 0x000fea0003800000 */
[----:B------:R-:W0:Y:S01]  /*0b50*/  LDC.64 R10, c[0x0][0x3c0] ;  /* 0x0000f000ff0a7b82 */ /* 0x000e220000000a00 */
[----:B------:R-:W-:Y:S01]  /*0b60*/  IMAD R13, R0, R13, RZ ;  /* 0x0000000d000d7224 */ /* 0x000fe200078e02ff */
[----:B------:R-:W1:Y:S01]  /*0b70*/  LDCU UR5, c[0x0][0x3a8] ;  /* 0x00007500ff0577ac */ /* 0x000e620008000800 */
[----:B------:R-:W-:Y:S01]  /*0b80*/  IMAD.MOV.U32 R15, RZ, RZ, RZ ;  /* 0x000000ffff0f7224 */ /* 0x000fe200078e00ff */
[----:B------:R-:W-:-:S06]  /*0b90*/  UMOV UR4, UR9 ;  /* 0x0000000900047c82 */ /* 0x000fcc0008000000 */
.L_x_474:
        /* <DEDUP_REMOVED lines=8> */
[C---:B0-----:R-:W-:Y:S01]  /*0c20*/  @!P0 IMAD R17, R15.reuse, R17, R0 ;  /* 0x000000110f118224 */ /* 0x041fe200078e0200 */
[----:B------:R-:W-:-:S03]  /*0c30*/  @!P0 IADD3 R15, PT, PT, R15, 0x1, RZ ;  /* 0x000000010f0f8810 */ /* 0x000fc60007ffe0ff */
[----:B-1----:R-:W-:-:S05]  /*0c40*/  @!P0 IMAD.WIDE R8, R17, 0x4, R8 ;  /* 0x0000000411088825 */ /* 0x002fca00078e0208 */
[----:B------:R2:W-:Y:S01]  /*0c50*/  @!P0 STG.E desc[UR14][R8.64], R7 ;  /* 0x0000000708008986 */ /* 0x0005e2000c10190e */
[----:B------:R-:W-:Y:S05]  /*0c60*/  BRA.U UP0, `(.L_x_474) ;  /* 0xfffffffd00cc7547 */ /* 0x000fea000b83ffff */
.L_x_473:
[----:B------:R-:W-:Y:S05]  /*0c70*/  BSYNC.RECONVERGENT B0 ;  /* 0x0000000000007941 */ /* 0x000fea0003800200 */
.L_x_472:
[----:B------:R-:W0:Y:S01]  /*0c80*/  LDCU UR4, c[0x0][0x3dc] ;  /* 0x00007b80ff0477ac */ /* 0x000e220008000800 */
[----:B------:R-:W-:Y:S01]  /*0c90*/  BSSY.RECONVERGENT B0, `(.L_x_475) ;  /* 0x0000029000007945 */ /* 0x000fe20003800200 */
[----:B0-----:R-:W-:-:S05]  /*0ca0*/  IMAD.U32 R4, RZ, RZ, UR4 ;  /* 0x00000004ff047e24 */ /* 0x001fca000f8e00ff */
        /* <DEDUP_REMOVED lines=8> */
[----:B0-----:R-:W-:-:S06]  /*0d30*/  IADD3 R8, PT, PT, R11, 0xffffffe, RZ ;  /* 0x0ffffffe0b087810 */ /* 0x001fcc0007ffe0ff */
[----:B------:R0:W1:Y:S02]  /*0d40*/  F2I.FTZ.U32.TRUNC.NTZ R9, R8 ;  /* 0x0000000800097305 */ /* 0x000064000021f000 */
[----:B0-----:R-:W-:Y:S02]  /*0d50*/  IMAD.MOV.U32 R8, RZ, RZ, RZ ;  /* 0x000000ffff087224 */ /* 0x001fe400078e00ff */
[----:B-1----:R-:W-:-:S04]  /*0d60*/  IMAD R6, R9, R7, RZ ;  /* 0x0000000709067224 */ /* 0x002fc800078e02ff */
[----:B------:R-:W-:-:S04]  /*0d70*/  IMAD.MOV R13, RZ, RZ, -R6 ;  /* 0x000000ffff0d7224 */ /* 0x000fc800078e0a06 */
        /* <DEDUP_REMOVED lines=14> */
.L_x_476:
[----:B------:R-:W-:-:S07]  /*0e60*/  MOV R4, 0xe80 ;  /* 0x00000e8000047802 */ /* 0x000fce0000000f00 */
[----:B--2---:R-:W-:Y:S05]  /*0e70*/  CALL.REL.NOINC `($__internal_21_$__cuda_sm20_div_s64) ;  /* 0x0000001400dc7944 */ /* 0x004fea0003c00000 */
[----:B------:R-:W0:Y:S01]  /*0e80*/  LDCU.64 UR4, c[0x0][0x3d8] ;  /* 0x00007b00ff0477ac */ /* 0x000e220008000a00 */
[----:B------:R-:W-:-:S04]  /*0e90*/  IADD3 R11, P0, PT, RZ, -R6, RZ ;  /* 0x80000006ff0b7210 */ /* 0x000fc80007f1e0ff */
[----:B------:R-:W-:Y:S01]  /*0ea0*/  IADD3.X R8, PT, PT, RZ, ~R7, RZ, P0, !PT ;  /* 0x80000007ff087210 */ /* 0x000fe200007fe4ff */
[----:B0-----:R-:W-:Y:S02]  /*0eb0*/  IMAD.U32 R7, RZ, RZ, UR4 ;  /* 0x00000004ff077e24 */ /* 0x001fe4000f8e00ff */
[----:B------:R-:W-:Y:S02]  /*0ec0*/  IMAD.U32 R4, RZ, RZ, UR5 ;  /* 0x00000005ff047e24 */ /* 0x000fe4000f8e00ff */
[-C--:B------:R-:W-:Y:S02]  /*0ed0*/  IMAD R10, R8, R7.reuse, RZ ;  /* 0x00000007080a7224 */ /* 0x080fe400078e02ff */
[----:B------:R-:W-:-:S04]  /*0ee0*/  IMAD.WIDE.U32 R8, R11, R7, R2 ;  /* 0x000000070b087225 */ /* 0x000fc800078e0002 */
[----:B------:R-:W-:Y:S01]  /*0ef0*/  IMAD R11, R11, R4, R10 ;  /* 0x000000040b0b7224 */ /* 0x000fe200078e020a */
[----:B------:R-:W-:-:S03]  /*0f00*/  MOV R10, R6 ;  /* 0x00000006000a7202 */ /* 0x000fc60000000f00 */
[----:B------:R-:W-:-:S07]  /*0f10*/  IMAD.IADD R9, R11, 0x1, R9 ;  /* 0x000000010b097824 */ /* 0x000fce00078e0209 */
.L_x_477:
[----:B------:R-:W-:Y:S05]  /*0f20*/  BSYNC.RECONVERGENT B0 ;  /* 0x0000000000007941 */ /* 0x000fea0003800200 */
.L_x_475:
[----:B------:R-:W0:Y:S01]  /*0f30*/  LDC R15, c[0x0][0x3cc] ;  /* 0x0000f300ff0f7b82 */ /* 0x000e220000000800 */
[----:B------:R-:W-:Y:S01]  /*0f40*/  IMAD.MOV.U32 R12, RZ, RZ, RZ ;  /* 0x000000ffff0c7224 */ /* 0x000fe200078e00ff */
        /* <DEDUP_REMOVED lines=31> */
[----:B------:R-:W1:Y:S01]  /*1140*/  @!P0 LDC.64 R10, c[0x0][0x390] ;  /* 0x0000e400ff0a8b82 */ /* 0x000e620000000a00 */
[----:B------:R-:W-:-:S05]  /*1150*/  @!P0 SHF.R.S32.HI R12, RZ, 0x1f, R14 ;  /* 0x0000001fff0c8819 */ /* 0x000fca000001140e */
[-C--:B------:R-:W-:Y:S02]  /*1160*/  @!P0 IMAD R15, R12, R7.reuse, RZ ;  /* 0x000000070c0f8224 */ /* 0x080fe400078e02ff */
[----:B------:R-:W-:-:S04]  /*1170*/  @!P0 IMAD.WIDE.U32 R12, R14, R7, R8 ;  /* 0x000000070e0c8225 */ /* 0x000fc800078e0008 */
[----:B------:R-:W-:Y:S01]  /*1180*/  @!P0 IMAD R15, R14, R4, R15 ;  /* 0x000000040e0f8224 */ /* 0x000fe200078e020f */
[----:B-1----:R-:W-:-:S03]  /*1190*/  @!P0 LEA R14, P1, R12, R10, 0x2 ;  /* 0x0000000a0c0e8211 */ /* 0x002fc600078210ff */
[----:B------:R-:W-:Y:S02]  /*11a0*/  @!P0 IMAD.IADD R10, R13, 0x1, R15 ;  /* 0x000000010d0a8824 */ /* 0x000fe400078e020f */
[----:B------:R-:W1:Y:S03]  /*11b0*/  @P0 LDC R13, c[0x0][0x3ac] ;  /* 0x0000eb00ff0d0b82 */ /* 0x000e660000000800 */
[----:B------:R-:W-:-:S05]  /*11c0*/  @!P0 LEA.HI.X R15, R12, R11, R10, 0x2, P1 ;  /* 0x0000000b0c0f8211 */ /* 0x000fca00008f140a */
[----:B------:R-:W2:Y:S01]  /*11d0*/  @!P0 LDG.E R14, desc[UR14][R14.64] ;  /* 0x0000000e0e0e8981 */ /* 0x000ea2000c1e1900 */
        /* <DEDUP_REMOVED lines=23> */
.L_x_463:
[----:B------:R-:W0:Y:S01]  /*1350*/  LDCU.64 UR4, c[0x0][0x3c0] ;  /* 0x00007800ff0477ac */ /* 0x000e220008000a00 */
[----:B------:R-:W1:Y:S01]  /*1360*/  LDCU UR9, c[0x0][0x3c8] ;  /* 0x00007900ff0977ac */ /* 0x000e620008000800 */
[----:B0-----:R-:W-:-:S04]  /*1370*/  UISETP.NE.U32.AND UP0, UPT, UR4, URZ, UPT ;  /* 0x000000ff0400728c */ /* 0x001fc8000bf05070 */
[----:B------:R-:W-:Y:S02]  /*1380*/  UISETP.NE.AND.EX UP0, UPT, UR5, URZ, UPT, UP0 ;  /* 0x000000ff0500728c */ /* 0x000fe4000bf05300 */
[----:B-1----:R-:W-:-:S07]  /*1390*/  UIADD3 UR9, UPT, UPT, UR9, -0x1, URZ ;  /* 0xffffffff09097890 */ /* 0x002fce000fffe0ff */
[----:B------:R-:W-:Y:S05]  /*13a0*/  BRA.U !UP0, `(.L_x_479) ;  /* 0x0000000908507547 */ /* 0x000fea000b800000 */
.L_x_486:
[----:B0-----:R-:W0:Y:S01]  /*13b0*/  LDC R4, c[0x0][0x3d0] ;  /* 0x0000f400ff047b82 */ /* 0x001e220000000800 */
[----:B------:R-:W-:Y:S01]  /*13c0*/  BSSY.RECONVERGENT B0, `(.L_x_480) ;  /* 0x0000016000007945 */ /* 0x000fe20003800200 */
[----:B0-----:R-:W-:-:S04]  /*13d0*/  ISETP.GE.AND P0, PT, R4, 0x1, PT ;  /* 0x000000010400780c */ /* 0x001fc80003f06270 */
[----:B------:R-:W-:-:S13]  /*13e0*/  ISETP.GE.OR P0, PT, R0, UR8, !P0 ;  /* 0x0000000800007c0c */ /* 0x000fda000c706670 */
[----:B------:R-:W-:Y:S05]  /*13f0*/  @P0 BRA `(.L_x_481) ;  /* 0x0000000000480947 */ /* 0x000fea0003800000 */
[----:B------:R-:W0:Y:S01]  /*1400*/  LDC R17, c[0x0][0x3d0] ;  /* 0x0000f400ff117b82 */ /* 0x000e220000000800 */
[----:B------:R-:W-:Y:S01]  /*1410*/  HFMA2 R13, -RZ, RZ, 0, 0 ;  /* 0x00000000ff0d7431 */ /* 0x000fe200000001ff */
[----:B------:R-:W1:Y:S01]  /*1420*/  LDCU UR5, c[0x0][0x3a8] ;  /* 0x00007500ff0577ac */ /* 0x000e620008000800 */
[----:B------:R-:W-:-:S05]  /*1430*/  UMOV UR4, URZ ;  /* 0x000000ff00047c82 */ /* 0x000fca0008000000 */
[----:B------:R-:W2:Y:S02]  /*1440*/  LDC.64 R10, c[0x0][0x3c0] ;  /* 0x0000f000ff0a7b82 */ /* 0x000ea40000000a00 */
.L_x_482:
        /* <DEDUP_REMOVED lines=13> */
.L_x_481:
[----:B------:R-:W-:Y:S05]  /*1520*/  BSYNC.RECONVERGENT B0 ;  /* 0x0000000000007941 */ /* 0x000fea0003800200 */
.L_x_480:
        /* <DEDUP_REMOVED lines=30> */
.L_x_484:
[----:B------:R-:W-:-:S07]  /*1710*/  MOV R4, 0x1730 ;  /* 0x0000173000047802 */ /* 0x000fce0000000f00 */
[----:B---3--:R-:W-:Y:S05]  /*1720*/  CALL.REL.NOINC `($__internal_21_$__cuda_sm20_div_s64) ;  /* 0x0000000c00b07944 */ /* 0x008fea0003c00000 */
[----:B------:R-:W0:Y:S01]  /*1730*/  LDCU.64 UR4, c[0x0][0x3d8] ;  /* 0x00007b00ff0477ac */ /* 0x000e220008000a00 */
[----:B------:R-:W-:Y:S01]  /*1740*/  IADD3 R13, P0, PT, RZ, -R6, RZ ;  /* 0x80000006ff0d7210 */ /* 0x000fe20007f1e0ff */
[----:B------:R-:W-:-:S04]  /*1750*/  IMAD.MOV.U32 R16, RZ, RZ, R6 ;  /* 0x000000ffff107224 */ /* 0x000fc800078e0006 */
[----:B------:R-:W-:Y:S02]  /*1760*/  IMAD.X R8, RZ, RZ, ~R7, P0 ;  /* 0x000000ffff087224 */ /* 0x000fe400000e0e07 */
[----:B0-----:R-:W-:Y:S01]  /*1770*/  IMAD.U32 R9, RZ, RZ, UR4 ;  /* 0x00000004ff097e24 */ /* 0x001fe2000f8e00ff */
[----:B------:R-:W-:-:S03]  /*1780*/  MOV R4, UR5 ;  /* 0x0000000500047c02 */ /* 0x000fc60008000f00 */
[-C--:B------:R-:W-:Y:S02]  /*1790*/  IMAD R8, R8, R9.reuse, RZ ;  /* 0x0000000908087224 */ /* 0x080fe400078e02ff */
[----:B------:R-:W-:-:S04]  /*17a0*/  IMAD.WIDE.U32 R10, R13, R9, R2 ;  /* 0x000000090d0a7225 */ /* 0x000fc800078e0002 */
[----:B------:R-:W-:Y:S02]  /*17b0*/  IMAD R7, R13, R4, R8 ;  /* 0x000000040d077224 */ /* 0x000fe400078e0208 */
[----:B------:R-:W-:-:S03]  /*17c0*/  IMAD.MOV.U32 R6, RZ, RZ, R10 ;  /* 0x000000ffff067224 */ /* 0x000fc600078e000a */
[----:B------:R-:W-:-:S07]  /*17d0*/  IADD3 R7, PT, PT, R7, R11, RZ ;  /* 0x0000000b07077210 */ /* 0x000fce0007ffe0ff */
.L_x_485:
[----:B------:R-:W-:Y:S05]  /*17e0*/  BSYNC.RECONVERGENT B0 ;  /* 0x0000000000007941 */ /* 0x000fea0003800200 */
.L_x_483:
[----:B------:R-:W0:Y:S01]  /*17f0*/  LDC R13, c[0x0][0x3cc] ;  /* 0x0000f300ff0d7b82 */ /* 0x000e220000000800 */
[----:B------:R-:W-:Y:S01]  /*1800*/  HFMA2 R10, -RZ, RZ, 0, 0 ;  /* 0x00000000ff0a7431 */ /* 0x000fe200000001ff */
[----:B------:R-:W1:Y:S01]  /*1810*/  LDCU UR4, c[0x0][0x3d0] ;  /* 0x00007a00ff0477ac */ /* 0x000e620008000800 */
[----:B0-----:R-:W-:-:S04]  /*1820*/  IABS R15, R13 ;  /* 0x0000000d000f7213 */ /* 0x001fc80000000000 */
[----:B------:R-:W0:Y:S08]  /*1830*/  I2F.RP R12, R15 ;  /* 0x0000000f000c7306 */ /* 0x000e300000209400 */
[----:B0-----:R-:W0:Y:S02]  /*1840*/  MUFU.RCP R12, R12 ;  /* 0x0000000c000c7308 */ /* 0x001e240000001000 */
[----:B0-----:R-:W-:-:S06]  /*1850*/  VIADD R14, R12, 0xffffffe ;  /* 0x0ffffffe0c0e7836 */ /* 0x001fcc0000000000 */
[----:B------:R-:W0:Y:S02]  /*1860*/  F2I.FTZ.U32.TRUNC.NTZ R11, R14 ;  /* 0x0000000e000b7305 */ /* 0x000e24000021f000 */
[----:B0-----:R-:W-:-:S04]  /*1870*/  IMAD.MOV R8, RZ, RZ, -R11 ;  /* 0x000000ffff087224 */ /* 0x001fc800078e0a0b */
[----:B------:R-:W-:Y:S01]  /*1880*/  IMAD R17, R8, R15, RZ ;  /* 0x0000000f08117224 */ /* 0x000fe200078e02ff */
[----:B------:R-:W-:-:S03]  /*1890*/  IABS R8, R16 ;  /* 0x0000001000087213 */ /* 0x000fc60000000000 */
        /* <DEDUP_REMOVED lines=11> */
[----:B------:R-:W-:Y:S02]  /*1950*/  ISETP.GE.AND P2, PT, R10, RZ, PT ;  /* 0x000000ff0a00720c */ /* 0x000fe40003f46270 */
[----:B------:R-:W0:Y:S05]  /*1960*/  LDC.64 R10, c[0x0][0x3c0] ;  /* 0x0000f000ff0a7b82 */ /* 0x000e2a0000000a00 */
[----:B------:R-:W-:-:S05]  /*1970*/  @P0 VIADD R8, R8, 0x1 ;  /* 0x0000000108080836 */ /* 0x000fca0000000000 */
[----:B------:R-:W-:-:S05]  /*1980*/  MOV R15, R8 ;  /* 0x00000008000f7202 */ /* 0x000fca0000000f00 */
[----:B------:R-:W-:Y:S01]  /*1990*/  @!P2 IMAD.MOV R15, RZ, RZ, -R15 ;  /* 0x000000ffff0fa224 */ /* 0x000fe200078e0a0f */
        /* <DEDUP_REMOVED lines=22> */
[----:B------:R-:W2:Y:S01]  /*1b00*/  @P0 LDG.E R8, desc[UR14][R12.64] ;  /* 0x0000000e0c080981 */ /* 0x000ea2000c1e1900 */
        /* <DEDUP_REMOVED lines=16> */
[----:B------:R-:W2:Y:S04]  /*1c10*/  LDG.E R15, desc[UR14][R14.64] ;  /* 0x0000000e0e0f7981 */ /* 0x000ea8000c1e1900 */
[----:B------:R-:W2:Y:S01]  /*1c20*/  @!P0 LDG.E R8, desc[UR14][R10.64] ;  /* 0x0000000e0a088981 */ /* 0x000ea2000c1e1900 */
        /* <DEDUP_REMOVED lines=11> */
[----:B------:R-:W-:Y:S05]  /*1ce0*/  EXIT ;  /* 0x000000000000794d */ /* 0x000fea0003800000 */
.L_x_479:
        /* <DEDUP_REMOVED lines=10> */
.L_x_489:
        /* <DEDUP_REMOVED lines=13> */
.L_x_488:
[----:B------:R-:W-:Y:S05]  /*1e60*/  BSYNC.RECONVERGENT B0 ;  /* 0x0000000000007941 */ /* 0x000fea0003800200 */
.L_x_487:
        /* <DEDUP_REMOVED lines=30> */
.L_x_491:
[----:B------:R-:W-:-:S07]  /*2050*/  MOV R4, 0x2070 ;  /* 0x0000207000047802 */ /* 0x000fce0000000f00 */
[----:B---3--:R-:W-:Y:S05]  /*2060*/  CALL.REL.NOINC `($__internal_21_$__cuda_sm20_div_s64) ;  /* 0x0000000400607944 */ /* 0x008fea0003c00000 */
        /* <DEDUP_REMOVED lines=11> */
.L_x_492:
[----:B------:R-:W-:Y:S05]  /*2120*/  BSYNC.RECONVERGENT B0 ;  /* 0x0000000000007941 */ /* 0x000fea0003800200 */
.L_x_490:
        /* <DEDUP_REMOVED lines=43> */
[----:B------:R3:W4:Y:S01]  /*23e0*/  @!P0 LDG.E R10, desc[UR14][R12.64] ;  /* 0x0000000e0c0a8981 */ /* 0x000722000c1e1900 */
        /* <DEDUP_REMOVED lines=18> */
[----:B------:R-:W4:Y:S04]  /*2510*/  LDG.E R15, desc[UR14][R14.64] ;  /* 0x0000000e0e0f7981 */ /* 0x000f28000c1e1900 */
[----:B------:R-:W4:Y:S01]  /*2520*/  @P0 LDG.E R10, desc[UR14][R8.64] ;  /* 0x0000000e080a0981 */ /* 0x000f22000c1e1900 */
        /* <DEDUP_REMOVED lines=8> */
[----:B----4-:R-:W-:-:S05]  /*25b0*/  FADD.FTZ R11, R15, R10 ;  /* 0x0000000a0f0b7221 */ /* 0x010fca0000010000 */
[----:B------:R0:W-:Y:S05]  /*25c0*/  STG.E desc[UR14][R6.64], R11 ;  /* 0x0000000b06007986 */ /* 0x0001ea000c10190e */
[----:B------:R-:W-:Y:S05]  /*25d0*/  @P0 BRA `(.L_x_479) ;  /* 0xfffffff400c40947 */ /* 0x000fea000383ffff */
[----:B------:R-:W-:Y:S05]  /*25e0*/  EXIT ;  /* 0x000000000000794d */ /* 0x000fea0003800000 */
        .weak           $__internal_21_$__cuda_sm20_div_s64
        .type           $__internal_21_$__cuda_sm20_div_s64,@function
        .size           $__internal_21_$__cuda_sm20_div_s64,(.L_x_581 - $__internal_21_$__cuda_sm20_div_s64)
$__internal_21_$__cuda_sm20_div_s64:
        /* <DEDUP_REMOVED lines=86> */
[----:B------:R-:W-:Y:S06]  /*2b50*/  RET.REL.NODEC R8 `(_ZN17fastertransformer42start_id_embedding_position_lookups_kernelIfLb1ELi2EEEvPT_PiPKS1_S5_NS_18pPromptTuningParamIS1_EEPKiiiiil) ;  /* 0xffffffd408287950 */ /* 0x000fec0003c3ffff */
.L_x_493:
        /* <DEDUP_REMOVED lines=10> */
.L_x_581:


//--------------------- .text._ZN17fastertransformer19mask_padding_tokensILb0EEEvPbPKiS3_mmmm --------------------------
	.section	.text._ZN17fastertransformer19mask_padding_tokensILb0EEEvPbPKiS3_mmmm,"ax",@progbits
	.align	128
        .global         _ZN17fastertransformer19mask_padding_tokensILb0EEEvPbPKiS3_mmmm
        .type           _ZN17fastertransformer19mask_padding_tokensILb0EEEvPbPKiS3_mmmm,@function
        .size           _ZN17fastertransformer19mask_padding_tokensILb0EEEvPbPKiS3_mmmm,(.L_x_583 - _ZN17fastertransformer19mask_padding_tokensILb0EEEvPbPKiS3_mmmm)
        .other          _ZN17fastertransformer19mask_padding_tokensILb0EEEvPbPKiS3_mmmm,@"STO_CUDA_ENTRY STV_DEFAULT"
_ZN17fastertransformer19mask_padding_tokensILb0EEEvPbPKiS3_mmmm:
.text._ZN17fastertransformer19mask_padding_tokensILb0EEEvPbPKiS3_mmmm:
[----:B------:R-:W-:Y:S01]  /*0000*/  LDC R1, c[0x0][0x37c] ;  /* 0x0000df00ff017b82 */ /* 0x000fe20000000800 */
[----:B------:R-:W0:Y:S07]  /*0010*/  LDCU UR4, c[0x0][0x3b4] ;  /* 0x00007680ff0477ac */ /* 0x000e2e0008000800 */
[----:B------:R-:W1:Y:S01]  /*0020*/  S2UR UR10, SR_CTAID.X ;  /* 0x00000000000a79c3 */ /* 0x000e620000002500 */
[----:B------:R-:W2:Y:S01]  /*0030*/  LDCU.64 UR8, c[0x0][0x358] ;  /* 0x00006b00ff0877ac */ /* 0x000ea20008000a00 */
[----:B0-----:R-:W-:-:S09]  /*0040*/  UISETP.NE.U32.AND UP0, UPT, UR4, URZ, UPT ;  /* 0x000000ff0400728c */ /* 0x001fd2000bf05070 */
[----:B--2---:R-:W-:Y:S05]  /*0050*/  BRA.U UP0, `(.L_x_494) ;  /* 0x0000000100547547 */ /* 0x004fea000b800000 */
[----:B------:R-:W0:Y:S02]  /*0060*/  LDC R4, c[0x0][0x3b0] ;  /* 0x0000ec00ff047b82 */ /* 0x000e240000000800 */
[----:B0-----:R-:W0:Y:S01]  /*0070*/  I2F.U32.RP R0, R4 ;  /* 0x0000000400007306 */ /* 0x001e220000209000 */
[----:B------:R-:W-:-:S07]  /*0080*/  ISETP.NE.U32.AND P2, PT, R4, RZ, PT ;  /* 0x000000ff0400720c */ /* 0x000fce0003f45070 */
[----:B0-----:R-:W0:Y:S02]  /*0090*/  MUFU.RCP R0, R0 ;  /* 0x0000000000007308 */ /* 0x001e240000001000 */
[----:B0-----:R-:W-:-:S06]  /*00a0*/  VIADD R2, R0, 0xffffffe ;  /* 0x0ffffffe00027836 */ /* 0x001fcc0000000000 */
[----:B------:R0:W2:Y:S02]  /*00b0*/  F2I.FTZ.U32.TRUNC.NTZ R3, R2 ;  /* 0x0000000200037305 */ /* 0x0000a4000021f000 */
[----:B0-----:R-:W-:Y:S02]  /*00c0*/  HFMA2 R2, -RZ, RZ, 0, 0 ;  /* 0x00000000ff027431 */ /* 0x001fe400000001ff */
[----:B--2---:R-:W-:-:S04]  /*00d0*/  IMAD.MOV R5, RZ, RZ, -R3 ;  /* 0x000000ffff057224 */ /* 0x004fc800078e0a03 */
[----:B------:R-:W-:-:S04]  /*00e0*/  IMAD R5, R5, R4, RZ ;  /* 0x0000000405057224 */ /* 0x000fc800078e02ff */
[----:B------:R-:W-:-:S06]  /*00f0*/  IMAD.HI.U32 R3, R3, R5, R2 ;  /* 0x0000000503037227 */ /* 0x000fcc00078e0002 */
[----:B-1----:R-:W-:-:S04]  /*0100*/  IMAD.HI.U32 R2, R3, UR10, RZ ;  /* 0x0000000a03027c27 */ /* 0x002fc8000f8e00ff */
[----:B------:R-:W-:-:S04]  /*0110*/  IMAD.MOV R3, RZ, RZ, -R2 ;  /* 0x000000ffff037224 */ /* 0x000fc800078e0a02 */
[----:B------:R-:W-:-:S05]  /*0120*/  IMAD R3, R4, R3, UR10 ;  /* 0x0000000a04037e24 */ /* 0x000fca000f8e0203 */
[----:B------:R-:W-:-:S13]  /*0130*/  ISETP.GE.U32.AND P0, PT, R3, R4, PT ;  /* 0x000000040300720c */ /* 0x000fda0003f06070 */
[----:B------:R-:W-:Y:S01]  /*0140*/  @P0 IMAD.IADD R3, R3, 0x1, -R4 ;  /* 0x0000000103030824 */ /* 0x000fe200078e0a04 */
[----:B------:R-:W-:-:S04]  /*0150*/  @P0 IADD3 R2, PT, PT, R2, 0x1, RZ ;  /* 0x0000000102020810 */ /* 0x000fc80007ffe0ff */
[----:B------:R-:W-:Y:S01]  /*0160*/  ISETP.GE.U32.AND P1, PT, R3, R4, PT ;  /* 0x000000040300720c */ /* 0x000fe20003f26070 */
[----:B------:R-:W-:-:S12]  /*0170*/  IMAD.MOV.U32 R3, RZ, RZ, RZ ;  /* 0x000000ffff037224 */ /* 0x000fd800078e00ff */
[----:B------:R-:W-:Y:S01]  /*0180*/  @P1 VIADD R2, R2, 0x1 ;  /* 0x0000000102021836 */ /* 0x000fe20000000000 */
[----:B------:R-:W-:Y:S01]  /*0190*/  @!P2 LOP3.LUT R2, RZ, R4, RZ, 0x33, !PT ;  /* 0x00000004ff02a212 */ /* 0x000fe200078e33ff */
[----:B------:R-:W-:Y:S06]  /*01a0*/  BRA `(.L_x_495) ;  /* 0x0000000000107947 */ /* 0x000fec0003800000 */
.L_x_494:
[----:B------:R-:W-:-:S07]  /*01b0*/  MOV R0, 0x1d0 ;  /* 0x000001d000007802 */ /* 0x000fce0000000f00 */
[----:B-1----:R-:W-:Y:S05]  /*01c0*/  CALL.REL.NOINC `($__internal_22_$__cuda_sm20_div_u64) ;  /* 0x0000000400047944 */ /* 0x002fea0003c00000 */
[----:B------:R-:W-:Y:S01]  /*01d0*/  MOV R2, R4 ;  /* 0x0000000400027202 */ /* 0x000fe20000000f00 */
[----:B------:R-:W-:-:S07]  /*01e0*/  IMAD.MOV.U32 R3, RZ, RZ, R5 ;  /* 0x000000ffff037224 */ /* 0x000fce00078e0005 */
.L_x_495:
[----:B------:R-:W0:Y:S01]  /*01f0*/  LDC.64 R4, c[0x0][0x388] ;  /* 0x0000e200ff047b82 */ /* 0x000e220000000a00 */
[----:B------:R-:W1:Y:S01]  /*0200*/  LDCU.128 UR4, c[0x0][0x3a0] ;  /* 0x00007400ff0477ac */ /* 0x000e620008000c00 */
[----:B0-----:R-:W-:-:S04]  /*0210*/  LEA R4, P0, R2, R4, 0x2 ;  /* 0x0000000402047211 */ /* 0x001fc800078010ff */
[----:B------:R-:W-:-:S05]  /*0220*/  LEA.HI.X R5, R2, R5, R3, 0x2, P0 ;  /* 0x0000000502057211 */ /* 0x000fca00000f1403 */
[----:B------:R-:W2:Y:S01]  /*0230*/  LDG.E R4, desc[UR8][R4.64] ;  /* 0x0000000804047981 */ /* 0x000ea2000c1e1900 */
[----:B-1----:R-:W-:Y:S01]  /*0240*/  UIADD3 UR4, UP0, UPT, UR6, UR4, URZ ;  /* 0x0000000406047290 */ /* 0x002fe2000ff1e0ff */
[----:B------:R-:W2:Y:S03]  /*0250*/  S2R R3, SR_TID.X ;  /* 0x0000000000037919 */ /* 0x000ea60000002100 */
[----:B------:R-:W-:Y:S01]  /*0260*/  UIADD3.X UR5, UPT, UPT, UR7, UR5, URZ, UP0, !UPT ;  /* 0x0000000507057290 */ /* 0x000fe200087fe4ff */
[----:B--2---:R-:W-:-:S05]  /*0270*/  IADD3 R0, PT, PT, R4, UR6, R3 ;  /* 0x0000000604007c10 */ /* 0x004fca000fffe003 */
[----:B------:R-:W-:Y:S01]  /*0280*/  IMAD.U32 R3, RZ, RZ, UR5 ;  /* 0x00000005ff037e24 */ /* 0x000fe2000f8e00ff */
[----:B------:R-:W-:Y:S02]  /*0290*/  ISETP.LT.U32.AND P0, PT, R0, UR4, PT ;  /* 0x0000000400007c0c */ /* 0x000fe4000bf01070 */
[----:B------:R-:W-:-:S04]  /*02a0*/  SHF.R.S32.HI R6, RZ, 0x1f, R0 ;  /* 0x0000001fff067819 */ /* 0x000fc80000011400 */
[----:B------:R-:W-:-:S13]  /*02b0*/  ISETP.GT.U32.AND.EX P0, PT, R3, R6, PT, P0 ;  /* 0x000000060300720c */ /* 0x000fda0003f04100 */
[----:B------:R-:W-:Y:S05]  /*02c0*/  @!P0 EXIT ;  /* 0x000000000000894d */ /* 0x000fea0003800000 */
[----:B------:R-:W0:Y:S01]  /*02d0*/  LDC.64 R2, c[0x0][0x398] ;  /* 0x0000e600ff027b82 */ /* 0x000e220000000a00 */
[----:B------:R-:W-:Y:S01]  /*02e0*/  MOV R7, R6 ;  /* 0x0000000600077202 */ /* 0x000fe20000000f00 */
[----:B------:R-:W-:Y:S01]  /*02f0*/  IMAD.MOV.U32 R8, RZ, RZ, R0 ;  /* 0x000000ffff087224 */ /* 0x000fe200078e0000 */
[----:B------:R-:W1:Y:S01]  /*0300*/  LDCU UR6, c[0x0][0x360] ;  /* 0x00006c00ff0677ac */ /* 0x000e620008000800 */
[----:B------:R-:W2:Y:S01]  /*0310*/  LDCU UR7, c[0x0][0x39c] ;  /* 0x00007380ff0777ac */ /* 0x000ea20008000800 */
[----:B------:R-:W3:Y:S01]  /*0320*/  LDCU UR11, c[0x0][0x398] ;  /* 0x00007300ff0b77ac */ /* 0x000ee20008000800 */
[----:B------:R-:W4:Y:S03]  /*0330*/  LDCU.64 UR12, c[0x0][0x380] ;  /* 0x00007000ff0c77ac */ /* 0x000f260008000a00 */
.L_x_499:
[----:B--2---:R-:W-:Y:S01]  /*0340*/  LOP3.LUT R4, R7, UR7, RZ, 0xfc, !PT ;  /* 0x0000000707047c12 */ /* 0x004fe2000f8efcff */
[----:B------:R-:W-:Y:S03]  /*0350*/  BSSY.RECONVERGENT B0, `(.L_x_496) ;  /* 0x000001a000007945 */ /* 0x000fe60003800200 */
[----:B------:R-:W-:-:S13]  /*0360*/  ISETP.NE.U32.AND P0, PT, R4, RZ, PT ;  /* 0x000000ff0400720c */ /* 0x000fda0003f05070 */
[----:B------:R-:W-:Y:S05]  /*0370*/  @P0 BRA `(.L_x_497) ;  /* 0x0000000000500947 */ /* 0x000fea0003800000 */
[----:B---3--:R-:W2:Y:S01]  /*0380*/  I2F.U32.RP R6, UR11 ;  /* 0x0000000b00067d06 */ /* 0x008ea20008209000 */
[----:B------:R-:W-:-:S07]  /*0390*/  ISETP.NE.U32.AND P1, PT, RZ, UR11, PT ;  /* 0x0000000bff007c0c */ /* 0x000fce000bf25070 */
[----:B--2---:R-:W2:Y:S02]  /*03a0*/  MUFU.RCP R6, R6 ;  /* 0x0000000600067308 */ /* 0x004ea40000001000 */
[----:B--2---:R-:W-:-:S06]  /*03b0*/  VIADD R4, R6, 0xffffffe ;  /* 0x0ffffffe06047836 */ /* 0x004fcc0000000000 */
[----:B------:R2:W3:Y:S02]  /*03c0*/  F2I.FTZ.U32.TRUNC.NTZ R5, R4 ;  /* 0x0000000400057305 */ /* 0x0004e4000021f000 */
[----:B--2---:R-:W-:Y:S01]  /*03d0*/  IMAD.MOV.U32 R4, RZ, RZ, RZ ;  /* 0x000000ffff047224 */ /* 0x004fe200078e00ff */
[----:B---3--:R-:W-:-:S05]  /*03e0*/  IADD3 R7, PT, PT, RZ, -R5, RZ ;  /* 0x80000005ff077210 */ /* 0x008fca0007ffe0ff */
[----:B------:R-:W-:-:S04]  /*03f0*/  IMAD R7, R7, UR11, RZ ;  /* 0x0000000b07077c24 */ /* 0x000fc8000f8e02ff */
[----:B------:R-:W-:-:S06]  /*0400*/  IMAD.HI.U32 R5, R5, R7, R4 ;  /* 0x0000000705057227 */ /* 0x000fcc00078e0004 */
[----:B------:R-:W-:-:S04]  /*0410*/  IMAD.HI.U32 R5, R5, R8, RZ ;  /* 0x0000000805057227 */ /* 0x000fc800078e00ff */
[----:B------:R-:W-:-:S04]  /*0420*/  IMAD.MOV R5, RZ, RZ, -R5 ;  /* 0x000000ffff057224 */ /* 0x000fc800078e0a05 */
[----:B------:R-:W-:Y:S02]  /*0430*/  IMAD R7, R5, UR11, R8 ;  /* 0x0000000b05077c24 */ /* 0x000fe4000f8e0208 */
[----:B------:R-:W-:-:S03]  /*0440*/  HFMA2 R5, -RZ, RZ, 0, 0 ;  /* 0x00000000ff057431 */ /* 0x000fc600000001ff */
[----:B------:R-:W-:-:S13]  /*0450*/  ISETP.GE.U32.AND P0, PT, R7, UR11, PT ;  /* 0x0000000b07007c0c */ /* 0x000fda000bf06070 */
[----:B------:R-:W-:-:S04]  /*0460*/  @P0 IADD3 R7, PT, PT, R7, -UR11, RZ ;  /* 0x8000000b07070c10 */ /* 0x000fc8000fffe0ff */
[----:B------:R-:W-:-:S13]  /*0470*/  ISETP.GE.U32.AND P0, PT, R7, UR11, PT ;  /* 0x0000000b07007c0c */ /* 0x000fda000bf06070 */
[----:B------:R-:W-:Y:S01]  /*0480*/  @P0 VIADD R7, R7, -UR11 ;  /* 0x8000000b07070c36 */ /* 0x000fe20008000000 */
[----:B------:R-:W-:-:S05]  /*0490*/  @!P1 LOP3.LUT R7, RZ, UR11, RZ, 0x33, !PT ;  /* 0x0000000bff079c12 */ /* 0x000fca000f8e33ff */
[----:B------:R-:W-:Y:S01]  /*04a0*/  IMAD.MOV.U32 R4, RZ, RZ, R7 ;  /* 0x000000ffff047224 */ /* 0x000fe200078e0007 */
[----:B------:R-:W-:Y:S06]  /*04b0*/  BRA `(.L_x_498) ;  /* 0x00000000000c7947 */ /* 0x000fec0003800000 */
.L_x_497:
[----:B------:R-:W-:Y:S01]  /*04c0*/  IMAD.MOV.U32 R6, RZ, RZ, R8 ;  /* 0x000000ffff067224 */ /* 0x000fe200078e0008 */
[----:B------:R-:W-:-:S07]  /*04d0*/  MOV R8, 0x4f0 ;  /* 0x000004f000087802 */ /* 0x000fce0000000f00 */
[----:B01-34-:R-:W-:Y:S05]  /*04e0*/  CALL.REL.NOINC `($__internal_23_$__cuda_sm20_rem_u64) ;  /* 0x0000000400587944 */ /* 0x01bfea0003c00000 */
.L_x_498:
[----:B-1--4-:R-:W-:Y:S05]  /*04f0*/  BSYNC.RECONVERGENT B0 ;  /* 0x0000000000007941 */ /* 0x012fea0003800200 */
.L_x_496:
[----:B0-----:R-:W-:Y:S01]  /*0500*/  IMAD.WIDE.U32 R4, R2, UR10, R4 ;  /* 0x0000000a02047c25 */ /* 0x001fe2000f8e0004 */
[----:B------:R-:W-:-:S03]  /*0510*/  IADD3 R8, PT, PT, R0, UR6, RZ ;  /* 0x0000000600087c10 */ /* 0x000fc6000fffe0ff */
[----:B------:R-:W-:Y:S01]  /*0520*/  IMAD R5, R3, UR10, R5 ;  /* 0x0000000a03057c24 */ /* 0x000fe2000f8e0205 */
[----:B------:R-:W-:Y:S01]  /*0530*/  IADD3 R4, P0, PT, R4, UR12, RZ ;  /* 0x0000000c04047c10 */ /* 0x000fe2000ff1e0ff */
[----:B------:R-:W-:Y:S01]  /*0540*/  IMAD.MOV.U32 R6, RZ, RZ, 0x1 ;  /* 0x00000001ff067424 */ /* 0x000fe200078e00ff */
[----:B------:R-:W-:Y:S01]  /*0550*/  SHF.R.S32.HI R7, RZ, 0x1f, R8 ;  /* 0x0000001fff077819 */ /* 0x000fe20000011408 */
[----:B------:R-:W-:Y:S01]  /*0560*/  IMAD.U32 R0, RZ, RZ, UR5 ;  /* 0x00000005ff007e24 */ /* 0x000fe2000f8e00ff */
[----:B------:R-:W-:Y:S02]  /*0570*/  IADD3.X R5, PT, PT, R5, UR13, RZ, P0, !PT ;  /* 0x0000000d05057c10 */ /* 0x000fe400087fe4ff */
[----:B------:R-:W-:-:S03]  /*0580*/  ISETP.LT.U32.AND P0, PT, R8, UR4, PT ;  /* 0x0000000408007c0c */ /* 0x000fc6000bf01070 */
[----:B------:R0:W-:Y:S01]  /*0590*/  STG.E.U8 desc[UR8][R4.64], R6 ;  /* 0x0000000604007986 */ /* 0x0001e2000c101108 */
[----:B------:R-:W-:Y:S01]  /*05a0*/  ISETP.GT.U32.AND.EX P0, PT, R0, R7, PT, P0 ;  /* 0x000000070000720c */ /* 0x000fe20003f04100 */
[----:B------:R-:W-:-:S12]  /*05b0*/  IMAD.MOV.U32 R0, RZ, RZ, R8 ;  /* 0x000000ffff007224 */ /* 0x000fd800078e0008 */
[----:B0-----:R-:W-:Y:S05]  /*05c0*/  @P0 BRA `(.L_x_499) ;  /* 0xfffffffc005c0947 */ /* 0x001fea000383ffff */
[----:B------:R-:W-:Y:S05]  /*05d0*/  EXIT ;  /* 0x000000000000794d */ /* 0x000fea0003800000 */
        .weak           $__internal_22_$__cuda_sm20_div_u64
        .type           $__internal_22_$__cuda_sm20_div_u64,@function
        .size           $__internal_22_$__cuda_sm20_div_u64,($__internal_23_$__cuda_sm20_rem_u64 - $__internal_22_$__cuda_sm20_div_u64)
$__internal_22_$__cuda_sm20_div_u64:
[----:B------:R-:W0:Y:S01]  /*05e0*/  LDCU.64 UR4, c[0x0][0x3b0] ;  /* 0x00007600ff0477ac */ /* 0x000e220008000a00 */
[----:B------:R-:W1:Y:S01]  /*05f0*/  LDC.64 R2, c[0x0][0x3b0] ;  /* 0x0000ec00ff027b82 */ /* 0x000e620000000a00 */
[----:B0-----:R-:W0:Y:S02]  /*0600*/  I2F.U64.RP R8, UR4 ;  /* 0x0000000400087d12 */ /* 0x001e240008309000 */
[----:B0-----:R-:W0:Y:S02]  /*0610*/  MUFU.RCP R8, R8 ;  /* 0x0000000800087308 */ /* 0x001e240000001000 */
[----:B0-----:R-:W-:-:S15]  /*0620*/  IADD3 R4, PT, PT, R8, 0x1ffffffe, RZ ;  /* 0x1ffffffe08047810 */ /* 0x001fde0007ffe0ff */
        /* <DEDUP_REMOVED lines=8> */
[----:B------:R-:W-:-:S04]  /*06b0*/  IMAD.HI.U32 R6, R4, R9, RZ ;  /* 0x0000000904067227 */ /* 0x000fc800078e00ff */
[----:B------:R-:W-:Y:S02]  /*06c0*/  IMAD.X R11, RZ, RZ, ~R7, P0 ;  /* 0x000000ffff0b7224 */ /* 0x000fe400000e0e07 */
[----:B------:R-:W-:Y:S02]  /*06d0*/  IMAD.MOV.U32 R7, RZ, RZ, R4 ;  /* 0x000000ffff077224 */ /* 0x000fe400078e0004 */
[-C--:B------:R-:W-:Y:S02]  /*06e0*/  IMAD R13, R5, R11.reuse, RZ ;  /* 0x0000000b050d7224 */ /* 0x080fe400078e02ff */
[----:B------:R-:W-:-:S04]  /*06f0*/  IMAD.WIDE.U32 R6, P0, R4, R11, R6 ;  /* 0x0000000b04067225 */ /* 0x000fc80007800006 */
[----:B------:R-:W-:-:S04]  /*0700*/  IMAD.HI.U32 R11, R5, R11, RZ ;  /* 0x0000000b050b7227 */ /* 0x000fc800078e00ff */
[----:B------:R-:W-:-:S05]  /*0710*/  IMAD.HI.U32 R6, P1, R5, R9, R6 ;  /* 0x0000000905067227 */ /* 0x000fca0007820006 */
[----:B------:R-:W-:Y:S02]  /*0720*/  IADD3 R7, P2, PT, R13, R6, RZ ;  /* 0x000000060d077210 */ /* 0x000fe40007f5e0ff */
[----:B------:R-:W-:-:S03]  /*0730*/  IADD3.X R6, PT, PT, R11, R5, RZ, P0, !PT ;  /* 0x000000050b067210 */ /* 0x000fc600007fe4ff */
[----:B------:R-:W-:Y:S01]  /*0740*/  IMAD.WIDE.U32 R4, R7, R2, RZ ;  /* 0x0000000207047225 */ /* 0x000fe200078e00ff */
[----:B------:R-:W-:-:S03]  /*0750*/  IADD3.X R9, PT, PT, RZ, RZ, R6, P2, P1 ;  /* 0x000000ffff097210 */ /* 0x000fc600017e2406 */
[----:B------:R-:W-:Y:S01]  /*0760*/  IMAD R5, R7, R3, R5 ;  /* 0x0000000307057224 */ /* 0x000fe200078e0205 */
[----:B------:R-:W-:-:S03]  /*0770*/  IADD3 R11, P0, PT, RZ, -R4, RZ ;  /* 0x80000004ff0b7210 */ /* 0x000fc60007f1e0ff */
[----:B------:R-:W-:Y:S02]  /*0780*/  IMAD R5, R9, R2, R5 ;  /* 0x0000000209057224 */ /* 0x000fe400078e0205 */
[----:B------:R-:W-:-:S04]  /*0790*/  IMAD.HI.U32 R6, R7, R11, RZ ;  /* 0x0000000b07067227 */ /* 0x000fc800078e00ff */
[----:B------:R-:W-:Y:S01]  /*07a0*/  IMAD.X R4, RZ, RZ, ~R5, P0 ;  /* 0x000000ffff047224 */ /* 0x000fe200000e0e05 */
[----:B------:R-:W-:-:S03]  /*07b0*/  MOV R5, RZ ;  /* 0x000000ff00057202 */ /* 0x000fc60000000f00 */
[----:B------:R-:W-:-:S04]  /*07c0*/  IMAD.WIDE.U32 R6, P0, R7, R4, R6 ;  /* 0x0000000407067225 */ /* 0x000fc80007800006 */
[C---:B------:R-:W-:Y:S02]  /*07d0*/  IMAD R8, R9.reuse, R4, RZ ;  /* 0x0000000409087224 */ /* 0x040fe400078e02ff */
[----:B------:R-:W-:-:S04]  /*07e0*/  IMAD.HI.U32 R7, P1, R9, R11, R6 ;  /* 0x0000000b09077227 */ /* 0x000fc80007820006 */
[----:B------:R-:W-:Y:S01]  /*07f0*/  IMAD.HI.U32 R6, R9, R4, RZ ;  /* 0x0000000409067227 */ /* 0x000fe200078e00ff */
[----:B------:R-:W-:-:S03]  /*0800*/  IADD3 R7, P2, PT, R8, R7, RZ ;  /* 0x0000000708077210 */ /* 0x000fc60007f5e0ff */
[----:B------:R-:W-:Y:S02]  /*0810*/  IMAD.X R9, R6, 0x1, R9, P0 ;  /* 0x0000000106097824 */ /* 0x000fe400000e0609 */
[----:B------:R-:W-:-:S03]  /*0820*/  IMAD.HI.U32 R4, R7, UR10, RZ ;  /* 0x0000000a07047c27 */ /* 0x000fc6000f8e00ff */
[----:B------:R-:W-:Y:S01]  /*0830*/  IADD3.X R9, PT, PT, RZ, RZ, R9, P2, P1 ;  /* 0x000000ffff097210 */ /* 0x000fe200017e2409 */
[----:B------:R-:W-:-:S04]  /*0840*/  IMAD.WIDE.U32 R4, RZ, R7, R4 ;  /* 0x00000007ff047225 */ /* 0x000fc800078e0004 */
[----:B------:R-:W-:-:S04]  /*0850*/  IMAD.HI.U32 R4, P0, R9, UR10, R4 ;  /* 0x0000000a09047c27 */ /* 0x000fc8000f800004 */
[----:B------:R-:W-:Y:S01]  /*0860*/  IMAD.X R6, RZ, RZ, RZ, P0 ;  /* 0x000000ffff067224 */ /* 0x000fe200000e06ff */
[----:B------:R-:W-:-:S05]  /*0870*/  IADD3 R7, P1, PT, RZ, R4, RZ ;  /* 0x00000004ff077210 */ /* 0x000fca0007f3e0ff */
[----:B------:R-:W-:-:S04]  /*0880*/  IMAD.WIDE.U32 R4, R7, R2, RZ ;  /* 0x0000000207047225 */ /* 0x000fc800078e00ff */
[----:B------:R-:W-:Y:S01]  /*0890*/  IMAD.X R9, RZ, RZ, R6, P1 ;  /* 0x000000ffff097224 */ /* 0x000fe200008e0606 */
[----:B------:R-:W-:Y:S01]  /*08a0*/  IADD3 R11, P1, PT, -R4, UR10, RZ ;  /* 0x0000000a040b7c10 */ /* 0x000fe2000ff3e1ff */
[----:B------:R-:W-:-:S03]  /*08b0*/  IMAD R5, R7, R3, R5 ;  /* 0x0000000307057224 */ /* 0x000fc600078e0205 */
[-C--:B------:R-:W-:Y:S01]  /*08c0*/  ISETP.GE.U32.AND P0, PT, R11, R2.reuse, PT ;  /* 0x000000020b00720c */ /* 0x080fe20003f06070 */
[----:B------:R-:W-:-:S05]  /*08d0*/  IMAD R5, R9, R2, R5 ;  /* 0x0000000209057224 */ /* 0x000fca00078e0205 */
[----:B------:R-:W-:Y:S02]  /*08e0*/  IADD3.X R10, PT, PT, RZ, ~R5, RZ, P1, !PT ;  /* 0x80000005ff0a7210 */ /* 0x000fe40000ffe4ff */
[----:B------:R-:W-:Y:S02]  /*08f0*/  IADD3 R5, P2, PT, R11, -R2, RZ ;  /* 0x800000020b057210 */ /* 0x000fe40007f5e0ff */
[----:B------:R-:W-:Y:S02]  /*0900*/  IADD3 R4, P1, PT, R7, 0x1, RZ ;  /* 0x0000000107047810 */ /* 0x000fe40007f3e0ff */
[C---:B------:R-:W-:Y:S01]  /*0910*/  ISETP.GE.U32.AND.EX P0, PT, R10.reuse, R3, PT, P0 ;  /* 0x000000030a00720c */ /* 0x040fe20003f06100 */
[----:B------:R-:W-:Y:S01]  /*0920*/  IMAD.X R8, R10, 0x1, ~R3, P2 ;  /* 0x000000010a087824 */ /* 0x000fe200010e0e03 */
[----:B------:R-:W-:Y:S02]  /*0930*/  IADD3.X R6, PT, PT, RZ, R9, RZ, P1, !PT ;  /* 0x00000009ff067210 */ /* 0x000fe40000ffe4ff */
[----:B------:R-:W-:-:S02]  /*0940*/  SEL R7, R4, R7, P0 ;  /* 0x0000000704077207 */ /* 0x000fc40000000000 */
[----:B------:R-:W-:Y:S02]  /*0950*/  SEL R5, R5, R11, P0 ;  /* 0x0000000b05057207 */ /* 0x000fe40000000000 */
[----:B------:R-:W-:Y:S02]  /*0960*/  SEL R6, R6, R9, P0 ;  /* 0x0000000906067207 */ /* 0x000fe40000000000 */
[----:B------:R-:W-:Y:S02]  /*0970*/  IADD3 R4, P2, PT, R7, 0x1, RZ ;  /* 0x0000000107047810 */ /* 0x000fe40007f5e0ff */
[----:B------:R-:W-:Y:S02]  /*0980*/  SEL R8, R8, R10, P0 ;  /* 0x0000000a08087207 */ /* 0x000fe40000000000 */
[----:B------:R-:W-:Y:S01]  /*0990*/  ISETP.GE.U32.AND P0, PT, R5, R2, PT ;  /* 0x000000020500720c */ /* 0x000fe20003f06070 */
[----:B------:R-:W-:Y:S01]  /*09a0*/  IMAD.X R5, RZ, RZ, R6, P2 ;  /* 0x000000ffff057224 */ /* 0x000fe200010e0606 */
[----:B------:R-:W-:-:S02]  /*09b0*/  ISETP.NE.U32.AND P1, PT, R2, RZ, PT ;  /* 0x000000ff0200720c */ /* 0x000fc40003f25070 */
[----:B------:R-:W-:Y:S02]  /*09c0*/  ISETP.GE.U32.AND.EX P0, PT, R8, R3, PT, P0 ;  /* 0x000000030800720c */ /* 0x000fe40003f06100 */
[----:B------:R-:W-:Y:S01]  /*09d0*/  ISETP.NE.AND.EX P1, PT, R3, RZ, PT, P1 ;  /* 0x000000ff0300720c */ /* 0x000fe20003f25310 */
[----:B------:R-:W-:Y:S01]  /*09e0*/  IMAD.MOV.U32 R3, RZ, RZ, 0x0 ;  /* 0x00000000ff037424 */ /* 0x000fe200078e00ff */
[----:B------:R-:W-:Y:S02]  /*09f0*/  MOV R2, R0 ;  /* 0x0000000000027202 */ /* 0x000fe40000000f00 */
[----:B------:R-:W-:Y:S02]  /*0a00*/  SEL R4, R4, R7, P0 ;  /* 0x0000000704047207 */ /* 0x000fe40000000000 */
[----:B------:R-:W-:Y:S02]  /*0a10*/  SEL R5, R5, R6, P0 ;  /* 0x0000000605057207 */ /* 0x000fe40000000000 */
[----:B------:R-:W-:-:S02]  /*0a20*/  SEL R4, R4, 0xffffffff, P1 ;  /* 0xffffffff04047807 */ /* 0x000fc40000800000 */
[----:B------:R-:W-:Y:S01]  /*0a30*/  SEL R5, R5, 0xffffffff, P1 ;  /* 0xffffffff05057807 */ /* 0x000fe20000800000 */
[----:B------:R-:W-:Y:S06]  /*0a40*/  RET.REL.NODEC R2 `(_ZN17fastertransformer19mask_padding_tokensILb0EEEvPbPKiS3_mmmm) ;  /* 0xfffffff4026c7950 */ /* 0x000fec0003c3ffff */
        .weak           $__internal_23_$__cuda_sm20_rem_u64
        .type           $__internal_23_$__cuda_sm20_rem_u64,@function
        .size           $__internal_23_$__cuda_sm20_rem_u64,(.L_x_583 - $__internal_23_$__cuda_sm20_rem_u64)
$__internal_23_$__cuda_sm20_rem_u64:
        /* <DEDUP_REMOVED lines=23> */
[----:B------:R-:W-:-:S04]  /*0bc0*/  IMAD.WIDE.U32 R10, R13, R4, RZ ;  /* 0x000000040d0a7225 */ /* 0x000fc800078e00ff */
[----:B------:R-:W-:Y:S01]  /*0bd0*/  IMAD R11, R13, R5, R11 ;  /* 0x000000050d0b7224 */ /* 0x000fe200078e020b */
[----:B------:R-:W-:-:S03]  /*0be0*/  IADD3 R15, P0, PT, RZ, -R10, RZ ;  /* 0x8000000aff0f7210 */ /* 0x000fc60007f1e0ff */
[----:B------:R-:W-:Y:S02]  /*0bf0*/  IMAD R11, R9, R4, R11 ;  /* 0x00000004090b7224 */ /* 0x000fe400078e020b */
[----:B------:R-:W-:-:S03]  /*0c00*/  IMAD.HI.U32 R12, R13, R15, RZ ;  /* 0x0000000f0d0c7227 */ /* 0x000fc600078e00ff */
[----:B------:R-:W-:Y:S01]  /*0c10*/  IADD3.X R10, PT, PT, RZ, ~R11, RZ, P0, !PT ;  /* 0x8000000bff0a7210 */ /* 0x000fe200007fe4ff */
[----:B------:R-:W-:-:S04]  /*0c20*/  HFMA2 R11, -RZ, RZ, 0, 0 ;  /* 0x00000000ff0b7431 */ /* 0x000fc800000001ff */
[----:B------:R-:W-:-:S04]  /*0c30*/  IMAD.WIDE.U32 R12, P0, R13, R10, R12 ;  /* 0x0000000a0d0c7225 */ /* 0x000fc8000780000c */
[C---:B------:R-:W-:Y:S02]  /*0c40*/  IMAD R14, R9.reuse, R10, RZ ;  /* 0x0000000a090e7224 */ /* 0x040fe400078e02ff */
[----:B------:R-:W-:-:S04]  /*0c50*/  IMAD.HI.U32 R13, P1, R9, R15, R12 ;  /* 0x0000000f090d7227 */ /* 0x000fc8000782000c */
        /* <DEDUP_REMOVED lines=18> */
[----:B------:R-:W-:-:S04]  /*0d80*/  IADD3 R9, P1, PT, R11, -R4, RZ ;  /* 0x800000040b097210 */ /* 0x000fc80007f3e0ff */
[CC--:B------:R-:W-:Y:S02]  /*0d90*/  ISETP.GE.U32.AND.EX P0, PT, R6.reuse, R5.reuse, PT, P0 ;  /* 0x000000050600720c */ /* 0x0c0fe40003f06100 */
[----:B------:R-:W-:Y:S02]  /*0da0*/  IADD3.X R10, PT, PT, R6, ~R5, RZ, P1, !PT ;  /* 0x80000005060a7210 */ /* 0x000fe40000ffe4ff */
[----:B------:R-:W-:Y:S02]  /*0db0*/  SEL R9, R9, R11, P0 ;  /* 0x0000000b09097207 */ /* 0x000fe40000000000 */
[----:B------:R-:W-:Y:S02]  /*0dc0*/  SEL R10, R10, R6, P0 ;  /* 0x000000060a0a7207 */ /* 0x000fe40000000000 */
[CC--:B------:R-:W-:Y:S02]  /*0dd0*/  ISETP.GE.U32.AND P0, PT, R9.reuse, R4.reuse, PT ;  /* 0x000000040900720c */ /* 0x0c0fe40003f06070 */
[----:B------:R-:W-:-:S02]  /*0de0*/  IADD3 R6, P2, PT, R9, -R4, RZ ;  /* 0x8000000409067210 */ /* 0x000fc40007f5e0ff */
[----:B------:R-:W-:Y:S02]  /*0df0*/  ISETP.GE.U32.AND.EX P0, PT, R10, R5, PT, P0 ;  /* 0x000000050a00720c */ /* 0x000fe40003f06100 */
[----:B------:R-:W-:Y:S01]  /*0e00*/  ISETP.NE.U32.AND P1, PT, R4, RZ, PT ;  /* 0x000000ff0400720c */ /* 0x000fe20003f25070 */
[----:B------:R-:W-:Y:S01]  /*0e10*/  IMAD.X R7, R10, 0x1, ~R5, P2 ;  /* 0x000000010a077824 */ /* 0x000fe200010e0e05 */
[----:B------:R-:W-:Y:S02]  /*0e20*/  SEL R4, R6, R9, P0 ;  /* 0x0000000906047207 */ /* 0x000fe40000000000 */
[----:B------:R-:W-:Y:S02]  /*0e30*/  MOV R9, 0x0 ;  /* 0x0000000000097802 */ /* 0x000fe40000000f00 */
[----:B------:R-:W-:Y:S02]  /*0e40*/  ISETP.NE.AND.EX P1, PT, R5, RZ, PT, P1 ;  /* 0x000000ff0500720c */ /* 0x000fe40003f25310 */
[----:B------:R-:W-:-:S02]  /*0e50*/  SEL R5, R7, R10, P0 ;  /* 0x0000000a07057207 */ /* 0x000fc40000000000 */
[----:B------:R-:W-:Y:S02]  /*0e60*/  SEL R4, R4, 0xffffffff, P1 ;  /* 0xffffffff04047807 */ /* 0x000fe40000800000 */
[----:B------:R-:W-:Y:S01]  /*0e70*/  SEL R5, R5, 0xffffffff, P1 ;  /* 0xffffffff05057807 */ /* 0x000fe20000800000 */
[----:B------:R-:W-:Y:S06]  /*0e80*/  RET.REL.NODEC R8 `(_ZN17fastertransformer19mask_padding_tokensILb0EEEvPbPKiS3_mmmm) ;  /* 0xfffffff0085c7950 */ /* 0x000fec0003c3ffff */
.L_x_500:
        /* <DEDUP_REMOVED lines=15> */
.L_x_583:


//--------------------- .text._ZN17fastertransformer19mask_padding_tokensILb1EEEvPbPKiS3_mmmm --------------------------
	.section	.text._ZN17fastertransformer19mask_padding_tokensILb1EEEvPbPKiS3_mmmm,"ax",@progbits
	.align	128
        .global         _ZN17fastertransformer19mask_padding_tokensILb1EEEvPbPKiS3_mmmm
        .type           _ZN17fastertransformer19mask_padding_tokensILb1EEEvPbPKiS3_mmmm,@function
        .size           _ZN17fastertransformer19mask_padding_tokensILb1EEEvPbPKiS3_mmmm,(.L_x_585 - _ZN17fastertransformer19mask_padding_tokensILb1EEEvPbPKiS3_mmmm)
        .other          _ZN17fastertransformer19mask_padding_tokensILb1EEEvPbPKiS3_mmmm,@"STO_CUDA_ENTRY STV_DEFAULT"
_ZN17fastertransformer19mask_padding_tokensILb1EEEvPbPKiS3_mmmm:
.text._ZN17fastertransformer19mask_padding_tokensILb1EEEvPbPKiS3_mmmm:
        /* <DEDUP_REMOVED lines=27> */
.L_x_501:
[----:B------:R-:W-:-:S07]  /*01b0*/  MOV R0, 0x1d0 ;  /* 0x000001d000007802 */ /* 0x000fce0000000f00 */
[----:B-1----:R-:W-:Y:S05]  /*01c0*/  CALL.REL.NOINC `($__internal_24_$__cuda_sm20_div_u64) ;  /* 0x0000000400207944 */ /* 0x002fea0003c00000 */
[----:B------:R-:W-:Y:S01]  /*01d0*/  MOV R2, R4 ;  /* 0x0000000400027202 */ /* 0x000fe20000000f00 */
[----:B------:R-:W-:-:S07]  /*01e0*/  IMAD.MOV.U32 R3, RZ, RZ, R5 ;  /* 0x000000ffff037224 */ /* 0x000fce00078e0005 */
.L_x_502:
[----:B------:R-:W0:Y:S01]  /*01f0*/  LDC.64 R4, c[0x0][0x388] ;  /* 0x0000e200ff047b82 */ /* 0x000e220000000a00 */
[----:B------:R-:W1:Y:S02]  /*0200*/  LDCU.64 UR4, c[0x0][0x390] ;  /* 0x00007200ff0477ac */ /* 0x000e640008000a00 */
[----:B-1----:R-:W-:-:S04]  /*0210*/  ULEA UR4, UP0, UR10, UR4, 0x2 ;  /* 0x000000040a047291 */ /* 0x002fc8000f8010ff */
[----:B------:R-:W-:Y:S01]  /*0220*/  ULEA.HI.X UR5, UR10, UR5, URZ, 0x2, UP0 ;  /* 0x000000050a057291 */ /* 0x000fe200080f14ff */
[----:B0-----:R-:W-:-:S04]  /*0230*/  LEA R4, P0, R2, R4, 0x2 ;  /* 0x0000000402047211 */ /* 0x001fc800078010ff */
[----:B------:R-:W-:Y:S01]  /*0240*/  LEA.HI.X R5, R2, R5, R3, 0x2, P0 ;  /* 0x0000000502057211 */ /* 0x000fe200000f1403 */
[----:B------:R-:W-:Y:S01]  /*0250*/  IMAD.U32 R2, RZ, RZ, UR4 ;  /* 0x00000004ff027e24 */ /* 0x000fe2000f8e00ff */
[----:B------:R-:W-:-:S03]  /*0260*/  MOV R3, UR5 ;  /* 0x0000000500037c02 */ /* 0x000fc60008000f00 */
[----:B------:R-:W2:Y:S01]  /*0270*/  LDG.E R4, desc[UR8][R4.64] ;  /* 0x0000000804047981 */ /* 0x000ea2000c1e1900 */
[----:B------:R-:W0:Y:S03]  /*0280*/  LDCU.128 UR4, c[0x0][0x3a0] ;  /* 0x00007400ff0477ac */ /* 0x000e260008000c00 */
[----:B------:R-:W3:Y:S01]  /*0290*/  LDG.E R2, desc[UR8][R2.64] ;  /* 0x0000000802027981 */ /* 0x000ee2000c1e1900 */
[----:B------:R-:W2:Y:S01]  /*02a0*/  S2R R7, SR_TID.X ;  /* 0x0000000000077919 */ /* 0x000ea20000002100 */
[----:B0-----:R-:W-:-:S04]  /*02b0*/  UIADD3 UR4, UP0, UPT, UR6, UR4, URZ ;  /* 0x0000000406047290 */ /* 0x001fc8000ff1e0ff */
[----:B------:R-:W-:Y:S01]  /*02c0*/  UIADD3.X UR5, UPT, UPT, UR7, UR5, URZ, UP0, !UPT ;  /* 0x0000000507057290 */ /* 0x000fe200087fe4ff */
[----:B--2---:R-:W-:-:S05]  /*02d0*/  IADD3 R7, PT, PT, R4, UR6, R7 ;  /* 0x0000000604077c10 */ /* 0x004fca000fffe007 */
[----:B---3--:R-:W-:Y:S02]  /*02e0*/  IMAD.IADD R0, R2, 0x1, R7 ;  /* 0x0000000102007824 */ /* 0x008fe400078e0207 */
[----:B------:R-:W-:-:S03]  /*02f0*/  IMAD.U32 R7, RZ, RZ, UR5 ;  /* 0x00000005ff077e24 */ /* 0x000fc6000f8e00ff */
        /* <DEDUP_REMOVED lines=11> */
.L_x_506:
        /* <DEDUP_REMOVED lines=24> */
.L_x_504:
[----:B------:R-:W-:Y:S01]  /*0530*/  IMAD.MOV.U32 R6, RZ, RZ, R8 ;  /* 0x000000ffff067224 */ /* 0x000fe200078e0008 */
[----:B------:R-:W-:-:S07]  /*0540*/  MOV R8, 0x560 ;  /* 0x0000056000087802 */ /* 0x000fce0000000f00 */
[----:B01-34-:R-:W-:Y:S05]  /*0550*/  CALL.REL.NOINC `($__internal_25_$__cuda_sm20_rem_u64) ;  /* 0x0000000400587944 */ /* 0x01bfea0003c00000 */
.L_x_505:
[----:B-1--4-:R-:W-:Y:S05]  /*0560*/  BSYNC.RECONVERGENT B0 ;  /* 0x0000000000007941 */ /* 0x012fea0003800200 */
.L_x_503:
        /* <DEDUP_REMOVED lines=14> */
        .weak           $__internal_24_$__cuda_sm20_div_u64
        .type           $__internal_24_$__cuda_sm20_div_u64,@function
        .size           $__internal_24_$__cuda_sm20_div_u64,($__internal_25_$__cuda_sm20_rem_u64 - $__internal_24_$__cuda_sm20_div_u64)
$__internal_24_$__cuda_sm20_div_u64:
        /* <DEDUP_REMOVED lines=36> */
[----:B------:R-:W-:-:S03]  /*0890*/  IMAD.HI.U32 R4, R7, UR10, RZ ;  /* 0x0000000a07047c27 */ /* 0x000fc6000f8e00ff */
[----:B------:R-:W-:Y:S01]  /*08a0*/  IADD3.X R9, PT, PT, RZ, RZ, R9, P2, P1 ;  /* 0x000000ffff097210 */ /* 0x000fe200017e2409 */
[----:B------:R-:W-:-:S04]  /*08b0*/  IMAD.WIDE.U32 R4, RZ, R7, R4 ;  /* 0x00000007ff047225 */ /* 0x000fc800078e0004 */
[----:B------:R-:W-:-:S05]  /*08c0*/  IMAD.HI.U32 R4, P0, R9, UR10, R4 ;  /* 0x0000000a09047c27 */ /* 0x000fca000f800004 */
[----:B------:R-:W-:Y:S02]  /*08d0*/  IADD3 R7, P1, PT, RZ, R4, RZ ;  /* 0x00000004ff077210 */ /* 0x000fe40007f3e0ff */
[----:B------:R-:W-:-:S03]  /*08e0*/  IADD3.X R6, PT, PT, RZ, RZ, RZ, P0, !PT ;  /* 0x000000ffff067210 */ /* 0x000fc600007fe4ff */
        /* <DEDUP_REMOVED lines=28> */
[----:B------:R-:W-:Y:S06]  /*0ab0*/  RET.REL.NODEC R2 `(_ZN17fastertransformer19mask_padding_tokensILb1EEEvPbPKiS3_mmmm) ;  /* 0xfffffff402507950 */ /* 0x000fec0003c3ffff */
        .weak           $__internal_25_$__cuda_sm20_rem_u64
        .type           $__internal_25_$__cuda_sm20_rem_u64,@function
        .size           $__internal_25_$__cuda_sm20_rem_u64,(.L_x_585 - $__internal_25_$__cuda_sm20_rem_u64)
$__internal_25_$__cuda_sm20_rem_u64:
        /* <DEDUP_REMOVED lines=67> */
[----:B------:R-:W-:Y:S06]  /*0ef0*/  RET.REL.NODEC R8 `(_ZN17fastertransformer19mask_padding_tokensILb1EEEvPbPKiS3_mmmm) ;  /* 0xfffffff008407950 */ /* 0x000fec0003c3ffff */
.L_x_507:
        /* <DEDUP_REMOVED lines=16> */
.L_x_585:


//--------------------- .text._ZN17fastertransformer20update_padding_countILb0EEEvPiPKiS3_mmmm --------------------------
	.section	.text._ZN17fastertransformer20update_padding_countILb0EEEvPiPKiS3_mmmm,"ax",@progbits
	.align	128
        .global         _ZN17fastertransformer20update_padding_countILb0EEEvPiPKiS3_mmmm
        .type           _ZN17fastertransformer20update_padding_countILb0EEEvPiPKiS3_mmmm,@function
        .size           _ZN17fastertransformer20update_padding_countILb0EEEvPiPKiS3_mmmm,(.L_x_586 - _ZN17fastertransformer20update_padding_countILb0EEEvPiPKiS3_mmmm)
        .other          _ZN17fastertransformer20update_padding_countILb0EEEvPiPKiS3_mmmm,@"STO_CUDA_ENTRY STV_DEFAULT"
_ZN17fastertransformer20update_padding_countILb0EEEvPiPKiS3_mmmm:
.text._ZN17fastertransformer20update_padding_countILb0EEEvPiPKiS3_mmmm:
[----:B------:R-:W-:Y:S01]  /*0000*/  LDC R1, c[0x0][0x37c] ;  /* 0x0000df00ff017b82 */ /* 0x000fe20000000800 */
[----:B------:R-:W0:Y:S01]  /*0010*/  S2R R3, SR_TID.X ;  /* 0x0000000000037919 */ /* 0x000e220000002100 */
[----:B------:R-:W1:Y:S06]  /*0020*/  LDCU.64 UR10, c[0x0][0x3b0] ;  /* 0x00007600ff0a77ac */ /* 0x000e6c0008000a00 */
[----:B------:R-:W0:Y:S01]  /*0030*/  S2UR UR7, SR_CTAID.X ;  /* 0x00000000000779c3 */ /* 0x000e220000002500 */
[----:B------:R-:W1:Y:S07]  /*0040*/  LDCU.64 UR8, c[0x0][0x3a8] ;  /* 0x00007500ff0877ac */ /* 0x000e6e0008000a00 */
[----:B------:R-:W0:Y:S01]  /*0050*/  LDC R0, c[0x0][0x360] ;  /* 0x0000d800ff007b82 */ /* 0x000e220000000800 */
[----:B-1----:R-:W-:-:S02]  /*0060*/  UIMAD UR6, UR11, UR8, URZ ;  /* 0x000000080b0672a4 */ /* 0x002fc4000f8e02ff */
[----:B------:R-:W-:Y:S02]  /*0070*/  UIMAD.WIDE.U32 UR4, UR10, UR8, URZ ;  /* 0x000000080a0472a5 */ /* 0x000fe4000f8e00ff */
[----:B------:R-:W-:-:S04]  /*0080*/  UIMAD UR6, UR10, UR9, UR6 ;  /* 0x000000090a0672a4 */ /* 0x000fc8000f8e0206 */
[----:B------:R-:W-:Y:S01]  /*0090*/  UIADD3 UR5, UPT, UPT, UR5, UR6, URZ ;  /* 0x0000000605057290 */ /* 0x000fe2000fffe0ff */
[----:B0-----:R-:W-:-:S05]  /*00a0*/  IMAD R0, R0, UR7, R3 ;  /* 0x0000000700007c24 */ /* 0x001fca000f8e0203 */
[----:B------:R-:W-:Y:S01]  /*00b0*/  IMAD.U32 R2, RZ, RZ, UR5 ;  /* 0x00000005ff027e24 */ /* 0x000fe2000f8e00ff */
[----:B------:R-:W-:Y:S02]  /*00c0*/  ISETP.LT.U32.AND P0, PT, R0, UR4, PT ;  /* 0x0000000400007c0c */ /* 0x000fe4000bf01070 */
[----:B------:R-:W-:-:S04]  /*00d0*/  SHF.R.S32.HI R3, RZ, 0x1f, R0 ;  /* 0x0000001fff037819 */ /* 0x000fc80000011400 */
[----:B------:R-:W-:-:S13]  /*00e0*/  ISETP.GT.U32.AND.EX P0, PT, R2, R3, PT, P0 ;  /* 0x000000030200720c */ /* 0x000fda0003f04100 */
[----:B------:R-:W-:Y:S05]  /*00f0*/  @!P0 EXIT ;  /* 0x000000000000894d */ /* 0x000fea0003800000 */
[----:B------:R-:W-:Y:S01]  /*0100*/  LOP3.LUT R2, R3, UR11, RZ, 0xfc, !PT ;  /* 0x0000000b03027c12 */ /* 0x000fe2000f8efcff */
[----:B------:R-:W0:Y:S01]  /*0110*/  LDCU.64 UR4, c[0x0][0x358] ;  /* 0x00006b00ff0477ac */ /* 0x000e220008000a00 */
[----:B------:R-:W-:Y:S02]  /*0120*/  BSSY.RECONVERGENT B0, `(.L_x_508) ;  /* 0x0000019000007945 */ /* 0x000fe40003800200 */
[----:B------:R-:W-:-:S13]  /*0130*/  ISETP.NE.U32.AND P0, PT, R2, RZ, PT ;  /* 0x000000ff0200720c */ /* 0x000fda0003f05070 */
[----:B------:R-:W-:Y:S05]  /*0140*/  @P0 BRA `(.L_x_509) ;  /* 0x00000000004c0947 */ /* 0x000fea0003800000 */
[----:B------:R-:W1:Y:S01]  /*0150*/  I2F.U32.RP R2, UR10 ;  /* 0x0000000a00027d06 */ /* 0x000e620008209000 */
[----:B------:R-:W-:-:S07]  /*0160*/  ISETP.NE.U32.AND P2, PT, RZ, UR10, PT ;  /* 0x0000000aff007c0c */ /* 0x000fce000bf45070 */
[----:B-1----:R-:W1:Y:S02]  /*0170*/  MUFU.RCP R2, R2 ;  /* 0x0000000200027308 */ /* 0x002e640000001000 */
[----:B-1----:R-:W-:-:S06]  /*0180*/  VIADD R4, R2, 0xffffffe ;  /* 0x0ffffffe02047836 */ /* 0x002fcc0000000000 */
[----:B------:R1:W2:Y:S02]  /*0190*/  F2I.FTZ.U32.TRUNC.NTZ R5, R4 ;  /* 0x0000000400057305 */ /* 0x0002a4000021f000 */
[----:B-1----:R-:W-:Y:S01]  /*01a0*/  IMAD.MOV.U32 R4, RZ, RZ, RZ ;  /* 0x000000ffff047224 */ /* 0x002fe200078e00ff */
[----:B--2---:R-:W-:-:S05]  /*01b0*/  IADD3 R7, PT, PT, RZ, -R5, RZ ;  /* 0x80000005ff077210 */ /* 0x004fca0007ffe0ff */
        /* <DEDUP_REMOVED lines=10> */
[----:B------:R-:W-:Y:S01]  /*0260*/  @!P2 LOP3.LUT R5, RZ, UR10, RZ, 0x33, !PT ;  /* 0x0000000aff05ac12 */ /* 0x000fe2000f8e33ff */
[----:B------:R-:W-:Y:S06]  /*0270*/  BRA `(.L_x_510) ;  /* 0x00000000000c7947 */ /* 0x000fec0003800000 */
.L_x_509:
[----:B------:R-:W-:-:S07]  /*0280*/  MOV R2, 0x2a0 ;  /* 0x000002a000027802 */ /* 0x000fce0000000f00 */
[----:B0-----:R-:W-:Y:S05]  /*0290*/  CALL.REL.NOINC `($__internal_26_$__cuda_sm20_div_u64) ;  /* 0x0000000000387944 */ /* 0x001fea0003c00000 */
[----:B------:R-:W-:-:S07]  /*02a0*/  MOV R5, R6 ;  /* 0x0000000600057202 */ /* 0x000fce0000000f00 */
.L_x_510:
[----:B0-----:R-:W-:Y:S05]  /*02b0*/  BSYNC.RECONVERGENT B0 ;  /* 0x0000000000007941 */ /* 0x001fea0003800200 */
.L_x_508:
[----:B------:R-:W0:Y:S01]  /*02c0*/  LDCU.128 UR12, c[0x0][0x380] ;  /* 0x00007000ff0c77ac */ /* 0x000e220008000c00 */
[----:B------:R-:W-:Y:S01]  /*02d0*/  SHF.R.S64 R4, RZ, 0x1e, R5 ;  /* 0x0000001eff047819 */ /* 0x000fe20000001005 */
[----:B------:R-:W1:Y:S03]  /*02e0*/  LDCU UR6, c[0x0][0x398] ;  /* 0x00007300ff0677ac */ /* 0x000e660008000800 */
[----:B0-----:R-:W-:Y:S02]  /*02f0*/  IADD3 R4, P0, PT, R4, UR14, RZ ;  /* 0x0000000e04047c10 */ /* 0x001fe4000ff1e0ff */
[C---:B------:R-:W-:Y:S02]  /*0300*/  LEA R2, P1, R0.reuse, UR12, 0x2 ;  /* 0x0000000c00027c11 */ /* 0x040fe4000f8210ff */
[----:B------:R-:W-:Y:S02]  /*0310*/  LEA.HI.X.SX32 R5, R5, UR15, 0x2, P0 ;  /* 0x0000000f05057c11 */ /* 0x000fe400080f16ff */
[----:B------:R-:W-:-:S03]  /*0320*/  LEA.HI.X R3, R0, UR13, R3, 0x2, P1 ;  /* 0x0000000d00037c11 */ /* 0x000fc600088f1403 */
[----:B------:R-:W1:Y:S04]  /*0330*/  LDG.E R4, desc[UR4][R4.64] ;  /* 0x0000000404047981 */ /* 0x000e68000c1e1900 */
[----:B------:R-:W1:Y:S02]  /*0340*/  LDG.E R7, desc[UR4][R2.64] ;  /* 0x0000000402077981 */ /* 0x000e64000c1e1900 */
[----:B-1----:R-:W-:-:S05]  /*0350*/  IADD3 R7, PT, PT, R7, UR6, -R4 ;  /* 0x0000000607077c10 */ /* 0x002fca000fffe804 */
[----:B------:R-:W-:Y:S01]  /*0360*/  STG.E desc[UR4][R2.64], R7 ;  /* 0x0000000702007986 */ /* 0x000fe2000c101904 */
[----:B------:R-:W-:Y:S05]  /*0370*/  EXIT ;  /* 0x000000000000794d */ /* 0x000fea0003800000 */
        .weak           $__internal_26_$__cuda_sm20_div_u64
        .type           $__internal_26_$__cuda_sm20_div_u64,@function
        .size           $__internal_26_$__cuda_sm20_div_u64,(.L_x_586 - $__internal_26_$__cuda_sm20_div_u64)
$__internal_26_$__cuda_sm20_div_u64:
        /* <DEDUP_REMOVED lines=19> */
[----:B------:R-:W-:-:S05]  /*04b0*/  IMAD.HI.U32 R8, P1, R7, R11, R8 ;  /* 0x0000000b07087227 */ /* 0x000fca0007820008 */
[----:B------:R-:W-:Y:S01]  /*04c0*/  IADD3 R9, P2, PT, R15, R8, RZ ;  /* 0x000000080f097210 */ /* 0x000fe20007f5e0ff */
[----:B------:R-:W-:-:S04]  /*04d0*/  IMAD.X R8, R13, 0x1, R7, P0 ;  /* 0x000000010d087824 */ /* 0x000fc800000e0607 */
[----:B------:R-:W-:Y:S01]  /*04e0*/  IMAD.WIDE.U32 R6, R9, R4, RZ ;  /* 0x0000000409067225 */ /* 0x000fe200078e00ff */
[----:B------:R-:W-:-:S03]  /*04f0*/  IADD3.X R11, PT, PT, RZ, RZ, R8, P2, P1 ;  /* 0x000000ffff0b7210 */ /* 0x000fc600017e2408 */
        /* <DEDUP_REMOVED lines=27> */
[----:B------:R-:W-:Y:S01]  /*06b0*/  IADD3 R7, P1, PT, R13, -R4, RZ ;  /* 0x800000040d077210 */ /* 0x000fe20007f3e0ff */
[----:B------:R-:W-:-:S03]  /*06c0*/  VIADD R6, R9, 0x1 ;  /* 0x0000000109067836 */ /* 0x000fc60000000000 */
[CC--:B------:R-:W-:Y:S02]  /*06d0*/  ISETP.GE.U32.AND.EX P0, PT, R10.reuse, R5.reuse, PT, P0 ;  /* 0x000000050a00720c */ /* 0x0c0fe40003f06100 */
[----:B------:R-:W-:Y:S02]  /*06e0*/  IADD3.X R8, PT, PT, R10, ~R5, RZ, P1, !PT ;  /* 0x800000050a087210 */ /* 0x000fe40000ffe4ff */
[----:B------:R-:W-:Y:S02]  /*06f0*/  SEL R7, R7, R13, P0 ;  /* 0x0000000d07077207 */ /* 0x000fe40000000000 */
[----:B------:R-:W-:Y:S02]  /*0700*/  SEL R8, R8, R10, P0 ;  /* 0x0000000a08087207 */ /* 0x000fe40000000000 */
[----:B------:R-:W-:Y:S02]  /*0710*/  SEL R9, R6, R9, P0 ;  /* 0x0000000906097207 */ /* 0x000fe40000000000 */
[----:B------:R-:W-:-:S02]  /*0720*/  ISETP.GE.U32.AND P0, PT, R7, R4, PT ;  /* 0x000000040700720c */ /* 0x000fc40003f06070 */
[----:B------:R-:W-:Y:S01]  /*0730*/  ISETP.NE.U32.AND P1, PT, R4, RZ, PT ;  /* 0x000000ff0400720c */ /* 0x000fe20003f25070 */
[----:B------:R-:W-:Y:S01]  /*0740*/  IMAD.MOV.U32 R4, RZ, RZ, R2 ;  /* 0x000000ffff047224 */ /* 0x000fe200078e0002 */
[----:B------:R-:W-:Y:S02]  /*0750*/  IADD3 R6, PT, PT, R9, 0x1, RZ ;  /* 0x0000000109067810 */ /* 0x000fe40007ffe0ff */
[----:B------:R-:W-:Y:S02]  /*0760*/  ISETP.GE.U32.AND.EX P0, PT, R8, R5, PT, P0 ;  /* 0x000000050800720c */ /* 0x000fe40003f06100 */
[----:B------:R-:W-:Y:S02]  /*0770*/  ISETP.NE.AND.EX P1, PT, R5, RZ, PT, P1 ;  /* 0x000000ff0500720c */ /* 0x000fe40003f25310 */
[----:B------:R-:W-:Y:S02]  /*0780*/  MOV R5, 0x0 ;  /* 0x0000000000057802 */ /* 0x000fe40000000f00 */
[----:B------:R-:W-:-:S04]  /*0790*/  SEL R6, R6, R9, P0 ;  /* 0x0000000906067207 */ /* 0x000fc80000000000 */
[----:B------:R-:W-:Y:S01]  /*07a0*/  SEL R6, R6, 0xffffffff, P1 ;  /* 0xffffffff06067807 */ /* 0x000fe20000800000 */
[----:B------:R-:W-:Y:S06]  /*07b0*/  RET.REL.NODEC R4 `(_ZN17fastertransformer20update_padding_countILb0EEEvPiPKiS3_mmmm) ;  /* 0xfffffff804107950 */ /* 0x000fec0003c3ffff */
.L_x_511:
        /* <DEDUP_REMOVED lines=12> */
.L_x_586:


//--------------------- .text._ZN17fastertransformer20update_padding_countILb1EEEvPiPKiS3_mmmm --------------------------
	.section	.text._ZN17fastertransformer20update_padding_countILb1EEEvPiPKiS3_mmmm,"ax",@progbits
	.align	128
        .global         _ZN17fastertransformer20update_padding_countILb1EEEvPiPKiS3_mmmm
        .type           _ZN17fastertransformer20update_padding_countILb1EEEvPiPKiS3_mmmm,@function
        .size           _ZN17fastertransformer20update_padding_countILb1EEEvPiPKiS3_mmmm,(.L_x_587 - _ZN17fastertransformer20update_padding_countILb1EEEvPiPKiS3_mmmm)
        .other          _ZN17fastertransformer20update_padding_countILb1EEEvPiPKiS3_mmmm,@"STO_CUDA_ENTRY STV_DEFAULT"
_ZN17fastertransformer20update_padding_countILb1EEEvPiPKiS3_mmmm:
.text._ZN17fastertransformer20update_padding_countILb1EEEvPiPKiS3_mmmm:
        /* <DEDUP_REMOVED lines=40> */
.L_x_513:
[----:B------:R-:W-:-:S07]  /*0280*/  MOV R2, 0x2a0 ;  /* 0x000002a000027802 */ /* 0x000fce0000000f00 */
[----:B0-----:R-:W-:Y:S05]  /*0290*/  CALL.REL.NOINC `($__internal_27_$__cuda_sm20_div_u64) ;  /* 0x00000000005c7944 */ /* 0x001fea0003c00000 */
[----:B------:R-:W-:-:S07]  /*02a0*/  MOV R5, R6 ;  /* 0x0000000600057202 */ /* 0x000fce0000000f00 */
.L_x_514:
[----:B0-----:R-:W-:Y:S05]  /*02b0*/  BSYNC.RECONVERGENT B0 ;  /* 0x0000000000007941 */ /* 0x001fea0003800200 */
.L_x_512:
[----:B------:R-:W0:Y:S01]  /*02c0*/  LDCU.64 UR6, c[0x0][0x390] ;  /* 0x00007200ff0677ac */ /* 0x000e220008000a00 */
[C---:B------:R-:W-:Y:S01]  /*02d0*/  IMAD.SHL.U32 R2, R0.reuse, 0x4, RZ ;  /* 0x0000000400027824 */ /* 0x040fe200078e00ff */
[----:B------:R-:W-:Y:S01]  /*02e0*/  SHF.R.S64 R4, RZ, 0x1e, R5 ;  /* 0x0000001eff047819 */ /* 0x000fe20000001005 */
[----:B------:R-:W1:Y:S01]  /*02f0*/  LDC R9, c[0x0][0x398] ;  /* 0x0000e600ff097b82 */ /* 0x000e620000000800 */
[----:B------:R-:W2:Y:S01]  /*0300*/  LDCU.128 UR12, c[0x0][0x380] ;  /* 0x00007000ff0c77ac */ /* 0x000ea20008000c00 */
[----:B------:R-:W-:Y:S02]  /*0310*/  SHF.L.U64.HI R0, R0, 0x2, R3 ;  /* 0x0000000200007819 */ /* 0x000fe40000010203 */
[----:B0-----:R-:W-:Y:S01]  /*0320*/  IADD3 R6, P1, PT, R2, UR6, RZ ;  /* 0x0000000602067c10 */ /* 0x001fe2000ff3e0ff */
[----:B------:R-:W1:Y:S01]  /*0330*/  LDCU UR6, c[0x0][0x3a0] ;  /* 0x00007400ff0677ac */ /* 0x000e620008000800 */
[----:B--2---:R-:W-:Y:S02]  /*0340*/  IADD3 R4, P0, PT, R4, UR14, RZ ;  /* 0x0000000e04047c10 */ /* 0x004fe4000ff1e0ff */
[----:B------:R-:W-:-:S02]  /*0350*/  IADD3.X R7, PT, PT, R0, UR7, RZ, P1, !PT ;  /* 0x0000000700077c10 */ /* 0x000fc40008ffe4ff */
[----:B------:R-:W-:Y:S02]  /*0360*/  LEA.HI.X.SX32 R5, R5, UR15, 0x2, P0 ;  /* 0x0000000f05057c11 */ /* 0x000fe400080f16ff */
[----:B------:R-:W-:Y:S02]  /*0370*/  IADD3 R2, P0, PT, R2, UR12, RZ ;  /* 0x0000000c02027c10 */ /* 0x000fe4000ff1e0ff */
[----:B------:R-:W2:Y:S04]  /*0380*/  LDG.E R7, desc[UR4][R6.64] ;  /* 0x0000000406077981 */ /* 0x000ea8000c1e1900 */
[----:B------:R-:W2:Y:S01]  /*0390*/  LDG.E R4, desc[UR4][R4.64] ;  /* 0x0000000404047981 */ /* 0x000ea2000c1e1900 */
[----:B------:R-:W-:-:S05]  /*03a0*/  IADD3.X R3, PT, PT, R0, UR13, RZ, P0, !PT ;  /* 0x0000000d00037c10 */ /* 0x000fca00087fe4ff */
[----:B------:R-:W3:Y:S01]  /*03b0*/  LDG.E R0, desc[UR4][R2.64] ;  /* 0x0000000402007981 */ /* 0x000ee2000c1e1900 */
[----:B--2---:R-:W-:-:S05]  /*03c0*/  IMAD.IADD R8, R4, 0x1, R7 ;  /* 0x0000000104087824 */ /* 0x004fca00078e0207 */
[----:B-1----:R-:W-:-:S04]  /*03d0*/  IADD3 R9, PT, PT, -R8, UR6, R9 ;  /* 0x0000000608097c10 */ /* 0x002fc8000fffe109 */
[----:B---3--:R-:W-:-:S05]  /*03e0*/  IADD3 R9, PT, PT, R0, R9, RZ ;  /* 0x0000000900097210 */ /* 0x008fca0007ffe0ff */
[----:B------:R-:W-:Y:S01]  /*03f0*/  STG.E desc[UR4][R2.64], R9 ;  /* 0x0000000902007986 */ /* 0x000fe2000c101904 */
[----:B------:R-:W-:Y:S05]  /*0400*/  EXIT ;  /* 0x000000000000794d */ /* 0x000fea0003800000 */
        .weak           $__internal_27_$__cuda_sm20_div_u64
        .type           $__internal_27_$__cuda_sm20_div_u64,@function
        .size           $__internal_27_$__cuda_sm20_div_u64,(.L_x_587 - $__internal_27_$__cuda_sm20_div_u64)
$__internal_27_$__cuda_sm20_div_u64:
        /* <DEDUP_REMOVED lines=63> */
[----:B------:R-:W-:Y:S01]  /*0800*/  ISETP.NE.AND.EX P1, PT, R5, RZ, PT, P1 ;  /* 0x000000ff0500720c */ /* 0x000fe20003f25310 */
[----:B------:R-:W-:Y:S01]  /*0810*/  HFMA2 R5, -RZ, RZ, 0, 0 ;  /* 0x00000000ff057431 */ /* 0x000fe200000001ff */
[----:B------:R-:W-:-:S04]  /*0820*/  SEL R6, R6, R9, P0 ;  /* 0x0000000906067207 */ /* 0x000fc80000000000 */
[----:B------:R-:W-:Y:S01]  /*0830*/  SEL R6, R6, 0xffffffff, P1 ;  /* 0xffffffff06067807 */ /* 0x000fe20000800000 */
[----:B------:R-:W-:Y:S06]  /*0840*/  RET.REL.NODEC R4 `(_ZN17fastertransformer20update_padding_countILb1EEEvPiPKiS3_mmmm) ;  /* 0xfffffff404ec7950 */ /* 0x000fec0003c3ffff */
.L_x_515:
        /* <DEDUP_REMOVED lines=11> */
.L_x_587:


//--------------------- .text._ZN17fastertransformer17find_context_dupsILi256EEEvPiPKimm --------------------------
	.section	.text._ZN17fastertransformer17find_context_dupsILi256EEEvPiPKimm,"ax",@progbits
	.align	128
        .global         _ZN17fastertransformer17find_context_dupsILi256EEEvPiPKimm
        .type           _ZN17fastertransformer17find_context_dupsILi256EEEvPiPKimm,@function
        .size           _ZN17fastertransformer17find_context_dupsILi256EEEvPiPKimm,(.L_x_625 - _ZN17fastertransformer17find_context_dupsILi256EEEvPiPKimm)
        .other          _ZN17fastertransformer17find_context_dupsILi256EEEvPiPKimm,@"STO_CUDA_ENTRY STV_DEFAULT"
_ZN17fastertransformer17find_context_dupsILi256EEEvPiPKimm:
.text._ZN17fastertransformer17find_context_dupsILi256EEEvPiPKimm:
[----:B------:R-:W-:Y:S01]  /*0000*/  LDC R1, c[0x0][0x37c] ;  /* 0x0000df00ff017b82 */ /* 0x000fe20000000800 */
[----:B------:R-:W0:Y:S01]  /*0010*/  S2R R0, SR_TID.X ;  /* 0x0000000000007919 */ /* 0x000e220000002100 */
[----:B------:R-:W1:Y:S06]  /*0020*/  LDCU UR4, c[0x0][0x398] ;  /* 0x00007300ff0477ac */ /* 0x000e6c0008000800 */
[----:B------:R-:W2:Y:S01]  /*0030*/  S2UR UR6, SR_CTAID.X ;  /* 0x00000000000679c3 */ /* 0x000ea20000002500 */
[----:B------:R-:W3:Y:S01]  /*0040*/  LDCU.64 UR8, c[0x0][0x358] ;  /* 0x00006b00ff0877ac */ /* 0x000ee20008000a00 */
[----:B------:R-:W4:Y:S01]  /*0050*/  LDCU.64 UR10, c[0x0][0x388] ;  /* 0x00007100ff0a77ac */ /* 0x000f220008000a00 */
[----:B-1----:R-:W-:-:S04]  /*0060*/  UIADD3 UR4, UPT, UPT, UR4, 0xff, URZ ;  /* 0x000000ff04047890 */ /* 0x002fc8000fffe0ff */
[----:B------:R-:W-:Y:S02]  /*0070*/  ULOP3.LUT UR4, UR4, 0xffffff00, URZ, 0xc0, !UPT ;  /* 0xffffff0004047892 */ /* 0x000fe4000f8ec0ff */
[----:B--2---:R-:W-:-:S04]  /*0080*/  ULEA UR5, UR6, 0x1, 0x3 ;  /* 0x0000000106057891 */ /* 0x004fc8000f8e18ff */
[----:B0-----:R-:W-:Y:S02]  /*0090*/  ISETP.GE.AND P0, PT, R0, UR4, PT ;  /* 0x0000000400007c0c */ /* 0x001fe4000bf06270 */
[----:B------:R-:W-:-:S06]  /*00a0*/  I2FP.F32.U32 R2, UR5 ;  /* 0x0000000500027c45 */ /* 0x000fcc0008201000 */
[----:B------:R-:W0:Y:S05]  /*00b0*/  MUFU.SQRT R2, R2 ;  /* 0x0000000200027308 */ /* 0x000e2a0000002000 */
[----:B------:R-:W1:Y:S01]  /*00c0*/  @P0 S2R R4, SR_CgaCtaId ;  /* 0x0000000000040919 */ /* 0x000e620000008800 */
[----:B------:R-:W-:-:S04]  /*00d0*/  @P0 MOV R3, 0x400 ;  /* 0x0000040000030802 */ /* 0x000fc80000000f00 */
[----:B-1----:R-:W-:Y:S01]  /*00e0*/  @P0 LEA R6, R4, R3, 0x18 ;  /* 0x0000000304060211 */ /* 0x002fe200078ec0ff */
[----:B0-----:R-:W-:-:S04]  /*00f0*/  FADD.FTZ R3, R2, -1 ;  /* 0xbf80000002037421 */ /* 0x001fc80000010000 */
[----:B------:R0:W1:Y:S01]  /*0100*/  @P0 LDS.U8 R5, [R6+0x2c] ;  /* 0x00002c0006050984 */ /* 0x0000620000000000 */
[----:B------:R-:W-:-:S04]  /*0110*/  FMUL.FTZ R3, R3, 0.5 ;  /* 0x3f00000003037820 */ /* 0x000fc80000410000 */
[----:B------:R-:W2:Y:S02]  /*0120*/  F2I.FTZ.FLOOR.NTZ R8, R3 ;  /* 0x0000000300087305 */ /* 0x000ea40000217100 */
[----:B--2---:R-:W-:-:S05]  /*0130*/  IMAD R4, R8, R8, R8 ;  /* 0x0000000808047224 */ /* 0x004fca00078e0208 */
[----:B------:R-:W-:-:S04]  /*0140*/  LEA.HI R4, R4, R4, RZ, 0x1 ;  /* 0x0000000404047211 */ /* 0x000fc800078f08ff */
[----:B------:R-:W-:-:S04]  /*0150*/  SHF.R.S32.HI R4, RZ, 0x1, R4 ;  /* 0x00000001ff047819 */ /* 0x000fc80000011404 */
[----:B------:R-:W-:Y:S01]  /*0160*/  IADD3 R9, PT, PT, -R4, UR6, RZ ;  /* 0x0000000604097c10 */ /* 0x000fe2000fffe1ff */
[----:B0--34-:R-:W-:Y:S06]  /*0170*/  @P0 BRA `(.L_x_516) ;  /* 0x0000000400080947 */ /* 0x019fec0003800000 */
[----:B------:R-:W0:Y:S01]  /*0180*/  S2R R10, SR_CgaCtaId ;  /* 0x00000000000a7919 */ /* 0x000e220000008800 */
[----:B------:R-:W2:Y:S01]  /*0190*/  LDC.64 R2, c[0x0][0x398] ;  /* 0x0000e600ff027b82 */ /* 0x000ea20000000a00 */
[----:B------:R-:W-:Y:S01]  /*01a0*/  MOV R11, 0x400 ;  /* 0x00000400000b7802 */ /* 0x000fe20000000f00 */
[--C-:B------:R-:W-:Y:S01]  /*01b0*/  IMAD.MOV.U32 R14, RZ, RZ, R0.reuse ;  /* 0x000000ffff0e7224 */ /* 0x100fe200078e0000 */
[----:B------:R-:W3:Y:S01]  /*01c0*/  S2R R6, SR_CgaCtaId ;  /* 0x0000000000067919 */ /* 0x000ee20000008800 */
[----:B-1----:R-:W-:Y:S02]  /*01d0*/  MOV R5, 0x400 ;  /* 0x0000040000057802 */ /* 0x002fe40000000f00 */
[----:B------:R-:W-:Y:S01]  /*01e0*/  SHF.R.U32.HI R4, RZ, 0x3, R0 ;  /* 0x00000003ff047819 */ /* 0x000fe20000011600 */
[----:B------:R-:W1:Y:S01]  /*01f0*/  S2R R7, SR_LANEID ;  /* 0x0000000000077919 */ /* 0x000e620000000000 */
[----:B------:R-:W-:Y:S02]  /*0200*/  SHF.R.S32.HI R13, RZ, 0x1f, R9 ;  /* 0x0000001fff0d7819 */ /* 0x000fe40000011409 */
[----:B------:R-:W-:-:S02]  /*0210*/  LOP3.LUT R4, R4, 0x7c, RZ, 0xc0, !PT ;  /* 0x0000007c04047812 */ /* 0x000fc400078ec0ff */
[----:B0-----:R-:W-:Y:S01]  /*0220*/  LEA R11, R10, R11, 0x18 ;  /* 0x0000000b0a0b7211 */ /* 0x001fe200078ec0ff */
[----:B------:R-:W-:Y:S01]  /*0230*/  VIADD R10, R8, 0x1 ;  /* 0x00000001080a7836 */ /* 0x000fe20000000000 */
[----:B---3--:R-:W-:-:S04]  /*0240*/  LEA R5, R6, R5, 0x18 ;  /* 0x0000000506057211 */ /* 0x008fc800078ec0ff */
[----:B------:R-:W-:Y:S02]  /*0250*/  SHF.R.S32.HI R15, RZ, 0x1f, R10 ;  /* 0x0000001fff0f7819 */ /* 0x000fe4000001140a */
[----:B-1----:R-:W-:Y:S01]  /*0260*/  ISETP.NE.AND P1, PT, R7, RZ, PT ;  /* 0x000000ff0700720c */ /* 0x002fe20003f25270 */
[----:B------:R-:W-:-:S12]  /*0270*/  IMAD.IADD R12, R4, 0x1, R5 ;  /* 0x00000001040c7824 */ /* 0x000fd800078e0205 */
.L_x_520:
[----:B--2---:R-:W-:Y:S01]  /*0280*/  ISETP.GE.U32.AND P0, PT, R14, R2, PT ;  /* 0x000000020e00720c */ /* 0x004fe20003f06070 */
[----:B-1----:R-:W-:-:S03]  /*0290*/  IMAD.MOV.U32 R4, RZ, RZ, 0x1 ;  /* 0x00000001ff047424 */ /* 0x002fc600078e00ff */
[----:B------:R-:W-:-:S13]  /*02a0*/  ISETP.GE.U32.AND.EX P0, PT, RZ, R3, PT, P0 ;  /* 0x00000003ff00720c */ /* 0x000fda0003f06100 */
[----:B0-----:R-:W-:Y:S05]  /*02b0*/  @P0 BRA `(.L_x_517) ;  /* 0x0000000000480947 */ /* 0x001fea0003800000 */
[----:B------:R-:W-:Y:S02]  /*02c0*/  IMAD.MOV.U32 R6, RZ, RZ, R14 ;  /* 0x000000ffff067224 */ /* 0x000fe400078e000e */
[----:B------:R-:W-:Y:S02]  /*02d0*/  IMAD.MOV.U32 R7, RZ, RZ, RZ ;  /* 0x000000ffff077224 */ /* 0x000fe400078e00ff */
[-C--:B------:R-:W-:Y:S02]  /*02e0*/  IMAD R18, R13, R2.reuse, RZ ;  /* 0x000000020d127224 */ /* 0x080fe400078e02ff */
[-C--:B------:R-:W-:Y:S02]  /*02f0*/  IMAD R19, R15, R2.reuse, RZ ;  /* 0x000000020f137224 */ /* 0x080fe400078e02ff */
[----:B------:R-:W-:-:S04]  /*0300*/  IMAD.WIDE.U32 R4, R9, R2, R6 ;  /* 0x0000000209047225 */ /* 0x000fc800078e0006 */
[----:B------:R-:W-:-:S04]  /*0310*/  IMAD.WIDE.U32 R16, R10, R2, R6 ;  /* 0x000000020a107225 */ /* 0x000fc800078e0006 */
[-C--:B------:R-:W-:Y:S01]  /*0320*/  IMAD R7, R9, R3.reuse, R18 ;  /* 0x0000000309077224 */ /* 0x080fe200078e0212 */
[----:B------:R-:W-:Y:S01]  /*0330*/  LEA R18, P0, R4, UR10, 0x2 ;  /* 0x0000000a04127c11 */ /* 0x000fe2000f8010ff */
[----:B------:R-:W-:Y:S01]  /*0340*/  IMAD R19, R10, R3, R19 ;  /* 0x000000030a137224 */ /* 0x000fe200078e0213 */
[----:B------:R-:W-:Y:S01]  /*0350*/  LEA R6, P2, R16, UR10, 0x2 ;  /* 0x0000000a10067c11 */ /* 0x000fe2000f8410ff */
[----:B------:R-:W-:Y:S02]  /*0360*/  IMAD.IADD R7, R5, 0x1, R7 ;  /* 0x0000000105077824 */ /* 0x000fe400078e0207 */
[----:B------:R-:W-:-:S03]  /*0370*/  IMAD.IADD R5, R17, 0x1, R19 ;  /* 0x0000000111057824 */ /* 0x000fc600078e0213 */
[----:B------:R-:W-:Y:S02]  /*0380*/  LEA.HI.X R19, R4, UR11, R7, 0x2, P0 ;  /* 0x0000000b04137c11 */ /* 0x000fe400080f1407 */
[----:B------:R-:W-:-:S03]  /*0390*/  LEA.HI.X R7, R16, UR11, R5, 0x2, P2 ;  /* 0x0000000b10077c11 */ /* 0x000fc600090f1405 */
[----:B------:R-:W2:Y:S04]  /*03a0*/  LDG.E R18, desc[UR8][R18.64] ;  /* 0x0000000812127981 */ /* 0x000ea8000c1e1900 */
[----:B------:R-:W2:Y:S02]  /*03b0*/  LDG.E R7, desc[UR8][R6.64] ;  /* 0x0000000806077981 */ /* 0x000ea4000c1e1900 */
[----:B--2---:R-:W-:-:S04]  /*03c0*/  ISETP.NE.AND P0, PT, R18, R7, PT ;  /* 0x000000071200720c */ /* 0x004fc80003f05270 */
[----:B------:R-:W-:-:S09]  /*03d0*/  SEL R4, RZ, 0x1, P0 ;  /* 0x00000001ff047807 */ /* 0x000fd20000000000 */
.L_x_517:
[----:B------:R-:W-:Y:S05]  /*03e0*/  WARPSYNC.ALL ;  /* 0x0000000000007948 */ /* 0x000fea0003800000 */
[----:B------:R-:W0:Y:S01]  /*03f0*/  REDUX.SUM.S32 UR5, R4 ;  /* 0x00000000040573c4 */ /* 0x000e22000000c200 */
[----:B------:R-:W-:Y:S01]  /*0400*/  ISETP.NE.AND P0, PT, R0, RZ, PT ;  /* 0x000000ff0000720c */ /* 0x000fe20003f05270 */
[----:B------:R-:W-:Y:S01]  /*0410*/  BSSY.RECONVERGENT B0, `(.L_x_518) ;  /* 0x0000012000007945 */ /* 0x000fe20003800200 */
[----:B0-----:R-:W-:-:S05]  /*0420*/  IMAD.U32 R19, RZ, RZ, UR5 ;  /* 0x00000005ff137e24 */ /* 0x001fca000f8e00ff */
[----:B------:R0:W-:Y:S01]  /*0430*/  @!P1 STS [R12+0x8], R19 ;  /* 0x000008130c009388 */ /* 0x0001e20000000800 */
[----:B------:R-:W-:Y:S06]  /*0440*/  BAR.SYNC.DEFER_BLOCKING 0x0 ;  /* 0x0000000000007b1d */ /* 0x000fec0000010000 */
[----:B------:R-:W-:Y:S05]  /*0450*/  @P0 BRA `(.L_x_519) ;  /* 0x0000000000340947 */ /* 0x000fea0003800000 */
[----:B------:R-:W1:Y:S01]  /*0460*/  S2UR UR6, SR_CgaCtaId ;  /* 0x00000000000679c3 */ /* 0x000e620000008800 */
[----:B------:R-:W-:Y:S02]  /*0470*/  UMOV UR5, 0x400 ;  /* 0x0000040000057882 */ /* 0x000fe40000000000 */
[----:B-1----:R-:W-:-:S09]  /*0480*/  ULEA UR5, UR6, UR5, 0x18 ;  /* 0x0000000506057291 */ /* 0x002fd2000f8ec0ff */
[----:B------:R-:W-:Y:S04]  /*0490*/  LDS R18, [UR5+0xc] ;  /* 0x00000c05ff127984 */ /* 0x000fe80008000800 */
[----:B------:R-:W1:Y:S04]  /*04a0*/  LDS.128 R4, [UR5+0x10] ;  /* 0x00001005ff047984 */ /* 0x000e680008000c00 */
[----:B------:R-:W2:Y:S01]  /*04b0*/  LDS.64 R16, [UR5+0x20] ;  /* 0x00002005ff107984 */ /* 0x000ea20008000a00 */
[----:B-1----:R-:W-:-:S04]  /*04c0*/  IADD3 R4, PT, PT, R4, R18, R19 ;  /* 0x0000001204047210 */ /* 0x002fc80007ffe013 */
[----:B------:R-:W-:-:S04]  /*04d0*/  IADD3 R4, PT, PT, R6, R4, R5 ;  /* 0x0000000406047210 */ /* 0x000fc80007ffe005 */
[----:B--2---:R-:W-:-:S05]  /*04e0*/  IADD3 R4, PT, PT, R16, R4, R7 ;  /* 0x0000000410047210 */ /* 0x004fca0007ffe007 */
[----:B------:R-:W-:-:S05]  /*04f0*/  IMAD.IADD R4, R4, 0x1, R17 ;  /* 0x0000000104047824 */ /* 0x000fca00078e0211 */
[----:B------:R-:W-:-:S04]  /*0500*/  ISETP.NE.AND P0, PT, R4, 0x100, PT ;  /* 0x000001000400780c */ /* 0x000fc80003f05270 */
[----:B------:R-:W-:-:S05]  /*0510*/  SEL R4, RZ, 0x1, P0 ;  /* 0x00000001ff047807 */ /* 0x000fca0000000000 */
[----:B------:R1:W-:Y:S04]  /*0520*/  STS.U8 [UR5+0x2c], R4 ;  /* 0x00002c04ff007988 */ /* 0x0003e80008000005 */
.L_x_519:
[----:B------:R-:W-:Y:S05]  /*0530*/  BSYNC.RECONVERGENT B0 ;  /* 0x0000000000007941 */ /* 0x000fea0003800200 */
.L_x_518:
[----:B------:R-:W-:Y:S01]  /*0540*/  BAR.SYNC.DEFER_BLOCKING 0x0 ;  /* 0x0000000000007b1d */ /* 0x000fe20000010000 */
[----:B------:R-:W-:-:S05]  /*0550*/  VIADD R14, R14, 0x100 ;  /* 0x000001000e0e7836 */ /* 0x000fca0000000000 */
[----:B------:R-:W-:Y:S01]  /*0560*/  ISETP.GE.AND P0, PT, R14, UR4, PT ;  /* 0x000000040e007c0c */ /* 0x000fe2000bf06270 */
[----:B------:R-:W2:Y:S02]  /*0570*/  LDS.U8 R5, [R11+0x2c] ;  /* 0x00002c000b057984 */ /* 0x000ea40000000000 */
[----:B--2---:R-:W-:-:S13]  /*0580*/  ISETP.NE.AND P2, PT, R5, RZ, PT ;  /* 0x000000ff0500720c */ /* 0x004fda0003f45270 */
[----:B------:R-:W-:Y:S05]  /*0590*/  @!P0 BRA P2, `(.L_x_520) ;  /* 0xfffffffc00388947 */ /* 0x000fea000103ffff */
.L_x_516:
[----:B-1----:R-:W-:-:S04]  /*05a0*/  PRMT R2, R5, 0x9910, RZ ;  /* 0x0000991005027816 */ /* 0x002fc800000000ff */
[----:B------:R-:W-:-:S04]  /*05b0*/  ISETP.NE.AND P0, PT, R2, RZ, PT ;  /* 0x000000ff0200720c */ /* 0x000fc80003f05270 */
[----:B------:R-:W-:-:S13]  /*05c0*/  ISETP.NE.OR P0, PT, R0, RZ, !P0 ;  /* 0x000000ff0000720c */ /* 0x000fda0004705670 */
[----:B------:R-:W-:Y:S05]  /*05d0*/  @P0 EXIT ;  /* 0x000000000000094d */ /* 0x000fea0003800000 */
[----:B------:R-:W1:Y:S01]  /*05e0*/  S2R R0, SR_LANEID ;  /* 0x0000000000007919 */ /* 0x000e620000000000 */
[----:B------:R-:W2:Y:S01]  /*05f0*/  LDC.64 R2, c[0x0][0x380] ;  /* 0x0000e000ff027b82 */ /* 0x000ea20000000a00 */
[----:B------:R-:W-:Y:S01]  /*0600*/  VOTEU.ANY UR5, UPT, PT ;  /* 0x0000000000057886 */ /* 0x000fe200038e0100 */
[----:B------:R-:W-:Y:S01]  /*0610*/  CREDUX.MIN.S32 UR6, R9 ;  /* 0x00000000090672cc */ /* 0x000fe20000008200 */
[----:B------:R-:W-:Y:S01]  /*0620*/  UFLO.U32 UR5, UR5 ;  /* 0x00000005000572bd */ /* 0x000fe200080e0000 */
[----:B--2---:R-:W-:-:S11]  /*0630*/  IMAD.WIDE R8, R8, 0x4, R2 ;  /* 0x0000000408087825 */ /* 0x004fd600078e0202 */
[----:B------:R-:W-:Y:S01]  /*0640*/  IMAD.U32 R3, RZ, RZ, UR6 ;  /* 0x00000006ff037e24 */ /* 0x000fe2000f8e00ff */
[----:B-1----:R-:W-:-:S13]  /*0650*/  ISETP.EQ.U32.AND P0, PT, R0, UR5, PT ;  /* 0x0000000500007c0c */ /* 0x002fda000bf02070 */
[----:B------:R-:W-:Y:S01]  /*0660*/  @P0 REDG.E.MIN.S32.STRONG.GPU desc[UR8][R8.64+0x4], R3 ;  /* 0x000004030800098e */ /* 0x000fe2000c92e308 */
[----:B------:R-:W-:Y:S05]  /*0670*/  EXIT ;  /* 0x000000000000794d */ /* 0x000fea0003800000 */
.L_x_521:
        /* <DEDUP_REMOVED lines=16> */
.L_x_625:


//--------------------- .text._ZN17fastertransformer17find_context_dupsILi128EEEvPiPKimm --------------------------
	.section	.text._ZN17fastertransformer17find_context_dupsILi128EEEvPiPKimm,"ax",@progbits
	.align	128
        .global         _ZN17fastertransformer17find_context_dupsILi128EEEvPiPKimm
        .type           _ZN17fastertransformer17find_context_dupsILi128EEEvPiPKimm,@function
        .size           _ZN17fastertransformer17find_context_dupsILi128EEEvPiPKimm,(.L_x_626 - _ZN17fastertransformer17find_context_dupsILi128EEEvPiPKimm)
        .other          _ZN17fastertransformer17find_context_dupsILi128EEEvPiPKimm,@"STO_CUDA_ENTRY STV_DEFAULT"
_ZN17fastertransformer17find_context_dupsILi128EEEvPiPKimm:
.text._ZN17fastertransformer17find_context_dupsILi128EEEvPiPKimm:
        /* <DEDUP_REMOVED lines=24> */
[----:B------:R-:W0:Y:S01]  /*0180*/  S2R R11, SR_LANEID ;  /* 0x00000000000b7919 */ /* 0x000e220000000000 */
[----:B------:R-:W2:Y:S01]  /*0190*/  LDC.64 R2, c[0x0][0x398] ;  /* 0x0000e600ff027b82 */ /* 0x000ea20000000a00 */
[----:B-1----:R-:W-:Y:S01]  /*01a0*/  MOV R5, 0x400 ;  /* 0x0000040000057802 */ /* 0x002fe20000000f00 */
[--C-:B------:R-:W-:Y:S01]  /*01b0*/  IMAD.MOV.U32 R14, RZ, RZ, R0.reuse ;  /* 0x000000ffff0e7224 */ /* 0x100fe200078e0000 */
[----:B------:R-:W1:Y:S01]  /*01c0*/  S2R R8, SR_CgaCtaId ;  /* 0x0000000000087919 */ /* 0x000e620000008800 */
[----:B------:R-:W-:Y:S02]  /*01d0*/  SHF.R.U32.HI R4, RZ, 0x3, R0 ;  /* 0x00000003ff047819 */ /* 0x000fe40000011600 */
[----:B------:R-:W-:Y:S01]  /*01e0*/  MOV R10, 0x400 ;  /* 0x00000400000a7802 */ /* 0x000fe20000000f00 */
[----:B------:R-:W3:Y:S01]  /*01f0*/  S2R R9, SR_CgaCtaId ;  /* 0x0000000000097919 */ /* 0x000ee20000008800 */
[----:B------:R-:W-:Y:S02]  /*0200*/  LOP3.LUT R4, R4, 0x7c, RZ, 0xc0, !PT ;  /* 0x0000007c04047812 */ /* 0x000fe400078ec0ff */
[----:B------:R-:W-:-:S02]  /*0210*/  SHF.R.S32.HI R13, RZ, 0x1f, R7 ;  /* 0x0000001fff0d7819 */ /* 0x000fc40000011407 */
[----:B0-----:R-:W-:Y:S01]  /*0220*/  ISETP.NE.AND P1, PT, R11, RZ, PT ;  /* 0x000000ff0b00720c */ /* 0x001fe20003f25270 */
[----:B------:R-:W-:Y:S01]  /*0230*/  VIADD R11, R6, 0x1 ;  /* 0x00000001060b7836 */ /* 0x000fe20000000000 */
[----:B-1----:R-:W-:-:S04]  /*0240*/  LEA R5, R8, R5, 0x18 ;  /* 0x0000000508057211 */ /* 0x002fc800078ec0ff */
[----:B------:R-:W-:Y:S02]  /*0250*/  SHF.R.S32.HI R15, RZ, 0x1f, R11 ;  /* 0x0000001fff0f7819 */ /* 0x000fe4000001140b */
[----:B---3--:R-:W-:Y:S01]  /*0260*/  LEA R10, R9, R10, 0x18 ;  /* 0x0000000a090a7211 */ /* 0x008fe200078ec0ff */
[----:B------:R-:W-:-:S07]  /*0270*/  IMAD.IADD R12, R4, 0x1, R5 ;  /* 0x00000001040c7824 */ /* 0x000fce00078e0205 */
.L_x_526:
[----:B--2---:R-:W-:Y:S01]  /*0280*/  ISETP.GE.U32.AND P0, PT, R14, R2, PT ;  /* 0x000000020e00720c */ /* 0x004fe20003f06070 */
[----:B-1----:R-:W-:-:S03]  /*0290*/  IMAD.MOV.U32 R4, RZ, RZ, 0x1 ;  /* 0x00000001ff047424 */ /* 0x002fc600078e00ff */
[----:B------:R-:W-:-:S13]  /*02a0*/  ISETP.GE.U32.AND.EX P0, PT, RZ, R3, PT, P0 ;  /* 0x00000003ff00720c */ /* 0x000fda0003f06100 */
[----:B------:R-:W-:Y:S05]  /*02b0*/  @P0 BRA `(.L_x_523) ;  /* 0x0000000000480947 */ /* 0x000fea0003800000 */
        /* <DEDUP_REMOVED lines=18> */
.L_x_523:
        /* <DEDUP_REMOVED lines=11> */
[----:B------:R-:W1:Y:S04]  /*0490*/  LDS.64 R8, [UR5+0x8] ;  /* 0x00000805ff087984 */ /* 0x000e680008000a00 */
[----:B------:R-:W2:Y:S01]  /*04a0*/  LDS R17, [UR5+0x10] ;  /* 0x00001005ff117984 */ /* 0x000ea20008000800 */
[----:B-1----:R-:W-:-:S05]  /*04b0*/  IADD3 R8, PT, PT, R9, R8, R5 ;  /* 0x0000000809087210 */ /* 0x002fca0007ffe005 */
[----:B--2---:R-:W-:-:S05]  /*04c0*/  IMAD.IADD R8, R8, 0x1, R17 ;  /* 0x0000000108087824 */ /* 0x004fca00078e0211 */
[----:B------:R-:W-:-:S04]  /*04d0*/  ISETP.NE.AND P0, PT, R8, 0x80, PT ;  /* 0x000000800800780c */ /* 0x000fc80003f05270 */
[----:B------:R-:W-:-:S05]  /*04e0*/  SEL R4, RZ, 0x1, P0 ;  /* 0x00000001ff047807 */ /* 0x000fca0000000000 */
[----:B------:R1:W-:Y:S04]  /*04f0*/  STS.U8 [UR5+0x18], R4 ;  /* 0x00001804ff007988 */ /* 0x0003e80008000005 */
.L_x_525:
[----:B------:R-:W-:Y:S05]  /*0500*/  BSYNC.RECONVERGENT B0 ;  /* 0x0000000000007941 */ /* 0x000fea0003800200 */
.L_x_524:
[----:B------:R-:W-:Y:S01]  /*0510*/  BAR.SYNC.DEFER_BLOCKING 0x0 ;  /* 0x0000000000007b1d */ /* 0x000fe20000010000 */
[----:B------:R-:W-:-:S05]  /*0520*/  VIADD R14, R14, 0x80 ;  /* 0x000000800e0e7836 */ /* 0x000fca0000000000 */
[----:B------:R-:W-:Y:S01]  /*0530*/  ISETP.GE.AND P0, PT, R14, UR4, PT ;  /* 0x000000040e007c0c */ /* 0x000fe2000bf06270 */
[----:B0-----:R-:W0:Y:S02]  /*0540*/  LDS.U8 R5, [R10+0x18] ;  /* 0x000018000a057984 */ /* 0x001e240000000000 */
[----:B0-----:R-:W-:-:S13]  /*0550*/  ISETP.NE.AND P2, PT, R5, RZ, PT ;  /* 0x000000ff0500720c */ /* 0x001fda0003f45270 */
[----:B------:R-:W-:Y:S05]  /*0560*/  @!P0 BRA P2, `(.L_x_526) ;  /* 0xfffffffc00448947 */ /* 0x000fea000103ffff */
.L_x_522:
[----:B-1----:R-:W-:-:S04]  /*0570*/  PRMT R2, R5, 0x9910, RZ ;  /* 0x0000991005027816 */ /* 0x002fc800000000ff */
[----:B------:R-:W-:-:S04]  /*0580*/  ISETP.NE.AND P0, PT, R2, RZ, PT ;  /* 0x000000ff0200720c */ /* 0x000fc80003f05270 */
[----:B------:R-:W-:-:S13]  /*0590*/  ISETP.NE.OR P0, PT, R0, RZ, !P0 ;  /* 0x000000ff0000720c */ /* 0x000fda0004705670 */
[----:B------:R-:W-:Y:S05]  /*05a0*/  @P0 EXIT ;  /* 0x000000000000094d */ /* 0x000fea0003800000 */
[----:B------:R-:W0:Y:S01]  /*05b0*/  S2R R0, SR_LANEID ;  /* 0x0000000000007919 */ /* 0x000e220000000000 */
[----:B------:R-:W1:Y:S01]  /*05c0*/  LDC.64 R2, c[0x0][0x380] ;  /* 0x0000e000ff027b82 */ /* 0x000e620000000a00 */
[----:B------:R-:W-:Y:S01]  /*05d0*/  VOTEU.ANY UR5, UPT, PT ;  /* 0x0000000000057886 */ /* 0x000fe200038e0100 */
[----:B------:R-:W-:Y:S01]  /*05e0*/  CREDUX.MIN.S32 UR6, R7 ;  /* 0x00000000070672cc */ /* 0x000fe20000008200 */
[----:B------:R-:W-:Y:S01]  /*05f0*/  UFLO.U32 UR5, UR5 ;  /* 0x00000005000572bd */ /* 0x000fe200080e0000 */
[----:B-1----:R-:W-:-:S11]  /*0600*/  IMAD.WIDE R6, R6, 0x4, R2 ;  /* 0x0000000406067825 */ /* 0x002fd600078e0202 */
[----:B------:R-:W-:Y:S01]  /*0610*/  IMAD.U32 R3, RZ, RZ, UR6 ;  /* 0x00000006ff037e24 */ /* 0x000fe2000f8e00ff */
[----:B0-----:R-:W-:-:S13]  /*0620*/  ISETP.EQ.U32.AND P0, PT, R0, UR5, PT ;  /* 0x0000000500007c0c */ /* 0x001fda000bf02070 */
[----:B------:R-:W-:Y:S01]  /*0630*/  @P0 REDG.E.MIN.S32.STRONG.GPU desc[UR8][R6.64+0x4], R3 ;  /* 0x000004030600098e */ /* 0x000fe2000c92e308 */
[----:B------:R-:W-:Y:S05]  /*0640*/  EXIT ;  /* 0x000000000000794d */ /* 0x000fea0003800000 */
.L_x_527:
        /* <DEDUP_REMOVED lines=11> */
.L_x_626:


//--------------------- .text._ZN17fastertransformer20init_shared_contextsEPim --------------------------
	.section	.text._ZN17fastertransformer20init_shared_contextsEPim,"ax",@progbits
	.align	128
        .global         _ZN17fastertransformer20init_shared_contextsEPim
        .type           _ZN17fastertransformer20init_shared_contextsEPim,@function
        .size           _ZN17fastertransformer20init_shared_contextsEPim,(.L_x_627 - _ZN17fastertransformer20init_shared_contextsEPim)
        .other          _ZN17fastertransformer20init_shared_contextsEPim,@"STO_CUDA_ENTRY STV_DEFAULT"
_ZN17fastertransformer20init_shared_contextsEPim:
.text._ZN17fastertransformer20init_shared_contextsEPim:
[----:B------:R-:W-:Y:S01]  /*0000*/  LDC R1, c[0x0][0x37c] ;  /* 0x0000df00ff017b82 */ /* 0x000fe20000000800 */
[----:B------:R-:W0:Y:S07]  /*0010*/  S2R R0, SR_TID.X ;  /* 0x0000000000007919 */ /* 0x000e2e0000002100 */
[----:B------:R-:W0:Y:S01]  /*0020*/  S2UR UR4, SR_CTAID.X ;  /* 0x00000000000479c3 */ /* 0x000e220000002500 */
[----:B------:R-:W1:Y:S07]  /*0030*/  LDCU.64 UR6, c[0x0][0x388] ;  /* 0x00007100ff0677ac */ /* 0x000e6e0008000a00 */
[----:B------:R-:W0:Y:S02]  /*0040*/  LDC R5, c[0x0][0x360] ;  /* 0x0000d800ff057b82 */ /* 0x000e240000000800 */
[----:B0-----:R-:W-:-:S05]  /*0050*/  IMAD R5, R5, UR4, R0 ;  /* 0x0000000405057c24 */ /* 0x001fca000f8e0200 */
[----:B-1----:R-:W-:Y:S02]  /*0060*/  ISETP.GE.U32.AND P0, PT, R5, UR6, PT ;  /* 0x0000000605007c0c */ /* 0x002fe4000bf06070 */
[----:B------:R-:W-:-:S04]  /*0070*/  SHF.R.S32.HI R0, RZ, 0x1f, R5 ;  /* 0x0000001fff007819 */ /* 0x000fc80000011405 */
[----:B------:R-:W-:-:S13]  /*0080*/  ISETP.GE.U32.AND.EX P0, PT, R0, UR7, PT, P0 ;  /* 0x0000000700007c0c */ /* 0x000fda000bf06100 */
[----:B------:R-:W-:Y:S05]  /*0090*/  @P0 EXIT ;  /* 0x000000000000094d */ /* 0x000fea0003800000 */
[----:B------:R-:W0:Y:S01]  /*00a0*/  LDCU.64 UR6, c[0x0][0x380] ;  /* 0x00007000ff0677ac */ /* 0x000e220008000a00 */
[----:B------:R-:W1:Y:S01]  /*00b0*/  LDCU.64 UR4, c[0x0][0x358] ;  /* 0x00006b00ff0477ac */ /* 0x000e620008000a00 */
[----:B0-----:R-:W-:-:S04]  /*00c0*/  LEA R2, P0, R5, UR6, 0x2 ;  /* 0x0000000605027c11 */ /* 0x001fc8000f8010ff */
[----:B------:R-:W-:-:S05]  /*00d0*/  LEA.HI.X R3, R5, UR7, R0, 0x2, P0 ;  /* 0x0000000705037c11 */ /* 0x000fca00080f1400 */
[----:B-1----:R-:W-:Y:S01]  /*00e0*/  STG.E desc[UR4][R2.64], R5 ;  /* 0x0000000502007986 */ /* 0x002fe2000c101904 */
[----:B------:R-:W-:Y:S05]  /*00f0*/  EXIT ;  /* 0x000000000000794d */ /* 0x000fea0003800000 */
.L_x_528:
        /* <DEDUP_REMOVED lines=16> */
.L_x_627:


//--------------------- .text._ZN17fastertransformer21generate_dups_indicesEPiS0_S0_PKimmm --------------------------
	.section	.text._ZN17fastertransformer21generate_dups_indicesEPiS0_S0_PKimmm,"ax",@progbits
	.align	128
        .global         _ZN17fastertransformer21generate_dups_indicesEPiS0_S0_PKimmm
        .type           _ZN17fastertransformer21generate_dups_indicesEPiS0_S0_PKimmm,@function
        .size           _ZN17fastertransformer21generate_dups_indicesEPiS0_S0_PKimmm,(.L_x_588 - _ZN17fastertransformer21generate_dups_indicesEPiS0_S0_PKimmm)
        .other          _ZN17fastertransformer21generate_dups_indicesEPiS0_S0_PKimmm,@"STO_CUDA_ENTRY STV_DEFAULT"
_ZN17fastertransformer21generate_dups_indicesEPiS0_S0_PKimmm:
.text._ZN17fastertransformer21generate_dups_indicesEPiS0_S0_PKimmm:
[----:B------:R-:W-:Y:S08]  /*0000*/  LDC R1, c[0x0][0x37c] ;  /* 0x0000df00ff017b82 */ /* 0x000ff00000000800 */
[----:B------:R-:W0:Y:S01]  /*0010*/  LDC.64 R2, c[0x0][0x3a0] ;  /* 0x0000e800ff027b82 */ /* 0x000e220000000a00 */
[----:B------:R-:W0:Y:S02]  /*0020*/  LDCU UR6, c[0x0][0x360] ;  /* 0x00006c00ff0677ac */ /* 0x000e240008000800 */
[----:B0-----:R-:W-:-:S04]  /*0030*/  IADD3 R0, P0, PT, R2, UR6, RZ ;  /* 0x0000000602007c10 */ /* 0x001fc8000ff1e0ff */
[----:B------:R-:W-:-:S04]  /*0040*/  IADD3 R0, P1, PT, R0, -0x1, RZ ;  /* 0xffffffff00007810 */ /* 0x000fc80007f3e0ff */
[----:B------:R-:W-:-:S04]  /*0050*/  IADD3.X R3, PT, PT, RZ, -0x1, R3, P1, P0 ;  /* 0xffffffffff037810 */ /* 0x000fc80000fe0403 */
[----:B------:R-:W-:-:S13]  /*0060*/  ISETP.NE.U32.AND P0, PT, R3, RZ, PT ;  /* 0x000000ff0300720c */ /* 0x000fda0003f05070 */
[----:B------:R-:W-:Y:S05]  /*0070*/  @P0 BRA `(.L_x_529) ;  /* 0x00000000004c0947 */ /* 0x000fea0003800000 */
[----:B------:R-:W0:Y:S01]  /*0080*/  I2F.U32.RP R4, UR6 ;  /* 0x0000000600047d06 */ /* 0x000e220008209000 */
[----:B------:R-:W-:-:S07]  /*0090*/  ISETP.NE.U32.AND P2, PT, RZ, UR6, PT ;  /* 0x00000006ff007c0c */ /* 0x000fce000bf45070 */
[----:B0-----:R-:W0:Y:S02]  /*00a0*/  MUFU.RCP R4, R4 ;  /* 0x0000000400047308 */ /* 0x001e240000001000 */
[----:B0-----:R-:W-:-:S06]  /*00b0*/  VIADD R2, R4, 0xffffffe ;  /* 0x0ffffffe04027836 */ /* 0x001fcc0000000000 */
[----:B------:R0:W1:Y:S02]  /*00c0*/  F2I.FTZ.U32.TRUNC.NTZ R3, R2 ;  /* 0x0000000200037305 */ /* 0x000064000021f000 */
[----:B0-----:R-:W-:Y:S02]  /*00d0*/  IMAD.MOV.U32 R2, RZ, RZ, RZ ;  /* 0x000000ffff027224 */ /* 0x001fe400078e00ff */
[----:B-1----:R-:W-:-:S04]  /*00e0*/  IMAD.MOV R5, RZ, RZ, -R3 ;  /* 0x000000ffff057224 */ /* 0x002fc800078e0a03 */
[----:B------:R-:W-:-:S04]  /*00f0*/  IMAD R5, R5, UR6, RZ ;  /* 0x0000000605057c24 */ /* 0x000fc8000f8e02ff */
[----:B------:R-:W-:-:S06]  /*0100*/  IMAD.HI.U32 R3, R3, R5, R2 ;  /* 0x0000000503037227 */ /* 0x000fcc00078e0002 */
[----:B------:R-:W-:-:S04]  /*0110*/  IMAD.HI.U32 R3, R3, R0, RZ ;  /* 0x0000000003037227 */ /* 0x000fc800078e00ff */
[----:B------:R-:W-:-:S04]  /*0120*/  IMAD.MOV R5, RZ, RZ, -R3 ;  /* 0x000000ffff057224 */ /* 0x000fc800078e0a03 */
[----:B------:R-:W-:-:S05]  /*0130*/  IMAD R0, R5, UR6, R0 ;  /* 0x0000000605007c24 */ /* 0x000fca000f8e0200 */
[----:B------:R-:W-:-:S13]  /*0140*/  ISETP.GE.U32.AND P0, PT, R0, UR6, PT ;  /* 0x0000000600007c0c */ /* 0x000fda000bf06070 */
[----:B------:R-:W-:Y:S02]  /*0150*/  @P0 VIADD R0, R0, -UR6 ;  /* 0x8000000600000c36 */ /* 0x000fe40008000000 */
[----:B------:R-:W-:-:S03]  /*0160*/  @P0 VIADD R3, R3, 0x1 ;  /* 0x0000000103030836 */ /* 0x000fc60000000000 */
[----:B------:R-:W-:-:S13]  /*0170*/  ISETP.GE.U32.AND P1, PT, R0, UR6, PT ;  /* 0x0000000600007c0c */ /* 0x000fda000bf26070 */
[----:B------:R-:W-:Y:S01]  /*0180*/  @P1 VIADD R3, R3, 0x1 ;  /* 0x0000000103031836 */ /* 0x000fe20000000000 */
[----:B------:R-:W-:Y:S01]  /*0190*/  @!P2 LOP3.LUT R3, RZ, UR6, RZ, 0x33, !PT ;  /* 0x00000006ff03ac12 */ /* 0x000fe2000f8e33ff */
[----:B------:R-:W-:Y:S06]  /*01a0*/  BRA `(.L_x_530) ;  /* 0x00000000000c7947 */ /* 0x000fec0003800000 */
.L_x_529:
[----:B------:R-:W-:-:S07]  /*01b0*/  MOV R2, 0x1d0 ;  /* 0x000001d000027802 */ /* 0x000fce0000000f00 */
[----:B------:R-:W-:Y:S05]  /*01c0*/  CALL.REL.NOINC `($__internal_28_$__cuda_sm20_div_u64) ;  /* 0x00000014008c7944 */ /* 0x000fea0003c00000 */
[----:B------:R-:W-:-:S07]  /*01d0*/  IMAD.MOV.U32 R3, RZ, RZ, R0 ;  /* 0x000000ffff037224 */ /* 0x000fce00078e0000 */
.L_x_530:
[----:B------:R-:W0:Y:S01]  /*01e0*/  S2R R0, SR_TID.X ;  /* 0x0000000000007919 */ /* 0x000e220000002100 */
[----:B------:R-:W-:Y:S01]  /*01f0*/  IMAD R3, R3, UR6, RZ ;  /* 0x0000000603037c24 */ /* 0x000fe2000f8e02ff */
[----:B------:R-:W1:Y:S04]  /*0200*/  LDCU.64 UR10, c[0x0][0x358] ;  /* 0x00006b00ff0a77ac */ /* 0x000e680008000a00 */
[----:B0-----:R-:W-:-:S13]  /*0210*/  ISETP.GE.AND P0, PT, R0, R3, PT ;  /* 0x000000030000720c */ /* 0x001fda0003f06270 */
[----:B-1----:R-:W-:Y:S05]  /*0220*/  @P0 BRA `(.L_x_531) ;  /* 0x0000001000c00947 */ /* 0x002fea0003800000 */
[----:B------:R-:W0:Y:S01]  /*0230*/  LDC.64 R6, c[0x0][0x3a8] ;  /* 0x0000ea00ff067b82 */ /* 0x000e220000000a00 */
[----:B------:R-:W-:Y:S02]  /*0240*/  IMAD.MOV.U32 R13, RZ, RZ, R0 ;  /* 0x000000ffff0d7224 */ /* 0x000fe400078e0000 */
[C---:B0-----:R-:W-:Y:S01]  /*0250*/  VIADD R12, R6.reuse, 0x7 ;  /* 0x00000007060c7836 */ /* 0x041fe20000000000 */
[C---:B------:R-:W-:Y:S01]  /*0260*/  IADD3 R8, P3, PT, R6.reuse, -0x2, RZ ;  /* 0xfffffffe06087810 */ /* 0x040fe20007f7e0ff */
[----:B------:R-:W-:-:S03]  /*0270*/  VIADD R2, R6, 0xf ;  /* 0x0000000f06027836 */ /* 0x000fc60000000000 */
[----:B------:R-:W-:Y:S02]  /*0280*/  LOP3.LUT R4, R12, 0x7, RZ, 0xc0, !PT ;  /* 0x000000070c047812 */ /* 0x000fe400078ec0ff */
[----:B------:R-:W-:Y:S02]  /*0290*/  LOP3.LUT R5, R2, 0xf, RZ, 0xc0, !PT ;  /* 0x0000000f02057812 */ /* 0x000fe400078ec0ff */
[----:B------:R-:W-:Y:S02]  /*02a0*/  IADD3 R4, P5, PT, R4, -0x1, RZ ;  /* 0xffffffff04047810 */ /* 0x000fe40007fbe0ff */
[----:B------:R-:W-:Y:S02]  /*02b0*/  IADD3 R5, P4, PT, R5, -0x1, RZ ;  /* 0xffffffff05057810 */ /* 0x000fe40007f9e0ff */
[----:B------:R-:W-:Y:S02]  /*02c0*/  ISETP.GE.U32.AND P1, PT, R8, 0xf, PT ;  /* 0x0000000f0800780c */ /* 0x000fe40003f26070 */
[----:B------:R-:W-:Y:S01]  /*02d0*/  ISETP.GE.U32.AND P0, PT, R4, 0x3, PT ;  /* 0x000000030400780c */ /* 0x000fe20003f06070 */
[----:B------:R-:W-:Y:S01]  /*02e0*/  IMAD.X R4, RZ, RZ, -0x1, P5 ;  /* 0xffffffffff047424 */ /* 0x000fe200028e06ff */
[----:B------:R-:W-:Y:S01]  /*02f0*/  ISETP.GE.U32.AND P2, PT, R5, 0x7, PT ;  /* 0x000000070500780c */ /* 0x000fe20003f46070 */
[----:B------:R-:W-:Y:S01]  /*0300*/  IMAD.X R5, RZ, RZ, -0x1, P4 ;  /* 0xffffffffff057424 */ /* 0x000fe200020e06ff */
[----:B------:R-:W-:-:S02]  /*0310*/  IADD3.X R8, PT, PT, R7, -0x1, RZ, P3, !PT ;  /* 0xffffffff07087810 */ /* 0x000fc40001ffe4ff */
[----:B------:R-:W-:Y:S02]  /*0320*/  LOP3.LUT R12, R12, 0x3, RZ, 0xc0, !PT ;  /* 0x000000030c0c7812 */ /* 0x000fe400078ec0ff */
[----:B------:R-:W-:Y:S02]  /*0330*/  ISETP.GE.U32.AND.EX P3, PT, R8, RZ, PT, P1 ;  /* 0x000000ff0800720c */ /* 0x000fe40003f66110 */
[----:B------:R-:W-:Y:S02]  /*0340*/  ISETP.GE.U32.AND.EX P1, PT, R4, RZ, PT, P0 ;  /* 0x000000ff0400720c */ /* 0x000fe40003f26100 */
[----:B------:R-:W-:Y:S02]  /*0350*/  ISETP.GE.U32.AND.EX P2, PT, R5, RZ, PT, P2 ;  /* 0x000000ff0500720c */ /* 0x000fe40003f46120 */
[C---:B------:R-:W-:Y:S02]  /*0360*/  IADD3 R4, P0, PT, R6.reuse, -0x1, RZ ;  /* 0xffffffff06047810 */ /* 0x040fe40007f1e0ff */
[C---:B------:R-:W-:Y:S01]  /*0370*/  SHF.L.U64.HI R5, R6.reuse, 0x2, R7 ;  /* 0x0000000206057819 */ /* 0x040fe20000010207 */
[----:B------:R-:W-:Y:S01]  /*0380*/  IMAD.SHL.U32 R6, R6, 0x4, RZ ;  /* 0x0000000406067824 */ /* 0x000fe200078e00ff */
[----:B------:R-:W-:-:S02]  /*0390*/  P2R R14, PR, RZ, 0x8 ;  /* 0x00000008ff0e7803 */ /* 0x000fc40000000000 */
[----:B------:R-:W-:Y:S02]  /*03a0*/  P2R R20, PR, RZ, 0x4 ;  /* 0x00000004ff147803 */ /* 0x000fe40000000000 */
[----:B------:R-:W-:Y:S02]  /*03b0*/  P2R R21, PR, RZ, 0x2 ;  /* 0x00000002ff157803 */ /* 0x000fe40000000000 */
[----:B------:R-:W-:-:S07]  /*03c0*/  IADD3.X R7, PT, PT, R7, -0x1, RZ, P0, !PT ;  /* 0xffffffff07077810 */ /* 0x000fce00007fe4ff */
.L_x_543:
[----:B0-----:R-:W0:Y:S01]  /*03d0*/  LDC.64 R16, c[0x0][0x3a0] ;  /* 0x0000e800ff107b82 */ /* 0x001e220000000a00 */
[----:B-1234-:R-:W-:-:S07]  /*03e0*/  SHF.R.S32.HI R8, RZ, 0x1f, R13 ;  /* 0x0000001fff087819 */ /* 0x01efce000001140d */
[----:B------:R-:W1:Y:S01]  /*03f0*/  LDC.64 R18, c[0x0][0x398] ;  /* 0x0000e600ff127b82 */ /* 0x000e620000000a00 */
[----:B0-----:R-:W-:-:S04]  /*0400*/  ISETP.GE.U32.AND P0, PT, R13, R16, PT ;  /* 0x000000100d00720c */ /* 0x001fc80003f06070 */
[----:B------:R-:W-:Y:S01]  /*0410*/  ISETP.GE.U32.AND.EX P1, PT, R8, R17, PT, P0 ;  /* 0x000000110800720c */ /* 0x000fe20003f26100 */
[----:B-1----:R-:W-:-:S12]  /*0420*/  IMAD.WIDE R18, R13, 0x4, R18 ;  /* 0x000000040d127825 */ /* 0x002fd800078e0212 */
[----:B------:R-:W2:Y:S01]  /*0430*/  @!P1 LDG.E R10, desc[UR10][R18.64] ;  /* 0x0000000a120a9981 */ /* 0x000ea2000c1e1900 */
[----:B------:R-:W-:Y:S01]  /*0440*/  UMOV UR4, 0xffffffff ;  /* 0xffffffff00047882 */ /* 0x000fe20000000000 */
[----:B------:R-:W-:Y:S01]  /*0450*/  IMAD.MOV.U32 R22, RZ, RZ, RZ ;  /* 0x000000ffff167224 */ /* 0x000fe200078e00ff */
[----:B------:R-:W0:Y:S02]  /*0460*/  S2R R8, SR_LANEID ;  /* 0x0000000000087919 */ /* 0x000e240000000000 */
[----:B0-----:R-:W-:Y:S02]  /*0470*/  ISETP.NE.AND P3, PT, R8, 0x1f, PT ;  /* 0x0000001f0800780c */ /* 0x001fe40003f65270 */
[----:B--2---:R-:W-:Y:S02]  /*0480*/  @!P1 ISETP.NE.AND P2, PT, R10, R13, PT ;  /* 0x0000000d0a00920c */ /* 0x004fe40003f45270 */
[----:B------:R-:W-:Y:S02]  /*0490*/  SHF.R.U32.HI R10, RZ, 0x5, R0 ;  /* 0x00000005ff0a7819 */ /* 0x000fe40000011600 */
[----:B------:R-:W-:Y:S01]  /*04a0*/  @!P1 SEL R22, RZ, 0x1, P2 ;  /* 0x00000001ff169807 */ /* 0x000fe20001000000 */
[----:B------:R-:W-:Y:S08]  /*04b0*/  BRA.DIV UR4, `(.L_x_532) ;  /* 0x0000001204407947 */ /* 0x000ff0000b800000 */
[----:B------:R-:W0:Y:S02]  /*04c0*/  SHFL.UP P2, R9, R22, 0x1, RZ ;  /* 0x0420000016097989 */ /* 0x000e2400000400ff */
[----:B0-----:R-:W-:-:S05]  /*04d0*/  @P2 IMAD.IADD R9, R9, 0x1, R22 ;  /* 0x0000000109092824 */ /* 0x001fca00078e0216 */
[----:B------:R-:W0:Y:S02]  /*04e0*/  SHFL.UP P2, R16, R9, 0x2, RZ ;  /* 0x0440000009107989 */ /* 0x000e2400000400ff */
[----:B0-----:R-:W-:-:S05]  /*04f0*/  @P2 IMAD.IADD R16, R9, 0x1, R16 ;  /* 0x0000000109102824 */ /* 0x001fca00078e0210 */
[----:B------:R-:W0:Y:S02]  /*0500*/  SHFL.UP P2, R11, R16, 0x4, RZ ;  /* 0x04800000100b7989 */ /* 0x000e2400000400ff */
[----:B0-----:R-:W-:-:S05]  /*0510*/  @P2 IMAD.IADD R11, R16, 0x1, R11 ;  /* 0x00000001100b2824 */ /* 0x001fca00078e020b */
[----:B------:R-:W0:Y:S02]  /*0520*/  SHFL.UP P2, R24, R11, 0x8, RZ ;  /* 0x050000000b187989 */ /* 0x000e2400000400ff */
[----:B0-----:R-:W-:-:S05]  /*0530*/  @P2 IMAD.IADD R24, R11, 0x1, R24 ;  /* 0x000000010b182824 */ /* 0x001fca00078e0218 */
[----:B------:R0:W1:Y:S02]  /*0540*/  SHFL.UP P2, R25, R24, 0x10, RZ ;  /* 0x0600000018197989 */ /* 0x00006400000400ff */
.L_x_549:
[----:B------:R-:W2:Y:S01]  /*0550*/  S2R R16, SR_CgaCtaId ;  /* 0x0000000000107919 */ /* 0x000ea20000008800 */
[----:B------:R-:W-:Y:S01]  /*0560*/  MOV R23, 0x400 ;  /* 0x0000040000177802 */ /* 0x000fe20000000f00 */
[----:B-1----:R-:W-:Y:S01]  /*0570*/  @P2 IMAD.IADD R25, R24, 0x1, R25 ;  /* 0x0000000118192824 */ /* 0x002fe200078e0219 */
[----:B------:R-:W-:Y:S05]  /*0580*/  WARPSYNC.ALL ;  /* 0x0000000000007948 */ /* 0x000fea0003800000 */
[----:B------:R-:W-:Y:S02]  /*0590*/  ISETP.NE.AND P2, PT, R8, RZ, PT ;  /* 0x000000ff0800720c */ /* 0x000fe40003f45270 */
[----:B------:R-:W-:-:S02]  /*05a0*/  ISETP.NE.AND P4, PT, R10, 0x2, PT ;  /* 0x000000020a00780c */ /* 0x000fc40003f85270 */
[----:B------:R-:W-:Y:S02]  /*05b0*/  ISETP.NE.AND P5, PT, R10, 0x1, PT ;  /* 0x000000010a00780c */ /* 0x000fe40003fa5270 */
[----:B------:R-:W-:Y:S02]  /*05c0*/  ISETP.GE.U32.AND P6, PT, R0, 0x20, PT ;  /* 0x000000200000780c */ /* 0x000fe40003fc6070 */
[----:B--2---:R-:W-:-:S05]  /*05d0*/  LEA R23, R16, R23, 0x18 ;  /* 0x0000001710177211 */ /* 0x004fca00078ec0ff */
[----:B------:R-:W-:-:S05]  /*05e0*/  @!P3 IMAD R16, R10, 0x4, R23 ;  /* 0x000000040a10b824 */ /* 0x000fca00078e0217 */
[----:B------:R1:W-:Y:S01]  /*05f0*/  @!P3 STS [R16], R25 ;  /* 0x000000191000b388 */ /* 0x0003e20000000800 */
[----:B------:R-:W-:Y:S01]  /*0600*/  ISETP.NE.AND P3, PT, R10, 0x3, PT ;  /* 0x000000030a00780c */ /* 0x000fe20003f65270 */
[----:B------:R-:W-:Y:S01]  /*0610*/  BAR.SYNC.DEFER_BLOCKING 0x0 ;  /* 0x0000000000007b1d */ /* 0x000fe20000010000 */
[----:B0-----:R-:W-:Y:S01]  /*0620*/  IMAD.IADD R24, R25, 0x1, -R22 ;  /* 0x0000000119187824 */ /* 0x001fe200078e0a16 */
[----:B-1----:R-:W-:-:S04]  /*0630*/  SHF.R.S32.HI R25, RZ, 0x1f, R13 ;  /* 0x0000001fff197819 */ /* 0x002fc8000001140d */
[----:B------:R-:W0:Y:S01]  /*0640*/  LDCU.64 UR8, c[0x0][0x380] ;  /* 0x00007000ff0877ac */ /* 0x000e220008000a00 */
[----:B------:R-:W-:Y:S01]  /*0650*/  SEL R24, R24, RZ, P2 ;  /* 0x000000ff18187207 */ /* 0x000fe20001000000 */
[----:B------:R-:W-:Y:S01]  /*0660*/  BSSY.RECONVERGENT B0, `(.L_x_533) ;  /* 0x000001b000007945 */ /* 0x000fe20003800200 */
[----:B------:R-:W-:-:S04]  /*0670*/  ISETP.NE.AND P2, PT, R22, RZ, PT ;  /* 0x000000ff1600720c */ /* 0x000fc80003f45270 */
[----:B------:R-:W-:Y:S01]  /*0680*/  ISETP.GE.U32.OR.EX P0, PT, R25, R17, !P2, P0 ;  /* 0x000000111900720c */ /* 0x000fe20005706500 */
[----:B------:R-:W1:Y:S02]  /*0690*/  LDS.128 R8, [R23] ;  /* 0x0000000017087984 */ /* 0x000e640000000c00 */
[C---:B-1----:R-:W-:Y:S01]  /*06a0*/  SEL R15, R8.reuse, R15, !P5 ;  /* 0x0000000f080f7207 */ /* 0x042fe20006800000 */
[----:B------:R-:W-:Y:S02]  /*06b0*/  IMAD.IADD R11, R8, 0x1, R9 ;  /* 0x00000001080b7824 */ /* 0x000fe400078e0209 */
[----:B------:R-:W1:Y:S03]  /*06c0*/  LDC.64 R8, c[0x0][0x3a8] ;  /* 0x0000ea00ff087b82 */ /* 0x000e660000000a00 */
[----:B------:R-:W-:Y:S01]  /*06d0*/  SEL R15, R11, R15, !P4 ;  /* 0x0000000f0b0f7207 */ /* 0x000fe20006000000 */
[----:B------:R-:W-:-:S02]  /*06e0*/  @!P3 IMAD.IADD R15, R10, 0x1, R11 ;  /* 0x000000010a0fb824 */ /* 0x000fc400078e020b */
[-C--:B-1----:R-:W-:Y:S02]  /*06f0*/  IMAD R16, R25, R8.reuse, RZ ;  /* 0x0000000819107224 */ /* 0x082fe400078e02ff */
[----:B------:R-:W-:-:S04]  /*0700*/  IMAD.WIDE.U32 R10, R13, R8, RZ ;  /* 0x000000080d0a7225 */ /* 0x000fc800078e00ff */
[----:B------:R-:W-:Y:S01]  /*0710*/  IMAD R27, R13, R9, R16 ;  /* 0x000000090d1b7224 */ /* 0x000fe200078e0210 */
[----:B0-----:R-:W-:-:S03]  /*0720*/  LEA R16, P2, R10, UR8, 0x2 ;  /* 0x000000080a107c11 */ /* 0x001fc6000f8410ff */
[----:B------:R-:W-:Y:S01]  /*0730*/  IMAD.IADD R11, R11, 0x1, R27 ;  /* 0x000000010b0b7824 */ /* 0x000fe200078e021b */
[----:B------:R-:W-:-:S04]  /*0740*/  SEL R27, R15, RZ, P6 ;  /* 0x000000ff0f1b7207 */ /* 0x000fc80003000000 */
[----:B------:R-:W-:Y:S01]  /*0750*/  LEA.HI.X R17, R10, UR9, R11, 0x2, P2 ;  /* 0x000000090a117c11 */ /* 0x000fe200090f140b */
[----:B------:R-:W-:Y:S01]  /*0760*/  IMAD.IADD R27, R27, 0x1, R24 ;  /* 0x000000011b1b7824 */ /* 0x000fe200078e0218 */
[----:B------:R-:W-:Y:S06]  /*0770*/  @P0 BRA `(.L_x_534) ;  /* 0x0000000000240947 */ /* 0x000fec0003800000 */
[----:B------:R-:W0:Y:S01]  /*0780*/  LDS R24, [R23+0x20] ;  /* 0x0000200017187984 */ /* 0x000e220000000800 */
[----:B------:R-:W1:Y:S01]  /*0790*/  LDC.64 R10, c[0x0][0x388] ;  /* 0x0000e200ff0a7b82 */ /* 0x000e620000000a00 */
[----:B------:R-:W-:-:S04]  /*07a0*/  ISETP.GE.U32.AND P0, PT, R13, UR6, PT ;  /* 0x000000060d007c0c */ /* 0x000fc8000bf06070 */
[----:B0-----:R-:W-:-:S05]  /*07b0*/  SEL R24, R24, RZ, P0 ;  /* 0x000000ff18187207 */ /* 0x001fca0000000000 */
[----:B------:R-:W-:Y:S02]  /*07c0*/  IMAD.IADD R29, R27, 0x1, R24 ;  /* 0x000000011b1d7824 */ /* 0x000fe400078e0218 */
[----:B------:R-:W-:Y:S02]  /*07d0*/  IMAD R24, R13, R8, RZ ;  /* 0x000000080d187224 */ /* 0x000fe400078e02ff */
[----:B-1----:R-:W-:Y:S01]  /*07e0*/  IMAD.WIDE R10, R29, 0x4, R10 ;  /* 0x000000041d0a7825 */ /* 0x002fe200078e020a */
[----:B------:R0:W-:Y:S04]  /*07f0*/  STG.E desc[UR10][R16.64], R29 ;  /* 0x0000001d10007986 */ /* 0x0001e8000c10190a */
[----:B------:R0:W-:Y:S02]  /*0800*/  STG.E desc[UR10][R10.64], R24 ;  /* 0x000000180a007986 */ /* 0x0001e4000c10190a */
.L_x_534:
[----:B------:R-:W-:Y:S05]  /*0810*/  BSYNC.RECONVERGENT B0 ;  /* 0x0000000000007941 */ /* 0x000fea0003800200 */
.L_x_533:
[----:B------:R-:W-:Y:S01]  /*0820*/  BAR.SYNC.DEFER_BLOCKING 0x0 ;  /* 0x0000000000007b1d */ /* 0x000fe20000010000 */
[----:B------:R-:W-:-:S05]  /*0830*/  UIADD3 UR4, UPT, UPT, UR6, -0x1, URZ ;  /* 0xffffffff06047890 */ /* 0x000fca000fffe0ff */
[----:B------:R-:W-:Y:S01]  /*0840*/  BSSY.RECONVERGENT B0, `(.L_x_535) ;  /* 0x0000018000007945 */ /* 0x000fe20003800200 */
[----:B------:R-:W-:-:S13]  /*0850*/  ISETP.NE.AND P2, PT, R0, UR4, PT ;  /* 0x0000000400007c0c */ /* 0x000fda000bf45270 */
[----:B------:R-:W-:Y:S01]  /*0860*/  @!P2 ISETP.GE.U32.AND P0, PT, R13, UR6, PT ;  /* 0x000000060d00ac0c */ /* 0x000fe2000bf06070 */
[----:B0-----:R-:W0:Y:S03]  /*0870*/  @!P2 LDS R10, [R23+0x20] ;  /* 0x00002000170aa984 */ /* 0x001e260000000800 */
[----:B0-----:R-:W-:Y:S02]  /*0880*/  @!P2 SEL R10, R10, RZ, P0 ;  /* 0x000000ff0a0aa207 */ /* 0x001fe40000000000 */
[----:B------:R-:W-:Y:S02]  /*0890*/  ISETP.LT.U32.AND P0, PT, R8, 0x2, PT ;  /* 0x000000020800780c */ /* 0x000fe40003f01070 */
[----:B------:R-:W-:-:S05]  /*08a0*/  @!P2 IADD3 R10, PT, PT, R10, R27, R22 ;  /* 0x0000001b0a0aa210 */ /* 0x000fca0007ffe016 */
[----:B------:R0:W-:Y:S01]  /*08b0*/  @!P2 STS [R23+0x20], R10 ;  /* 0x0000200a1700a388 */ /* 0x0001e20000000800 */
[----:B------:R-:W-:Y:S01]  /*08c0*/  BAR.SYNC.DEFER_BLOCKING 0x0 ;  /* 0x0000000000007b1d */ /* 0x000fe20000010000 */
[----:B------:R-:W-:Y:S02]  /*08d0*/  ISETP.NE.OR P2, PT, R22, RZ, P1 ;  /* 0x000000ff1600720c */ /* 0x000fe40000f45670 */
[----:B------:R-:W-:-:S11]  /*08e0*/  ISETP.LT.U32.OR.EX P1, PT, R9, RZ, P1, P0 ;  /* 0x000000ff0900720c */ /* 0x000fd60000f21500 */
[----:B0-----:R-:W-:Y:S05]  /*08f0*/  @P2 BRA `(.L_x_536) ;  /* 0x0000000000302947 */ /* 0x001fea0003800000 */
[----:B------:R-:W2:Y:S02]  /*0900*/  LDG.E R18, desc[UR10][R18.64] ;  /* 0x0000000a12127981 */ /* 0x000ea4000c1e1900 */
[----:B--2---:R-:W-:-:S05]  /*0910*/  SHF.R.S32.HI R11, RZ, 0x1f, R18 ;  /* 0x0000001fff0b7819 */ /* 0x004fca0000011412 */
[-C--:B------:R-:W-:Y:S02]  /*0920*/  IMAD R22, R11, R8.reuse, RZ ;  /* 0x000000080b167224 */ /* 0x080fe400078e02ff */
[----:B------:R-:W-:-:S04]  /*0930*/  IMAD.WIDE.U32 R10, R18, R8, RZ ;  /* 0x00000008120a7225 */ /* 0x000fc800078e00ff */
[----:B------:R-:W-:Y:S01]  /*0940*/  IMAD R9, R18, R9, R22 ;  /* 0x0000000912097224 */ /* 0x000fe200078e0216 */
[----:B------:R-:W-:-:S03]  /*0950*/  LEA R8, P0, R10, UR8, 0x2 ;  /* 0x000000080a087c11 */ /* 0x000fc6000f8010ff */
[----:B------:R-:W-:-:S05]  /*0960*/  IMAD.IADD R9, R11, 0x1, R9 ;  /* 0x000000010b097824 */ /* 0x000fca00078e0209 */
[----:B------:R-:W-:-:S05]  /*0970*/  LEA.HI.X R9, R10, UR9, R9, 0x2, P0 ;  /* 0x000000090a097c11 */ /* 0x000fca00080f1409 */
[----:B------:R0:W2:Y:S02]  /*0980*/  LDG.E R11, desc[UR10][R8.64] ;  /* 0x0000000a080b7981 */ /* 0x0000a4000c1e1900 */
[----:B0-----:R-:W-:Y:S02]  /*0990*/  IMAD.MOV.U32 R8, RZ, RZ, R16 ;  /* 0x000000ffff087224 */ /* 0x001fe400078e0010 */
[----:B------:R-:W-:-:S05]  /*09a0*/  IMAD.MOV.U32 R9, RZ, RZ, R17 ;  /* 0x000000ffff097224 */ /* 0x000fca00078e0011 */
[----:B--2---:R0:W-:Y:S02]  /*09b0*/  STG.E desc[UR10][R8.64], R11 ;  /* 0x0000000b08007986 */ /* 0x0041e4000c10190a */
.L_x_536:
[----:B------:R-:W-:Y:S05]  /*09c0*/  BSYNC.RECONVERGENT B0 ;  /* 0x0000000000007941 */ /* 0x000fea0003800200 */
.L_x_535:
[----:B------:R-:W-:Y:S04]  /*09d0*/  BSSY.RECONVERGENT B0, `(.L_x_537) ;  /* 0x00000b2000007945 */ /* 0x000fe80003800200 */
[----:B------:R-:W-:Y:S05]  /*09e0*/  @P1 BRA `(.L_x_538) ;  /* 0x0000000800c01947 */ /* 0x000fea0003800000 */
[----:B------:R-:W-:Y:S01]  /*09f0*/  ISETP.NE.AND P0, PT, R14, RZ, PT ;  /* 0x000000ff0e00720c */ /* 0x000fe20003f05270 */
[----:B------:R-:W-:Y:S01]  /*0a00*/  UMOV UR13, 0x1 ;  /* 0x00000001000d7882 */ /* 0x000fe20000000000 */
[----:B------:R-:W-:Y:S01]  /*0a10*/  UMOV UR4, URZ ;  /* 0x000000ff00047c82 */ /* 0x000fe20008000000 */
[----:B------:R-:W-:-:S10]  /*0a20*/  LOP3.LUT P1, RZ, R4, 0xf, RZ, 0xc0, !PT ;  /* 0x0000000f04ff7812 */ /* 0x000fd4000782c0ff */
[----:B------:R-:W-:Y:S05]  /*0a30*/  @!P0 BRA `(.L_x_539) ;  /* 0x0000000000a88947 */ /* 0x000fea0003800000 */
[----:B------:R-:W-:Y:S01]  /*0a40*/  IMAD.MOV.U32 R10, RZ, RZ, R16 ;  /* 0x000000ffff0a7224 */ /* 0x000fe200078e0010 */
[----:B------:R-:W1:Y:S01]  /*0a50*/  LDCU.64 UR4, c[0x0][0x380] ;  /* 0x00007000ff0477ac */ /* 0x000e620008000a00 */
[----:B0-----:R-:W-:-:S05]  /*0a60*/  IMAD.MOV.U32 R11, RZ, RZ, R17 ;  /* 0x000000ffff0b7224 */ /* 0x001fca00078e0011 */
[----:B------:R0:W5:Y:S01]  /*0a70*/  LDG.E R19, desc[UR10][R10.64] ;  /* 0x0000000a0a137981 */ /* 0x000162000c1e1900 */
[----:B------:R-:W-:Y:S01]  /*0a80*/  IMAD R22, R5, R13, RZ ;  /* 0x0000000d05167224 */ /* 0x000fe200078e02ff */
[----:B------:R-:W-:-:S03]  /*0a90*/  UMOV UR13, 0x1 ;  /* 0x00000001000d7882 */ /* 0x000fc60000000000 */
[-C--:B------:R-:W-:Y:S02]  /*0aa0*/  IMAD R23, R25, R6.reuse, R22 ;  /* 0x0000000619177224 */ /* 0x080fe400078e0216 */
[----:B-1----:R-:W-:Y:S01]  /*0ab0*/  IMAD.WIDE.U32 R8, R13, R6, UR4 ;  /* 0x000000040d087e25 */ /* 0x002fe2000f8e0006 */
[----:B------:R-:W-:Y:S02]  /*0ac0*/  UMOV UR4, URZ ;  /* 0x000000ff00047c82 */ /* 0x000fe40008000000 */
[----:B------:R-:W-:-:S05]  /*0ad0*/  IADD3 R18, P0, PT, R8, 0x20, RZ ;  /* 0x0000002008127810 */ /* 0x000fca0007f1e0ff */
[----:B0-----:R-:W-:-:S08]  /*0ae0*/  IMAD.X R23, R9, 0x1, R23, P0 ;  /* 0x0000000109177824 */ /* 0x001fd000000e0617 */
.L_x_540:
[----:B-1----:R-:W-:Y:S02]  /*0af0*/  IMAD.MOV.U32 R8, RZ, RZ, R18 ;  /* 0x000000ffff087224 */ /* 0x002fe400078e0012 */
[----:B------:R-:W-:Y:S02]  /*0b00*/  IMAD.MOV.U32 R9, RZ, RZ, R23 ;  /* 0x000000ffff097224 */ /* 0x000fe400078e0017 */
[----:B------:R-:W-:Y:S02]  /*0b10*/  IMAD.MOV.U32 R10, RZ, RZ, R16 ;  /* 0x000000ffff0a7224 */ /* 0x000fe400078e0010 */
[----:B------:R-:W-:Y:S01]  /*0b20*/  IMAD.MOV.U32 R11, RZ, RZ, R17 ;  /* 0x000000ffff0b7224 */ /* 0x000fe200078e0011 */
[----:B-----5:R0:W-:Y:S04]  /*0b30*/  STG.E desc[UR10][R8.64+-0x1c], R19 ;  /* 0xffffe41308007986 */ /* 0x0201e8000c10190a */
[----:B0-----:R0:W2:Y:S01]  /*0b40*/  LDG.E R19, desc[UR10][R10.64] ;  /* 0x0000000a0a137981 */ /* 0x0010a2000c1e1900 */
[----:B------:R-:W-:Y:S01]  /*0b50*/  UIADD3 UR13, UP0, UPT, UR13, 0x10, URZ ;  /* 0x000000100d0d7890 */ /* 0x000fe2000ff1e0ff */
[----:B------:R-:W-:-:S03]  /*0b60*/  LOP3.LUT R18, R4, 0xfffffff0, RZ, 0xc0, !PT ;  /* 0xfffffff004127812 */ /* 0x000fc600078ec0ff */
[----:B------:R-:W-:Y:S02]  /*0b70*/  UIADD3.X UR4, UPT, UPT, URZ, UR4, URZ, UP0, !UPT ;  /* 0x00000004ff047290 */ /* 0x000fe400087fe4ff */
[----:B0-----:R-:W-:-:S04]  /*0b80*/  IADD3 R10, P2, PT, -R18, UR13, RZ ;  /* 0x0000000d120a7c10 */ /* 0x001fc8000ff5e1ff */
[----:B------:R-:W-:Y:S02]  /*0b90*/  ISETP.NE.U32.AND P0, PT, R10, 0x1, PT ;  /* 0x000000010a00780c */ /* 0x000fe40003f05070 */
[----:B------:R-:W-:Y:S02]  /*0ba0*/  IADD3.X R10, PT, PT, ~R7, UR4, RZ, P2, !PT ;  /* 0x00000004070a7c10 */ /* 0x000fe400097fe5ff */
[----:B------:R-:W-:Y:S02]  /*0bb0*/  IADD3 R18, P2, PT, R8, 0x40, RZ ;  /* 0x0000004008127810 */ /* 0x000fe40007f5e0ff */
[----:B------:R-:W-:-:S03]  /*0bc0*/  ISETP.NE.AND.EX P0, PT, R10, RZ, PT, P0 ;  /* 0x000000ff0a00720c */ /* 0x000fc60003f05300 */
[----:B------:R-:W-:Y:S01]  /*0bd0*/  IMAD.X R23, RZ, RZ, R9, P2 ;  /* 0x000000ffff177224 */ /* 0x000fe200010e0609 */
[----:B--2---:R1:W-:Y:S04]  /*0be0*/  STG.E desc[UR10][R8.64+-0x18], R19 ;  /* 0xffffe81308007986 */ /* 0x0043e8000c10190a */
[----:B------:R1:W-:Y:S04]  /*0bf0*/  STG.E desc[UR10][R8.64+-0x14], R19 ;  /* 0xffffec1308007986 */ /* 0x0003e8000c10190a */
        /* <DEDUP_REMOVED lines=12> */
[----:B------:R1:W-:Y:S01]  /*0cc0*/  STG.E desc[UR10][R8.64+0x20], R19 ;  /* 0x0000201308007986 */ /* 0x0003e2000c10190a */
[----:B------:R-:W-:Y:S05]  /*0cd0*/  @P0 BRA `(.L_x_540) ;  /* 0xfffffffc00840947 */ /* 0x000fea000383ffff */
.L_x_539:
[----:B------:R-:W-:Y:S05]  /*0ce0*/  @!P1 BRA `(.L_x_538) ;  /* 0x0000000800009947 */ /* 0x000fea0003800000 */
[----:B------:R-:W-:Y:S02]  /*0cf0*/  ISETP.NE.AND P2, PT, R20, RZ, PT ;  /* 0x000000ff1400720c */ /* 0x000fe40003f45270 */
[----:B------:R-:W-:-:S11]  /*0d00*/  LOP3.LUT P0, RZ, R2, 0x7, RZ, 0xc0, !PT ;  /* 0x0000000702ff7812 */ /* 0x000fd6000780c0ff */
[----:B------:R-:W-:Y:S05]  /*0d10*/  @!P2 BRA `(.L_x_541) ;  /* 0x0000000000f0a947 */ /* 0x000fea0003800000 */
[----:B-1----:R-:W2:Y:S01]  /*0d20*/  LDG.E R19, desc[UR10][R16.64] ;  /* 0x0000000a10137981 */ /* 0x002ea2000c1e1900 */
[----:B------:R-:W-:Y:S02]  /*0d30*/  USHF.L.U32 UR9, UR13, 0x2, URZ ;  /* 0x000000020d097899 */ /* 0x000fe400080006ff */
[----:B------:R-:W-:Y:S02]  /*0d40*/  USHF.L.U64.HI UR12, UR13, 0x2, UR4 ;  /* 0x000000020d0c7899 */ /* 0x000fe40008010204 */
[----:B------:R-:W-:Y:S02]  /*0d50*/  UIADD3 UR4, UP0, UPT, UR9, 0x4, URZ ;  /* 0x0000000409047890 */ /* 0x000fe4000ff1e0ff */
[----:B------:R-:W-:Y:S02]  /*0d60*/  IADD3 R10, P1, PT, R16, UR9, RZ ;  /* 0x00000009100a7c10 */ /* 0x000fe4000ff3e0ff */
[----:B------:R-:W-:Y:S02]  /*0d70*/  UIADD3.X UR5, UPT, UPT, URZ, UR12, URZ, UP0, !UPT ;  /* 0x0000000cff057290 */ /* 0x000fe400087fe4ff */
[----:B------:R-:W-:Y:S01]  /*0d80*/  ULOP3.LUT UR4, UR4, 0xfffffffc, URZ, 0xc0, !UPT ;  /* 0xfffffffc04047892 */ /* 0x000fe2000f8ec0ff */
[----:B0-----:R-:W-:Y:S01]  /*0d90*/  IADD3.X R11, PT, PT, R17, UR12, RZ, P1, !PT ;  /* 0x0000000c110b7c10 */ /* 0x001fe20008ffe4ff */
[----:B------:R-:W-:-:S04]  /*0da0*/  ULOP3.LUT UR5, UR5, 0x3, URZ, 0xc0, !UPT ;  /* 0x0000000305057892 */ /* 0x000fc8000f8ec0ff */
[----:B------:R-:W-:-:S04]  /*0db0*/  IADD3 R8, P2, PT, R16, UR4, RZ ;  /* 0x0000000410087c10 */ /* 0x000fc8000ff5e0ff */
[----:B------:R-:W-:Y:S01]  /*0dc0*/  IADD3.X R9, PT, PT, R17, UR5, RZ, P2, !PT ;  /* 0x0000000511097c10 */ /* 0x000fe200097fe4ff */
[----:B--2---:R0:W-:Y:S04]  /*0dd0*/  STG.E desc[UR10][R10.64], R19 ;  /* 0x000000130a007986 */ /* 0x0041e8000c10190a */
[----:B------:R1:W-:Y:S04]  /*0de0*/  STG.E desc[UR10][R8.64], R19 ;  /* 0x0000001308007986 */ /* 0x0003e8000c10190a */
[----:B------:R-:W2:Y:S01]  /*0df0*/  LDG.E R23, desc[UR10][R16.64] ;  /* 0x0000000a10177981 */ /* 0x000ea2000c1e1900 */
[----:B------:R-:W-:-:S02]  /*0e00*/  UIADD3 UR7, UP0, UPT, UR9, 0x8, URZ ;  /* 0x0000000809077890 */ /* 0x000fc4000ff1e0ff */
[----:B------:R-:W-:Y:S02]  /*0e10*/  UIADD3 UR4, UP1, UPT, UR9, 0xc, URZ ;  /* 0x0000000c09047890 */ /* 0x000fe4000ff3e0ff */
[----:B------:R-:W-:Y:S02]  /*0e20*/  UIADD3.X UR8, UPT, UPT, URZ, UR12, URZ, UP0, !UPT ;  /* 0x0000000cff087290 */ /* 0x000fe400087fe4ff */
[----:B------:R-:W-:Y:S02]  /*0e30*/  ULOP3.LUT UR7, UR7, 0xfffffffc, URZ, 0xc0, !UPT ;  /* 0xfffffffc07077892 */ /* 0x000fe4000f8ec0ff */
[----:B------:R-:W-:Y:S02]  /*0e40*/  UIADD3.X UR5, UPT, UPT, URZ, UR12, URZ, UP1, !UPT ;  /* 0x0000000cff057290 */ /* 0x000fe40008ffe4ff */
[----:B------:R-:W-:Y:S02]  /*0e50*/  ULOP3.LUT UR4, UR4, 0xfffffffc, URZ, 0xc0, !UPT ;  /* 0xfffffffc04047892 */ /* 0x000fe4000f8ec0ff */
[----:B------:R-:W-:Y:S01]  /*0e60*/  ULOP3.LUT UR8, UR8, 0x3, URZ, 0xc0, !UPT ;  /* 0x0000000308087892 */ /* 0x000fe2000f8ec0ff */
[----:B0-----:R-:W-:Y:S01]  /*0e70*/  IADD3 R10, P1, PT, R16, UR7, RZ ;  /* 0x00000007100a7c10 */ /* 0x001fe2000ff3e0ff */
[----:B------:R-:W-:-:S02]  /*0e80*/  ULOP3.LUT UR5, UR5, 0x3, URZ, 0xc0, !UPT ;  /* 0x0000000305057892 */ /* 0x000fc4000f8ec0ff */
[----:B-1----:R-:W-:Y:S02]  /*0e90*/  IADD3 R8, P2, PT, R16, UR4, RZ ;  /* 0x0000000410087c10 */ /* 0x002fe4000ff5e0ff */
[C---:B------:R-:W-:Y:S02]  /*0ea0*/  IADD3.X R11, PT, PT, R17.reuse, UR8, RZ, P1, !PT ;  /* 0x00000008110b7c10 */ /* 0x040fe40008ffe4ff */
[----:B------:R-:W-:-:S03]  /*0eb0*/  IADD3.X R9, PT, PT, R17, UR5, RZ, P2, !PT ;  /* 0x0000000511097c10 */ /* 0x000fc600097fe4ff */
[----:B--2---:R0:W-:Y:S04]  /*0ec0*/  STG.E desc[UR10][R10.64], R23 ;  /* 0x000000170a007986 */ /* 0x0041e8000c10190a */
[----:B------:R1:W-:Y:S04]  /*0ed0*/  STG.E desc[UR10][R8.64], R23 ;  /* 0x0000001708007986 */ /* 0x0003e8000c10190a */
[----:B------:R-:W2:Y:S01]  /*0ee0*/  LDG.E R19, desc[UR10][R16.64] ;  /* 0x0000000a10137981 */ /* 0x000ea2000c1e1900 */
[----:B------:R-:W-:Y:S02]  /*0ef0*/  UIADD3 UR7, UP0, UPT, UR9, 0x10, URZ ;  /* 0x0000001009077890 */ /* 0x000fe4000ff1e0ff */
[----:B------:R-:W-:-:S02]  /*0f00*/  UIADD3 UR4, UP1, UPT, UR9, 0x14, URZ ;  /* 0x0000001409047890 */ /* 0x000fc4000ff3e0ff */
        /* <DEDUP_REMOVED lines=22> */
[----:B-1----:R-:W-:Y:S01]  /*1070*/  IADD3 R8, P2, PT, R16, UR4, RZ ;  /* 0x0000000410087c10 */ /* 0x002fe2000ff5e0ff */
[----:B------:R-:W-:Y:S01]  /*1080*/  UIADD3 UR13, UPT, UPT, UR13, 0x8, URZ ;  /* 0x000000080d0d7890 */ /* 0x000fe2000fffe0ff */
[C---:B------:R-:W-:Y:S01]  /*1090*/  IADD3.X R11, PT, PT, R17.reuse, UR8, RZ, P1, !PT ;  /* 0x00000008110b7c10 */ /* 0x040fe20008ffe4ff */
[----:B------:R-:W-:Y:S01]  /*10a0*/  UMOV UR4, URZ ;  /* 0x000000ff00047c82 */ /* 0x000fe20008000000 */
[----:B------:R-:W-:-:S03]  /*10b0*/  IADD3.X R9, PT, PT, R17, UR5, RZ, P2, !PT ;  /* 0x0000000511097c10 */ /* 0x000fc600097fe4ff */
[----:B--2---:R2:W-:Y:S04]  /*10c0*/  STG.E desc[UR10][R10.64], R23 ;  /* 0x000000170a007986 */ /* 0x0045e8000c10190a */
[----:B------:R2:W-:Y:S02]  /*10d0*/  STG.E desc[UR10][R8.64], R23 ;  /* 0x0000001708007986 */ /* 0x0005e4000c10190a */
.L_x_541:
[----:B------:R-:W-:Y:S05]  /*10e0*/  @!P0 BRA `(.L_x_538) ;  /* 0x0000000400008947 */ /* 0x000fea0003800000 */
[----:B------:R-:W-:Y:S02]  /*10f0*/  ISETP.NE.AND P1, PT, R21, RZ, PT ;  /* 0x000000ff1500720c */ /* 0x000fe40003f25270 */
[----:B------:R-:W-:-:S04]  /*1100*/  ISETP.NE.U32.AND P0, PT, R12, RZ, PT ;  /* 0x000000ff0c00720c */ /* 0x000fc80003f05070 */
[----:B------:R-:W-:-:S07]  /*1110*/  ISETP.NE.AND.EX P0, PT, RZ, RZ, PT, P0 ;  /* 0x000000ffff00720c */ /* 0x000fce0003f05300 */
[----:B------:R-:W-:Y:S06]  /*1120*/  @!P1 BRA `(.L_x_542) ;  /* 0x0000000000789947 */ /* 0x000fec0003800000 */
[----:B-1----:R-:W3:Y:S01]  /*1130*/  LDG.E R19, desc[UR10][R16.64] ;  /* 0x0000000a10137981 */ /* 0x002ee2000c1e1900 */
[----:B------:R-:W-:Y:S02]  /*1140*/  USHF.L.U32 UR5, UR13, 0x2, URZ ;  /* 0x000000020d057899 */ /* 0x000fe400080006ff */
[----:B------:R-:W-:Y:S02]  /*1150*/  USHF.L.U64.HI UR4, UR13, 0x2, UR4 ;  /* 0x000000020d047899 */ /* 0x000fe40008010204 */
[----:B------:R-:W-:Y:S02]  /*1160*/  UIADD3 UR7, UP0, UPT, UR5, 0x4, URZ ;  /* 0x0000000405077890 */ /* 0x000fe4000ff1e0ff */
[----:B--2---:R-:W-:Y:S02]  /*1170*/  IADD3 R10, P1, PT, R16, UR5, RZ ;  /* 0x00000005100a7c10 */ /* 0x004fe4000ff3e0ff */
[----:B------:R-:W-:Y:S02]  /*1180*/  UIADD3.X UR8, UPT, UPT, URZ, UR4, URZ, UP0, !UPT ;  /* 0x00000004ff087290 */ /* 0x000fe400087fe4ff */
[----:B------:R-:W-:Y:S01]  /*1190*/  ULOP3.LUT UR7, UR7, 0xfffffffc, URZ, 0xc0, !UPT ;  /* 0xfffffffc07077892 */ /* 0x000fe2000f8ec0ff */
[----:B0-----:R-:W-:Y:S01]  /*11a0*/  IADD3.X R11, PT, PT, R17, UR4, RZ, P1, !PT ;  /* 0x00000004110b7c10 */ /* 0x001fe20008ffe4ff */
[----:B------:R-:W-:-:S04]  /*11b0*/  ULOP3.LUT UR8, UR8, 0x3, URZ, 0xc0, !UPT ;  /* 0x0000000308087892 */ /* 0x000fc8000f8ec0ff */
[----:B------:R-:W-:-:S04]  /*11c0*/  IADD3 R8, P2, PT, R16, UR7, RZ ;  /* 0x0000000710087c10 */ /* 0x000fc8000ff5e0ff */
[----:B------:R-:W-:Y:S01]  /*11d0*/  IADD3.X R9, PT, PT, R17, UR8, RZ, P2, !PT ;  /* 0x0000000811097c10 */ /* 0x000fe200097fe4ff */
[----:B---3--:R0:W-:Y:S04]  /*11e0*/  STG.E desc[UR10][R10.64], R19 ;  /* 0x000000130a007986 */ /* 0x0081e8000c10190a */
        /* <DEDUP_REMOVED lines=13> */
[C---:B------:R-:W-:Y:S02]  /*12c0*/  IADD3.X R11, PT, PT, R17.reuse, UR5, RZ, P1, !PT ;  /* 0x00000005110b7c10 */ /* 0x040fe40008ffe4ff */
[----:B------:R-:W-:Y:S01]  /*12d0*/  IADD3.X R9, PT, PT, R17, UR4, RZ, P2, !PT ;  /* 0x0000000411097c10 */ /* 0x000fe200097fe4ff */
[----:B------:R-:W-:Y:S02]  /*12e0*/  UMOV UR4, URZ ;  /* 0x000000ff00047c82 */ /* 0x000fe40008000000 */
[----:B--2---:R3:W-:Y:S04]  /*12f0*/  STG.E desc[UR10][R10.64], R23 ;  /* 0x000000170a007986 */ /* 0x0047e8000c10190a */
[----:B------:R3:W-:Y:S02]  /*1300*/  STG.E desc[UR10][R8.64], R23 ;  /* 0x0000001708007986 */ /* 0x0007e4000c10190a */
.L_x_542:
[----:B------:R-:W-:Y:S05]  /*1310*/  @!P0 BRA `(.L_x_538) ;  /* 0x0000000000748947 */ /* 0x000fea0003800000 */
[----:B--23--:R-:W-:Y:S02]  /*1320*/  IMAD.MOV.U32 R10, RZ, RZ, R16 ;  /* 0x000000ffff0a7224 */ /* 0x00cfe400078e0010 */
[----:B0-----:R-:W-:-:S05]  /*1330*/  IMAD.MOV.U32 R11, RZ, RZ, R17 ;  /* 0x000000ffff0b7224 */ /* 0x001fca00078e0011 */
[----:B-1----:R-:W2:Y:S01]  /*1340*/  LDG.E R19, desc[UR10][R10.64] ;  /* 0x0000000a0a137981 */ /* 0x002ea2000c1e1900 */
[----:B------:R-:W-:Y:S02]  /*1350*/  USHF.L.U32 UR7, UR13, 0x2, URZ ;  /* 0x000000020d077899 */ /* 0x000fe400080006ff */
[----:B------:R-:W-:-:S04]  /*1360*/  USHF.L.U64.HI UR13, UR13, 0x2, UR4 ;  /* 0x000000020d0d7899 */ /* 0x000fc80008010204 */
[----:B------:R-:W-:-:S04]  /*1370*/  IADD3 R8, P0, PT, R16, UR7, RZ ;  /* 0x0000000710087c10 */ /* 0x000fc8000ff1e0ff */
[----:B------:R-:W-:Y:S02]  /*1380*/  IADD3.X R9, PT, PT, R17, UR13, RZ, P0, !PT ;  /* 0x0000000d11097c10 */ /* 0x000fe400087fe4ff */
[----:B------:R-:W-:-:S04]  /*1390*/  ISETP.NE.U32.AND P0, PT, R12, 0x1, PT ;  /* 0x000000010c00780c */ /* 0x000fc80003f05070 */
[----:B------:R-:W-:Y:S01]  /*13a0*/  ISETP.NE.AND.EX P0, PT, RZ, RZ, PT, P0 ;  /* 0x000000ffff00720c */ /* 0x000fe20003f05300 */
[----:B--2---:R4:W-:-:S12]  /*13b0*/  STG.E desc[UR10][R8.64], R19 ;  /* 0x0000001308007986 */ /* 0x0049d8000c10190a */
[----:B------:R-:W-:Y:S05]  /*13c0*/  @!P0 BRA `(.L_x_538) ;  /* 0x0000000000488947 */ /* 0x000fea0003800000 */
[----:B------:R-:W-:-:S04]  /*13d0*/  UIADD3 UR4, UP0, UPT, UR7, 0x4, URZ ;  /* 0x0000000407047890 */ /* 0x000fc8000ff1e0ff */
[----:B------:R-:W-:Y:S02]  /*13e0*/  UIADD3.X UR5, UPT, UPT, URZ, UR13, URZ, UP0, !UPT ;  /* 0x0000000dff057290 */ /* 0x000fe400087fe4ff */
[----:B------:R-:W-:Y:S02]  /*13f0*/  ULOP3.LUT UR4, UR4, 0xfffffffc, URZ, 0xc0, !UPT ;  /* 0xfffffffc04047892 */ /* 0x000fe4000f8ec0ff */
[----:B------:R-:W-:-:S04]  /*1400*/  ULOP3.LUT UR5, UR5, 0x3, URZ, 0xc0, !UPT ;  /* 0x0000000305057892 */ /* 0x000fc8000f8ec0ff */
[----:B----4-:R-:W-:-:S04]  /*1410*/  IADD3 R8, P0, PT, R16, UR4, RZ ;  /* 0x0000000410087c10 */ /* 0x010fc8000ff1e0ff */
[----:B------:R-:W-:Y:S02]  /*1420*/  IADD3.X R9, PT, PT, R17, UR5, RZ, P0, !PT ;  /* 0x0000000511097c10 */ /* 0x000fe400087fe4ff */
[----:B------:R-:W-:-:S03]  /*1430*/  ISETP.NE.U32.AND P0, PT, R12, 0x2, PT ;  /* 0x000000020c00780c */ /* 0x000fc60003f05070 */
[----:B------:R0:W-:Y:S01]  /*1440*/  STG.E desc[UR10][R8.64], R19 ;  /* 0x0000001308007986 */ /* 0x0001e2000c10190a */
[----:B------:R-:W-:-:S13]  /*1450*/  ISETP.NE.AND.EX P0, PT, RZ, RZ, PT, P0 ;  /* 0x000000ffff00720c */ /* 0x000fda0003f05300 */
[----:B0-----:R-:W-:Y:S05]  /*1460*/  @!P0 BRA `(.L_x_538) ;  /* 0x0000000000208947 */ /* 0x001fea0003800000 */
[----:B------:R-:W2:Y:S01]  /*1470*/  LDG.E R11, desc[UR10][R10.64] ;  /* 0x0000000a0a0b7981 */ /* 0x000ea2000c1e1900 */
[----:B------:R-:W-:-:S04]  /*1480*/  UIADD3 UR4, UP0, UPT, UR7, 0x8, URZ ;  /* 0x0000000807047890 */ /* 0x000fc8000ff1e0ff */
[----:B------:R-:W-:Y:S02]  /*1490*/  UIADD3.X UR5, UPT, UPT, URZ, UR13, URZ, UP0, !UPT ;  /* 0x0000000dff057290 */ /* 0x000fe400087fe4ff */
[----:B------:R-:W-:Y:S02]  /*14a0*/  ULOP3.LUT UR4, UR4, 0xfffffffc, URZ, 0xc0, !UPT ;  /* 0xfffffffc04047892 */ /* 0x000fe4000f8ec0ff */
[----:B------:R-:W-:-:S04]  /*14b0*/  ULOP3.LUT UR5, UR5, 0x3, URZ, 0xc0, !UPT ;  /* 0x0000000305057892 */ /* 0x000fc8000f8ec0ff */
[----:B------:R-:W-:-:S04]  /*14c0*/  IADD3 R8, P0, PT, R16, UR4, RZ ;  /* 0x0000000410087c10 */ /* 0x000fc8000ff1e0ff */
[----:B------:R-:W-:-:S05]  /*14d0*/  IADD3.X R9, PT, PT, R17, UR5, RZ, P0, !PT ;  /* 0x0000000511097c10 */ /* 0x000fca00087fe4ff */
[----:B--2---:R0:W-:Y:S04]  /*14e0*/  STG.E desc[UR10][R8.64], R11 ;  /* 0x0000000b08007986 */ /* 0x0041e8000c10190a */
.L_x_538:
[----:B------:R-:W-:Y:S05]  /*14f0*/  BSYNC.RECONVERGENT B0 ;  /* 0x0000000000007941 */ /* 0x000fea0003800200 */
.L_x_537:
[----:B------:R-:W-:-:S05]  /*1500*/  VIADD R13, R13, UR6 ;  /* 0x000000060d0d7c36 */ /* 0x000fca0008000000 */
[----:B------:R-:W-:-:S13]  /*1510*/  ISETP.GE.AND P0, PT, R13, R3, PT ;  /* 0x000000030d00720c */ /* 0x000fda0003f06270 */
[----:B------:R-:W-:Y:S05]  /*1520*/  @!P0 BRA `(.L_x_543) ;  /* 0xffffffec00a88947 */ /* 0x000fea000383ffff */
.L_x_531:
[----:B------:R-:W-:-:S13]  /*1530*/  ISETP.NE.AND P0, PT, R0, RZ, PT ;  /* 0x000000ff0000720c */ /* 0x000fda0003f05270 */
[----:B------:R-:W-:Y:S05]  /*1540*/  @P0 EXIT ;  /* 0x000000000000094d */ /* 0x000fea0003800000 */
[----:B------:R-:W5:Y:S01]  /*1550*/  S2UR UR5, SR_CgaCtaId ;  /* 0x00000000000579c3 */ /* 0x000f620000008800 */
[----:B------:R-:W-:-:S07]  /*1560*/  UMOV UR4, 0x400 ;  /* 0x0000040000047882 */ /* 0x000fce0000000000 */
[----:B------:R-:W0:Y:S01]  /*1570*/  LDC.64 R2, c[0x0][0x390] ;  /* 0x0000e400ff027b82 */ /* 0x000e220000000a00 */
[----:B-----5:R-:W-:-:S09]  /*1580*/  ULEA UR4, UR5, UR4, 0x18 ;  /* 0x0000000405047291 */ /* 0x020fd2000f8ec0ff */
[----:B------:R-:W0:Y:S04]  /*1590*/  LDS R5, [UR4+0x20] ;  /* 0x00002004ff057984 */ /* 0x000e280008000800 */
[----:B0-----:R-:W-:Y:S01]  /*15a0*/  STG.E desc[UR10][R2.64], R5 ;  /* 0x0000000502007986 */ /* 0x001fe2000c10190a */
[----:B------:R-:W-:Y:S05]  /*15b0*/  EXIT ;  /* 0x000000000000794d */ /* 0x000fea0003800000 */
.L_x_532:
[----:B------:R-:W-:Y:S02]  /*15c0*/  IMAD.MOV.U32 R26, RZ, RZ, R22 ;  /* 0x000000ffff1a7224 */ /* 0x000fe400078e0016 */
[----:B------:R-:W-:Y:S02]  /*15d0*/  IMAD.MOV.U32 R27, RZ, RZ, 0x1 ;  /* 0x00000001ff1b7424 */ /* 0x000fe400078e00ff */
[----:B------:R-:W-:Y:S02]  /*15e0*/  IMAD.MOV.U32 R28, RZ, RZ, RZ ;  /* 0x000000ffff1c7224 */ /* 0x000fe400078e00ff */
[----:B------:R-:W-:-:S07]  /*15f0*/  IMAD.MOV.U32 R23, RZ, RZ, -0x1 ;  /* 0xffffffffff177424 */ /* 0x000fce00078e00ff */
[----:B------:R-:W-:Y:S05]  /*1600*/  WARPSYNC.COLLECTIVE R23, `(.L_x_544) ;  /* 0x0000000017087348 */ /* 0x000fea0003c00000 */
[----:B------:R0:W1:Y:S02]  /*1610*/  SHFL.UP P2, R25, R26, R27, R28 ;  /* 0x0400001b1a197389 */ /* 0x000064000004001c */
[----:B01----:R-:W-:Y:S05]  /*1620*/  ENDCOLLECTIVE ;  /* 0x000000000000791b */ /* 0x003fea0003800000 */
.L_x_544:
[----:B------:R-:W-:Y:S02]  /*1630*/  IMAD.MOV.U32 R27, RZ, RZ, 0x2 ;  /* 0x00000002ff1b7424 */ /* 0x000fe400078e00ff */
[----:B------:R-:W-:-:S04]  /*1640*/  IMAD.MOV.U32 R9, RZ, RZ, R25 ;  /* 0x000000ffff097224 */ /* 0x000fc800078e0019 */
[----:B------:R-:W-:-:S04]  /*1650*/  @P2 IMAD.IADD R9, R9, 0x1, R22 ;  /* 0x0000000109092824 */ /* 0x000fc800078e0216 */
[----:B------:R-:W-:-:S07]  /*1660*/  IMAD.MOV.U32 R26, RZ, RZ, R9 ;  /* 0x000000ffff1a7224 */ /* 0x000fce00078e0009 */
[----:B------:R-:W-:Y:S05]  /*1670*/  WARPSYNC.COLLECTIVE R23, `(.L_x_545) ;  /* 0x0000000017087348 */ /* 0x000fea0003c00000 */
[----:B------:R0:W1:Y:S02]  /*1680*/  SHFL.UP P2, R25, R26, R27, R28 ;  /* 0x0400001b1a197389 */ /* 0x000064000004001c */
[----:B01----:R-:W-:Y:S05]  /*1690*/  ENDCOLLECTIVE ;  /* 0x000000000000791b */ /* 0x003fea0003800000 */
.L_x_545:
[----:B------:R-:W-:Y:S02]  /*16a0*/  IMAD.MOV.U32 R27, RZ, RZ, 0x4 ;  /* 0x00000004ff1b7424 */ /* 0x000fe400078e00ff */
[----:B------:R-:W-:-:S04]  /*16b0*/  IMAD.MOV.U32 R16, RZ, RZ, R25 ;  /* 0x000000ffff107224 */ /* 0x000fc800078e0019 */
[----:B------:R-:W-:-:S04]  /*16c0*/  @P2 IMAD.IADD R16, R9, 0x1, R16 ;  /* 0x0000000109102824 */ /* 0x000fc800078e0210 */
[----:B------:R-:W-:-:S07]  /*16d0*/  IMAD.MOV.U32 R26, RZ, RZ, R16 ;  /* 0x000000ffff1a7224 */ /* 0x000fce00078e0010 */
[----:B------:R-:W-:Y:S05]  /*16e0*/  WARPSYNC.COLLECTIVE R23, `(.L_x_546) ;  /* 0x0000000017087348 */ /* 0x000fea0003c00000 */
[----:B------:R0:W1:Y:S02]  /*16f0*/  SHFL.UP P2, R25, R26, R27, R28 ;  /* 0x0400001b1a197389 */ /* 0x000064000004001c */
[----:B01----:R-:W-:Y:S05]  /*1700*/  ENDCOLLECTIVE ;  /* 0x000000000000791b */ /* 0x003fea0003800000 */
.L_x_546:
[----:B------:R-:W-:Y:S02]  /*1710*/  IMAD.MOV.U32 R27, RZ, RZ, 0x8 ;  /* 0x00000008ff1b7424 */ /* 0x000fe400078e00ff */
[----:B------:R-:W-:-:S04]  /*1720*/  IMAD.MOV.U32 R11, RZ, RZ, R25 ;  /* 0x000000ffff0b7224 */ /* 0x000fc800078e0019 */
[----:B------:R-:W-:-:S04]  /*1730*/  @P2 IMAD.IADD R11, R16, 0x1, R11 ;  /* 0x00000001100b2824 */ /* 0x000fc800078e020b */
[----:B------:R-:W-:-:S07]  /*1740*/  IMAD.MOV.U32 R26, RZ, RZ, R11 ;  /* 0x000000ffff1a7224 */ /* 0x000fce00078e000b */
[----:B------:R-:W-:Y:S05]  /*1750*/  WARPSYNC.COLLECTIVE R23, `(.L_x_547) ;  /* 0x0000000017087348 */ /* 0x000fea0003c00000 */
[----:B------:R0:W1:Y:S02]  /*1760*/  SHFL.UP P2, R25, R26, R27, R28 ;  /* 0x0400001b1a197389 */ /* 0x000064000004001c */
[----:B01----:R-:W-:Y:S05]  /*1770*/  ENDCOLLECTIVE ;  /* 0x000000000000791b */ /* 0x003fea0003800000 */
.L_x_547:
[----:B------:R-:W-:Y:S02]  /*1780*/  IMAD.MOV.U32 R27, RZ, RZ, 0x10 ;  /* 0x00000010ff1b7424 */ /* 0x000fe400078e00ff */
[----:B------:R-:W-:-:S04]  /*1790*/  IMAD.MOV.U32 R24, RZ, RZ, R25 ;  /* 0x000000ffff187224 */ /* 0x000fc800078e0019 */
[----:B------:R-:W-:-:S04]  /*17a0*/  @P2 IMAD.IADD R24, R11, 0x1, R24 ;  /* 0x000000010b182824 */ /* 0x000fc800078e0218 */
[----:B------:R-:W-:-:S07]  /*17b0*/  IMAD.MOV.U32 R26, RZ, RZ, R24 ;  /* 0x000000ffff1a7224 */ /* 0x000fce00078e0018 */
[----:B------:R-:W-:Y:S05]  /*17c0*/  WARPSYNC.COLLECTIVE R23, `(.L_x_548) ;  /* 0x0000000017087348 */ /* 0x000fea0003c00000 */
[----:B------:R0:W1:Y:S02]  /*17d0*/  SHFL.UP P2, R25, R26, R27, R28 ;  /* 0x0400001b1a197389 */ /* 0x000064000004001c */
[----:B01----:R-:W-:Y:S05]  /*17e0*/  ENDCOLLECTIVE ;  /* 0x000000000000791b */ /* 0x003fea0003800000 */
.L_x_548:
[----:B------:R-:W-:Y:S05]  /*17f0*/  BRA `(.L_x_549) ;  /* 0xffffffec00547947 */ /* 0x000fea000383ffff */
        .weak           $__internal_28_$__cuda_sm20_div_u64
        .type           $__internal_28_$__cuda_sm20_div_u64,@function
        .size           $__internal_28_$__cuda_sm20_div_u64,(.L_x_588 - $__internal_28_$__cuda_sm20_div_u64)
$__internal_28_$__cuda_sm20_div_u64:
[----:B------:R-:W-:Y:S01]  /*1800*/  UMOV UR4, UR6 ;  /* 0x0000000600047c82 */ /* 0x000fe20008000000 */
[----:B------:R-:W-:Y:S02]  /*1810*/  UMOV UR5, URZ ;  /* 0x000000ff00057c82 */ /* 0x000fe40008000000 */
        /* <DEDUP_REMOVED lines=9> */
[----:B------:R-:W-:-:S05]  /*18b0*/  IADD3 R9, P0, PT, RZ, -R6, RZ ;  /* 0x80000006ff097210 */ /* 0x000fca0007f1e0ff */
[----:B------:R-:W-:-:S04]  /*18c0*/  IMAD.HI.U32 R6, R4, R9, RZ ;  /* 0x0000000904067227 */ /* 0x000fc800078e00ff */
[----:B------:R-:W-:Y:S02]  /*18d0*/  IMAD.X R11, RZ, RZ, ~R7, P0 ;  /* 0x000000ffff0b7224 */ /* 0x000fe400000e0e07 */
[----:B------:R-:W-:Y:S02]  /*18e0*/  IMAD.MOV.U32 R7, RZ, RZ, R4 ;  /* 0x000000ffff077224 */ /* 0x000fe400078e0004 */
[-C--:B------:R-:W-:Y:S02]  /*18f0*/  IMAD R13, R5, R11.reuse, RZ ;  /* 0x0000000b050d7224 */ /* 0x080fe400078e02ff */
[----:B------:R-:W-:-:S04]  /*1900*/  IMAD.WIDE.U32 R6, P0, R4, R11, R6 ;  /* 0x0000000b04067225 */ /* 0x000fc80007800006 */
[----:B------:R-:W-:-:S04]  /*1910*/  IMAD.HI.U32 R11, R5, R11, RZ ;  /* 0x0000000b050b7227 */ /* 0x000fc800078e00ff */
[----:B------:R-:W-:-:S05]  /*1920*/  IMAD.HI.U32 R6, P1, R5, R9, R6 ;  /* 0x0000000905067227 */ /* 0x000fca0007820006 */
[----:B------:R-:W-:Y:S01]  /*1930*/  IADD3 R7, P2, PT, R13, R6, RZ ;  /* 0x000000060d077210 */ /* 0x000fe20007f5e0ff */
[----:B------:R-:W-:-:S04]  /*1940*/  IMAD.X R6, R11, 0x1, R5, P0 ;  /* 0x000000010b067824 */ /* 0x000fc800000e0605 */
[----:B------:R-:W-:Y:S01]  /*1950*/  IMAD.WIDE.U32 R4, R7, UR6, RZ ;  /* 0x0000000607047c25 */ /* 0x000fe2000f8e00ff */
[----:B------:R-:W-:Y:S02]  /*1960*/  IADD3.X R9, PT, PT, RZ, RZ, R6, P2, P1 ;  /* 0x000000ffff097210 */ /* 0x000fe400017e2406 */
[----:B------:R-:W-:-:S03]  /*1970*/  IADD3 R11, P0, PT, RZ, -R4, RZ ;  /* 0x80000004ff0b7210 */ /* 0x000fc60007f1e0ff */
[----:B------:R-:W-:Y:S02]  /*1980*/  IMAD R4, R9, UR6, R5 ;  /* 0x0000000609047c24 */ /* 0x000fe4000f8e0205 */
[----:B------:R-:W-:Y:S02]  /*1990*/  IMAD.MOV.U32 R5, RZ, RZ, RZ ;  /* 0x000000ffff057224 */ /* 0x000fe400078e00ff */
[----:B------:R-:W-:-:S04]  /*19a0*/  IMAD.HI.U32 R6, R7, R11, RZ ;  /* 0x0000000b07067227 */ /* 0x000fc800078e00ff */
[----:B------:R-:W-:-:S04]  /*19b0*/  IMAD.X R4, RZ, RZ, ~R4, P0 ;  /* 0x000000ffff047224 */ /* 0x000fc800000e0e04 */
        /* <DEDUP_REMOVED lines=13> */
[----:B------:R-:W-:-:S04]  /*1a90*/  IMAD.X R4, RZ, RZ, R9, P0 ;  /* 0x000000ffff047224 */ /* 0x000fc800000e0609 */
[----:B------:R-:W-:Y:S02]  /*1aa0*/  IMAD.X R7, RZ, RZ, R4, P1 ;  /* 0x000000ffff077224 */ /* 0x000fe400008e0604 */
[----:B------:R-:W-:-:S04]  /*1ab0*/  IMAD.WIDE.U32 R4, R6, UR6, RZ ;  /* 0x0000000606047c25 */ /* 0x000fc8000f8e00ff */
[----:B------:R-:W-:Y:S01]  /*1ac0*/  IMAD R8, R7, UR6, R5 ;  /* 0x0000000607087c24 */ /* 0x000fe2000f8e0205 */
[----:B------:R-:W-:-:S04]  /*1ad0*/  IADD3 R5, P0, PT, -R4, R0, RZ ;  /* 0x0000000004057210 */ /* 0x000fc80007f1e1ff */
[----:B------:R-:W-:Y:S01]  /*1ae0*/  IADD3 R0, P1, PT, R5, -UR6, RZ ;  /* 0x8000000605007c10 */ /* 0x000fe2000ff3e0ff */
[----:B------:R-:W-:Y:S01]  /*1af0*/  IMAD.X R7, R3, 0x1, ~R8, P0 ;  /* 0x0000000103077824 */ /* 0x000fe200000e0e08 */
[----:B------:R-:W-:Y:S01]  /*1b00*/  ISETP.GE.U32.AND P0, PT, R5, UR6, PT ;  /* 0x0000000605007c0c */ /* 0x000fe2000bf06070 */
[----:B------:R-:W-:-:S03]  /*1b10*/  VIADD R3, R6, 0x1 ;  /* 0x0000000106037836 */ /* 0x000fc60000000000 */
[C---:B------:R-:W-:Y:S02]  /*1b20*/  ISETP.GE.U32.AND.EX P0, PT, R7.reuse, RZ, PT, P0 ;  /* 0x000000ff0700720c */ /* 0x040fe40003f06100 */
[----:B------:R-:W-:Y:S02]  /*1b30*/  IADD3.X R4, PT, PT, R7, -0x1, RZ, P1, !PT ;  /* 0xffffffff07047810 */ /* 0x000fe40000ffe4ff */
[----:B------:R-:W-:Y:S02]  /*1b40*/  SEL R0, R0, R5, P0 ;  /* 0x0000000500007207 */ /* 0x000fe40000000000 */
[----:B------:R-:W-:Y:S02]  /*1b50*/  SEL R3, R3, R6, P0 ;  /* 0x0000000603037207 */ /* 0x000fe40000000000 */
[----:B------:R-:W-:Y:S02]  /*1b60*/  SEL R4, R4, R7, P0 ;  /* 0x0000000704047207 */ /* 0x000fe40000000000 */
[----:B------:R-:W-:Y:S01]  /*1b70*/  ISETP.GE.U32.AND P0, PT, R0, UR6, PT ;  /* 0x0000000600007c0c */ /* 0x000fe2000bf06070 */
[----:B------:R-:W-:Y:S01]  /*1b80*/  VIADD R0, R3, 0x1 ;  /* 0x0000000103007836 */ /* 0x000fe20000000000 */
[----:B------:R-:W-:-:S02]  /*1b90*/  ISETP.NE.U32.AND P1, PT, RZ, UR6, PT ;  /* 0x00000006ff007c0c */ /* 0x000fc4000bf25070 */
[----:B------:R-:W-:Y:S02]  /*1ba0*/  ISETP.GE.U32.AND.EX P0, PT, R4, RZ, PT, P0 ;  /* 0x000000ff0400720c */ /* 0x000fe40003f06100 */
[----:B------:R-:W-:Y:S02]  /*1bb0*/  ISETP.NE.AND.EX P1, PT, RZ, RZ, PT, P1 ;  /* 0x000000ffff00720c */ /* 0x000fe40003f25310 */
[----:B------:R-:W-:Y:S01]  /*1bc0*/  SEL R0, R0, R3, P0 ;  /* 0x0000000300007207 */ /* 0x000fe20000000000 */
[----:B------:R-:W-:-:S03]  /*1bd0*/  IMAD.MOV.U32 R3, RZ, RZ, 0x0 ;  /* 0x00000000ff037424 */ /* 0x000fc600078e00ff */
[----:B------:R-:W-:Y:S01]  /*1be0*/  SEL R0, R0, 0xffffffff, P1 ;  /* 0xffffffff00007807 */ /* 0x000fe20000800000 */
[----:B------:R-:W-:Y:S06]  /*1bf0*/  RET.REL.NODEC R2 `(_ZN17fastertransformer21generate_dups_indicesEPiS0_S0_PKimmm) ;  /* 0xffffffe402007950 */ /* 0x000fec0003c3ffff */
.L_x_550:
        /* <DEDUP_REMOVED lines=16> */
.L_x_588:


//--------------------- .text._ZN17fastertransformer19tileGptPromptInputsILb0EEEvPiS1_S1_PKiS3_S3_i --------------------------
	.section	.text._ZN17fastertransformer19tileGptPromptInputsILb0EEEvPiS1_S1_PKiS3_S3_i,"ax",@progbits
	.align	128
        .global         _ZN17fastertransformer19tileGptPromptInputsILb0EEEvPiS1_S1_PKiS3_S3_i
        .type           _ZN17fastertransformer19tileGptPromptInputsILb0EEEvPiS1_S1_PKiS3_S3_i,@function
        .size           _ZN17fastertransformer19tileGptPromptInputsILb0EEEvPiS1_S1_PKiS3_S3_i,(.L_x_629 - _ZN17fastertransformer19tileGptPromptInputsILb0EEEvPiS1_S1_PKiS3_S3_i)
        .other          _ZN17fastertransformer19tileGptPromptInputsILb0EEEvPiS1_S1_PKiS3_S3_i,@"STO_CUDA_ENTRY STV_DEFAULT"
_ZN17fastertransformer19tileGptPromptInputsILb0EEEvPiS1_S1_PKiS3_S3_i:
.text._ZN17fastertransformer19tileGptPromptInputsILb0EEEvPiS1_S1_PKiS3_S3_i:
[----:B------:R-:W-:Y:S01]  /*0000*/  LDC R1, c[0x0][0x37c] ;  /* 0x0000df00ff017b82 */ /* 0x000fe20000000800 */
[----:B------:R-:W0:Y:S01]  /*0010*/  S2R R0, SR_TID.X ;  /* 0x0000000000007919 */ /* 0x000e220000002100 */
[----:B------:R-:W1:Y:S01]  /*0020*/  LDCU UR8, c[0x0][0x3b0] ;  /* 0x00007600ff0877ac */ /* 0x000e620008000800 */
[----:B------:R-:W-:Y:S01]  /*0030*/  BSSY.RECONVERGENT B0, `(.L_x_551) ;  /* 0x000000f000007945 */ /* 0x000fe20003800200 */
[----:B------:R-:W2:Y:S01]  /*0040*/  LDCU.64 UR4, c[0x0][0x358] ;  /* 0x00006b00ff0477ac */ /* 0x000ea20008000a00 */
[C---:B0-----:R-:W-:Y:S02]  /*0050*/  ISETP.NE.AND P0, PT, R0.reuse, RZ, PT ;  /* 0x000000ff0000720c */ /* 0x041fe40003f05270 */
[----:B-1----:R-:W-:-:S11]  /*0060*/  ISETP.GE.AND P1, PT, R0, UR8, PT ;  /* 0x0000000800007c0c */ /* 0x002fd6000bf26270 */
[----:B--2---:R-:W-:Y:S05]  /*0070*/  @P0 BRA `(.L_x_552) ;  /* 0x0000000000280947 */ /* 0x004fea0003800000 */
[----:B------:R-:W0:Y:S01]  /*0080*/  S2R R7, SR_CTAID.X ;  /* 0x0000000000077919 */ /* 0x000e220000002500 */
[----:B------:R-:W0:Y:S01]  /*0090*/  LDC.64 R2, c[0x0][0x3a0] ;  /* 0x0000e800ff027b82 */ /* 0x000e220000000a00 */
[----:B------:R-:W1:Y:S07]  /*00a0*/  S2R R6, SR_CTAID.Y ;  /* 0x0000000000067919 */ /* 0x000e6e0000002600 */
[----:B------:R-:W2:Y:S01]  /*00b0*/  LDC.64 R4, c[0x0][0x388] ;  /* 0x0000e200ff047b82 */ /* 0x000ea20000000a00 */
[----:B0-----:R-:W-:-:S06]  /*00c0*/  IMAD.WIDE.U32 R2, R7, 0x4, R2 ;  /* 0x0000000407027825 */ /* 0x001fcc00078e0002 */
[----:B------:R-:W3:Y:S01]  /*00d0*/  LDG.E R3, desc[UR4][R2.64] ;  /* 0x0000000402037981 */ /* 0x000ee2000c1e1900 */
[----:B------:R-:W1:Y:S02]  /*00e0*/  LDCU UR6, c[0x0][0x374] ;  /* 0x00006e80ff0677ac */ /* 0x000e640008000800 */
[----:B-1----:R-:W-:-:S04]  /*00f0*/  IMAD R7, R7, UR6, R6 ;  /* 0x0000000607077c24 */ /* 0x002fc8000f8e0206 */
[----:B--2---:R-:W-:-:S05]  /*0100*/  IMAD.WIDE.U32 R4, R7, 0x4, R4 ;  /* 0x0000000407047825 */ /* 0x004fca00078e0004 */
[----:B---3--:R0:W-:Y:S02]  /*0110*/  STG.E desc[UR4][R4.64], R3 ;  /* 0x0000000304007986 */ /* 0x0081e4000c101904 */
.L_x_552:
[----:B------:R-:W-:Y:S05]  /*0120*/  BSYNC.RECONVERGENT B0 ;  /* 0x0000000000007941 */ /* 0x000fea0003800200 */
.L_x_551:
[----:B------:R-:W-:Y:S05]  /*0130*/  @P1 EXIT ;  /* 0x000000000000194d */ /* 0x000fea0003800000 */
[----:B------:R-:W1:Y:S01]  /*0140*/  S2R R13, SR_CTAID.X ;  /* 0x00000000000d7919 */ /* 0x000e620000002500 */
[----:B------:R-:W2:Y:S01]  /*0150*/  LDC.64 R6, c[0x0][0x398] ;  /* 0x0000e600ff067b82 */ /* 0x000ea20000000a00 */
[----:B------:R-:W1:Y:S01]  /*0160*/  LDCU UR6, c[0x0][0x374] ;  /* 0x00006e80ff0677ac */ /* 0x000e620008000800 */
[----:B------:R-:W1:Y:S01]  /*0170*/  S2R R2, SR_CTAID.Y ;  /* 0x0000000000027919 */ /* 0x000e620000002600 */
[----:B------:R-:W3:Y:S05]  /*0180*/  LDCU UR7, c[0x0][0x360] ;  /* 0x00006c00ff0777ac */ /* 0x000eea0008000800 */
[----:B------:R-:W4:Y:S01]  /*0190*/  LDC.64 R8, c[0x0][0x380] ;  /* 0x0000e000ff087b82 */ /* 0x000f220000000a00 */
[----:B-1-3--:R-:W-:-:S07]  /*01a0*/  IMAD R11, R13, UR6, R2 ;  /* 0x000000060d0b7c24 */ /* 0x00afce000f8e0202 */
.L_x_553:
[----:B01----:R-:W-:-:S04]  /*01b0*/  IMAD R3, R13, UR8, R0 ;  /* 0x000000080d037c24 */ /* 0x003fc8000f8e0200 */
[----:B--2---:R-:W-:-:S06]  /*01c0*/  IMAD.WIDE.U32 R2, R3, 0x4, R6 ;  /* 0x0000000403027825 */ /* 0x004fcc00078e0006 */
[----:B------:R-:W2:Y:S01]  /*01d0*/  LDG.E R3, desc[UR4][R2.64] ;  /* 0x0000000402037981 */ /* 0x000ea2000c1e1900 */
[----:B------:R-:W-:Y:S01]  /*01e0*/  IMAD R5, R11, UR8, R0 ;  /* 0x000000080b057c24 */ /* 0x000fe2000f8e0200 */
[----:B------:R-:W-:-:S03]  /*01f0*/  IADD3 R0, PT, PT, R0, UR7, RZ ;  /* 0x0000000700007c10 */ /* 0x000fc6000fffe0ff */
[----:B----4-:R-:W-:Y:S01]  /*0200*/  IMAD.WIDE.U32 R4, R5, 0x4, R8 ;  /* 0x0000000405047825 */ /* 0x010fe200078e0008 */
[----:B------:R-:W-:-:S04]  /*0210*/  ISETP.GE.AND P0, PT, R0, UR8, PT ;  /* 0x0000000800007c0c */ /* 0x000fc8000bf06270 */
[----:B--2---:R1:W-:Y:S09]  /*0220*/  STG.E desc[UR4][R4.64], R3 ;  /* 0x0000000304007986 */ /* 0x0043f2000c101904 */
[----:B------:R-:W-:Y:S05]  /*0230*/  @!P0 BRA `(.L_x_553) ;  /* 0xfffffffc00dc8947 */ /* 0x000fea000383ffff */
[----:B------:R-:W-:Y:S05]  /*0240*/  EXIT ;  /* 0x000000000000794d */ /* 0x000fea0003800000 */
.L_x_554:
        /* <DEDUP_REMOVED lines=11> */
.L_x_629:


//--------------------- .text._ZN17fastertransformer19tileGptPromptInputsILb1EEEvPiS1_S1_PKiS3_S3_i --------------------------
	.section	.text._ZN17fastertransformer19tileGptPromptInputsILb1EEEvPiS1_S1_PKiS3_S3_i,"ax",@progbits
	.align	128
        .global         _ZN17fastertransformer19tileGptPromptInputsILb1EEEvPiS1_S1_PKiS3_S3_i
        .type           _ZN17fastertransformer19tileGptPromptInputsILb1EEEvPiS1_S1_PKiS3_S3_i,@function
        .size           _ZN17fastertransformer19tileGptPromptInputsILb1EEEvPiS1_S1_PKiS3_S3_i,(.L_x_630 - _ZN17fastertransformer19tileGptPromptInputsILb1EEEvPiS1_S1_PKiS3_S3_i)
        .other          _ZN17fastertransformer19tileGptPromptInputsILb1EEEvPiS1_S1_PKiS3_S3_i,@"STO_CUDA_ENTRY STV_DEFAULT"
_ZN17fastertransformer19tileGptPromptInputsILb1EEEvPiS1_S1_PKiS3_S3_i:
.text._ZN17fastertransformer19tileGptPromptInputsILb1EEEvPiS1_S1_PKiS3_S3_i:
        /* <DEDUP_REMOVED lines=11> */
[----:B------:R-:W2:Y:S08]  /*00b0*/  LDC.64 R4, c[0x0][0x388] ;  /* 0x0000e200ff047b82 */ /* 0x000eb00000000a00 */
[----:B------:R-:W3:Y:S01]  /*00c0*/  LDC.64 R6, c[0x0][0x3a8] ;  /* 0x0000ea00ff067b82 */ /* 0x000ee20000000a00 */
[----:B0-----:R-:W-:-:S05]  /*00d0*/  IMAD.WIDE.U32 R2, R9, 0x4, R2 ;  /* 0x0000000409027825 */ /* 0x001fca00078e0002 */
[----:B------:R-:W4:Y:S01]  /*00e0*/  LDG.E R11, desc[UR4][R2.64] ;  /* 0x00000004020b7981 */ /* 0x000f22000c1e1900 */
[----:B------:R-:W1:Y:S01]  /*00f0*/  LDCU UR6, c[0x0][0x374] ;  /* 0x00006e80ff0677ac */ /* 0x000e620008000800 */
[----:B---3--:R-:W-:-:S04]  /*0100*/  IMAD.WIDE.U32 R6, R9, 0x4, R6 ;  /* 0x0000000409067825 */ /* 0x008fc800078e0006 */
[----:B-1----:R-:W-:Y:S02]  /*0110*/  IMAD R13, R9, UR6, R8 ;  /* 0x00000006090d7c24 */ /* 0x002fe4000f8e0208 */
[----:B------:R-:W0:Y:S02]  /*0120*/  LDC.64 R8, c[0x0][0x390] ;  /* 0x0000e400ff087b82 */ /* 0x000e240000000a00 */
[----:B--2---:R-:W-:-:S05]  /*0130*/  IMAD.WIDE.U32 R4, R13, 0x4, R4 ;  /* 0x000000040d047825 */ /* 0x004fca00078e0004 */
[----:B----4-:R1:W-:Y:S04]  /*0140*/  STG.E desc[UR4][R4.64], R11 ;  /* 0x0000000b04007986 */ /* 0x0103e8000c101904 */
[----:B------:R-:W2:Y:S01]  /*0150*/  LDG.E R7, desc[UR4][R6.64] ;  /* 0x0000000406077981 */ /* 0x000ea2000c1e1900 */
[----:B0-----:R-:W-:-:S05]  /*0160*/  IMAD.WIDE.U32 R2, R13, 0x4, R8 ;  /* 0x000000040d027825 */ /* 0x001fca00078e0008 */
[----:B--2---:R1:W-:Y:S02]  /*0170*/  STG.E desc[UR4][R2.64], R7 ;  /* 0x0000000702007986 */ /* 0x0043e4000c101904 */
.L_x_556:
[----:B------:R-:W-:Y:S05]  /*0180*/  BSYNC.RECONVERGENT B0 ;  /* 0x0000000000007941 */ /* 0x000fea0003800200 */
.L_x_555:
[----:B------:R-:W-:Y:S05]  /*0190*/  @P1 EXIT ;  /* 0x000000000000194d */ /* 0x000fea0003800000 */
[----:B------:R-:W0:Y:S01]  /*01a0*/  S2R R13, SR_CTAID.X ;  /* 0x00000000000d7919 */ /* 0x000e220000002500 */
[----:B-1----:R-:W1:Y:S01]  /*01b0*/  LDC.64 R6, c[0x0][0x398] ;  /* 0x0000e600ff067b82 */ /* 0x002e620000000a00 */
[----:B------:R-:W0:Y:S01]  /*01c0*/  LDCU UR6, c[0x0][0x374] ;  /* 0x00006e80ff0677ac */ /* 0x000e220008000800 */
[----:B------:R-:W0:Y:S01]  /*01d0*/  S2R R2, SR_CTAID.Y ;  /* 0x0000000000027919 */ /* 0x000e220000002600 */
[----:B------:R-:W2:Y:S05]  /*01e0*/  LDCU UR7, c[0x0][0x360] ;  /* 0x00006c00ff0777ac */ /* 0x000eaa0008000800 */
[----:B------:R-:W3:Y:S01]  /*01f0*/  LDC.64 R8, c[0x0][0x380] ;  /* 0x0000e000ff087b82 */ /* 0x000ee20000000a00 */
[----:B0-2---:R-:W-:-:S07]  /*0200*/  IMAD R11, R13, UR6, R2 ;  /* 0x000000060d0b7c24 */ /* 0x005fce000f8e0202 */
.L_x_557:
[----:B0-----:R-:W-:-:S04]  /*0210*/  IMAD R3, R13, UR8, R0 ;  /* 0x000000080d037c24 */ /* 0x001fc8000f8e0200 */
[----:B-1----:R-:W-:-:S06]  /*0220*/  IMAD.WIDE.U32 R2, R3, 0x4, R6 ;  /* 0x0000000403027825 */ /* 0x002fcc00078e0006 */
[----:B------:R-:W2:Y:S01]  /*0230*/  LDG.E R3, desc[UR4][R2.64] ;  /* 0x0000000402037981 */ /* 0x000ea2000c1e1900 */
[----:B------:R-:W-:Y:S01]  /*0240*/  IMAD R5, R11, UR8, R0 ;  /* 0x000000080b057c24 */ /* 0x000fe2000f8e0200 */
[----:B------:R-:W-:-:S03]  /*0250*/  IADD3 R0, PT, PT, R0, UR7, RZ ;  /* 0x0000000700007c10 */ /* 0x000fc6000fffe0ff */
[----:B---3--:R-:W-:Y:S01]  /*0260*/  IMAD.WIDE.U32 R4, R5, 0x4, R8 ;  /* 0x0000000405047825 */ /* 0x008fe200078e0008 */
[----:B------:R-:W-:-:S04]  /*0270*/  ISETP.GE.AND P0, PT, R0, UR8, PT ;  /* 0x0000000800007c0c */ /* 0x000fc8000bf06270 */
[----:B--2---:R0:W-:Y:S09]  /*0280*/  STG.E desc[UR4][R4.64], R3 ;  /* 0x0000000304007986 */ /* 0x0041f2000c101904 */
[----:B------:R-:W-:Y:S05]  /*0290*/  @!P0 BRA `(.L_x_557) ;  /* 0xfffffffc00dc8947 */ /* 0x000fea000383ffff */
[----:B------:R-:W-:Y:S05]  /*02a0*/  EXIT ;  /* 0x000000000000794d */ /* 0x000fea0003800000 */
.L_x_558:
        /* <DEDUP_REMOVED lines=13> */
.L_x_630:


//--------------------- .text._ZN3cub18CUB_300001_SM_10306detail11EmptyKernelIvEEvv --------------------------
	.section	.text._ZN3cub18CUB_300001_SM_10306detail11EmptyKernelIvEEvv,"ax",@progbits
	.align	128
        .global         _ZN3cub18CUB_300001_SM_10306detail11EmptyKernelIvEEvv
        .type           _ZN3cub18CUB_300001_SM_10306detail11EmptyKernelIvEEvv,@function
        .size           _ZN3cub18CUB_300001_SM_10306detail11EmptyKernelIvEEvv,(.L_x_631 - _ZN3cub18CUB_300001_SM_10306detail11EmptyKernelIvEEvv)
        .other          _ZN3cub18CUB_300001_SM_10306detail11EmptyKernelIvEEvv,@"STO_CUDA_ENTRY STV_DEFAULT"
_ZN3cub18CUB_300001_SM_10306detail11EmptyKernelIvEEvv:
.text._ZN3cub18CUB_300001_SM_10306detail11EmptyKernelIvEEvv:
[----:B------:R-:W-:Y:S01]  /*0000*/  LDC R1, c[0x0][0x37c] ;  /* 0x0000df00ff017b82 */ /* 0x000fe20000000800 */
[----:B------:R-:W-:Y:S05]  /*0010*/  EXIT ;  /* 0x000000000000794d */ /* 0x000fea0003800000 */
.L_x_559:
        /* <DEDUP_REMOVED lines=14> */
.L_x_631:


//--------------------- .nv.shared.reserved.0     --------------------------
	.section	.nv.shared.reserved.0,"aw",@nobits
	.weak		__nv_reservedSMEM_offset_0_alias
	.size		__nv_reservedSMEM_offset_0_alias, 0, 64
	.other		__nv_reservedSMEM_offset_0_alias,@"STO_CUDA_RESERVED_SHARED STV_DEFAULT"
__nv_reservedSMEM_offset_0_alias:
	.zero		0
	.zero		64


//--------------------- .nv.global                --------------------------
	.section	.nv.global,"aw",@nobits
.nv.global:
	.type		_ZN45_INTERNAL_a6ca4d3c_14_gpt_kernels_cu_cabe7fe16thrust24THRUST_300001_SM_1030_NS12placeholders2_5E,@object
	.size		_ZN45_INTERNAL_a6ca4d3c_14_gpt_kernels_cu_cabe7fe16thrust24THRUST_300001_SM_1030_NS12placeholders2_5E,(_ZN45_INTERNAL_a6ca4d3c_14_gpt_kernels_cu_cabe7fe14cuda3std3__45__cpo6cbeginE - _ZN45_INTERNAL_a6ca4d3c_14_gpt_kernels_cu_cabe7fe16thrust24THRUST_300001_SM_1030_NS12placeholders2_5E)
_ZN45_INTERNAL_a6ca4d3c_14_gpt_kernels_cu_cabe7fe16thrust24THRUST_300001_SM_1030_NS12placeholders2_5E:
	.zero		1
	.type		_ZN45_INTERNAL_a6ca4d3c_14_gpt_kernels_cu_cabe7fe14cuda3std3__45__cpo6cbeginE,@object
	.size		_ZN45_INTERNAL_a6ca4d3c_14_gpt_kernels_cu_cabe7fe14cuda3std3__45__cpo6cbeginE,(_ZN45_INTERNAL_a6ca4d3c_14_gpt_kernels_cu_cabe7fe14cuda3std6ranges3__45__cpo6cbeginE - _ZN45_INTERNAL_a6ca4d3c_14_gpt_kernels_cu_cabe7fe14cuda3std3__45__cpo6cbeginE)
_ZN45_INTERNAL_a6ca4d3c_14_gpt_kernels_cu_cabe7fe14cuda3std3__45__cpo6cbeginE:
	.zero		1
	.type		_ZN45_INTERNAL_a6ca4d3c_14_gpt_kernels_cu_cabe7fe14cuda3std6ranges3__45__cpo6cbeginE,@object
	.size		_ZN45_INTERNAL_a6ca4d3c_14_gpt_kernels_cu_cabe7fe14cuda3std6ranges3__45__cpo6cbeginE,(_ZN45_INTERNAL_a6ca4d3c_14_gpt_kernels_cu_cabe7fe14cuda3std3__48in_placeE - _ZN45_INTERNAL_a6ca4d3c_14_gpt_kernels_cu_cabe7fe14cuda3std6ranges3__45__cpo6cbeginE)
_ZN45_INTERNAL_a6ca4d3c_14_gpt_kernels_cu_cabe7fe14cuda3std6ranges3__45__cpo6cbeginE:
	.zero		1
	.type		_ZN45_INTERNAL_a6ca4d3c_14_gpt_kernels_cu_cabe7fe14cuda3std3__48in_placeE,@object
	.size		_ZN45_INTERNAL_a6ca4d3c_14_gpt_kernels_cu_cabe7fe14cuda3std3__48in_placeE,(_ZN45_INTERNAL_a6ca4d3c_14_gpt_kernels_cu_cabe7fe14cuda3std6ranges3__45__cpo4sizeE - _ZN45_INTERNAL_a6ca4d3c_14_gpt_kernels_cu_cabe7fe14cuda3std3__48in_placeE)
_ZN45_INTERNAL_a6ca4d3c_14_gpt_kernels_cu_cabe7fe14cuda3std3__48in_placeE:
	.zero		1
	.type		_ZN45_INTERNAL_a6ca4d3c_14_gpt_kernels_cu_cabe7fe14cuda3std6ranges3__45__cpo4sizeE,@object
	.size		_ZN45_INTERNAL_a6ca4d3c_14_gpt_kernels_cu_cabe7fe14cuda3std6ranges3__45__cpo4sizeE,(_ZN45_INTERNAL_a6ca4d3c_14_gpt_kernels_cu_cabe7fe16thrust24THRUST_300001_SM_1030_NS12placeholders2_9E - _ZN45_INTERNAL_a6ca4d3c_14_gpt_kernels_cu_cabe7fe14cuda3std6ranges3__45__cpo4sizeE)
_ZN45_INTERNAL_a6ca4d3c_14_gpt_kernels_cu_cabe7fe14cuda3std6ranges3__45__cpo4sizeE:
	.zero		1
	.type		_ZN45_INTERNAL_a6ca4d3c_14_gpt_kernels_cu_cabe7fe16thrust24THRUST_300001_SM_1030_NS12placeholders2_9E,@object
	.size		_ZN45_INTERNAL_a6ca4d3c_14_gpt_kernels_cu_cabe7fe16thrust24THRUST_300001_SM_1030_NS12placeholders2_9E,(_ZN45_INTERNAL_a6ca4d3c_14_gpt_kernels_cu_cabe7fe14cuda3std3__45__cpo7crbeginE - _ZN45_INTERNAL_a6ca4d3c_14_gpt_kernels_cu_cabe7fe16thrust24THRUST_300001_SM_1030_NS12placeholders2_9E)
_ZN45_INTERNAL_a6ca4d3c_14_gpt_kernels_cu_cabe7fe16thrust24THRUST_300001_SM_1030_NS12placeholders2_9E:
	.zero		1
	.type		_ZN45_INTERNAL_a6ca4d3c_14_gpt_kernels_cu_cabe7fe14cuda3std3__45__cpo7crbeginE,@object
	.size		_ZN45_INTERNAL_a6ca4d3c_14_gpt_kernels_cu_cabe7fe14cuda3std3__45__cpo7crbeginE,(_ZN45_INTERNAL_a6ca4d3c_14_gpt_kernels_cu_cabe7fe14cuda3std6ranges3__45__cpo4nextE - _ZN45_INTERNAL_a6ca4d3c_14_gpt_kernels_cu_cabe7fe14cuda3std3__45__cpo7crbeginE)
_ZN45_INTERNAL_a6ca4d3c_14_gpt_kernels_cu_cabe7fe14cuda3std3__45__cpo7crbeginE:
	.zero		1
	.type		_ZN45_INTERNAL_a6ca4d3c_14_gpt_kernels_cu_cabe7fe14cuda3std6ranges3__45__cpo4nextE,@object
	.size		_ZN45_INTERNAL_a6ca4d3c_14_gpt_kernels_cu_cabe7fe14cuda3std6ranges3__45__cpo4nextE,(_ZN45_INTERNAL_a6ca4d3c_14_gpt_kernels_cu_cabe7fe14cuda3std6ranges3__45__cpo4swapE - _ZN45_INTERNAL_a6ca4d3c_14_gpt_kernels_cu_cabe7fe14cuda3std6ranges3__45__cpo4nextE)
_ZN45_INTERNAL_a6ca4d3c_14_gpt_kernels_cu_cabe7fe14cuda3std6ranges3__45__cpo4nextE:
	.zero		1
	.type		_ZN45_INTERNAL_a6ca4d3c_14_gpt_kernels_cu_cabe7fe14cuda3std6ranges3__45__cpo4swapE,@object
	.size		_ZN45_INTERNAL_a6ca4d3c_14_gpt_kernels_cu_cabe7fe14cuda3std6ranges3__45__cpo4swapE,(_ZN45_INTERNAL_a6ca4d3c_14_gpt_kernels_cu_cabe7fe16thrust24THRUST_300001_SM_1030_NS12placeholders2_1E - _ZN45_INTERNAL_a6ca4d3c_14_gpt_kernels_cu_cabe7fe14cuda3std6ranges3__45__cpo4swapE)
_ZN45_INTERNAL_a6ca4d3c_14_gpt_kernels_cu_cabe7fe14cuda3std6ranges3__45__cpo4swapE:
	.zero		1
	.type		_ZN45_INTERNAL_a6ca4d3c_14_gpt_kernels_cu_cabe7fe16thrust24THRUST_300001_SM_1030_NS12placeholders2_1E,@object
	.size		_ZN45_INTERNAL_a6ca4d3c_14_gpt_kernels_cu_cabe7fe16thrust24THRUST_300001_SM_1030_NS12placeholders2_1E,(_ZN45_INTERNAL_a6ca4d3c_14_gpt_kernels_cu_cabe7fe16thrust24THRUST_300001_SM_1030_NS12placeholders2_3E - _ZN45_INTERNAL_a6ca4d3c_14_gpt_kernels_cu_cabe7fe16thrust24THRUST_300001_SM_1030_NS12placeholders2_1E)
_ZN45_INTERNAL_a6ca4d3c_14_gpt_kernels_cu_cabe7fe16thrust24THRUST_300001_SM_1030_NS12placeholders2_1E:
	.zero		1
	.type		_ZN45_INTERNAL_a6ca4d3c_14_gpt_kernels_cu_cabe7fe16thrust24THRUST_300001_SM_1030_NS12placeholders2_3E,@object
	.size		_ZN45_INTERNAL_a6ca4d3c_14_gpt_kernels_cu_cabe7fe16thrust24THRUST_300001_SM_1030_NS12placeholders2_3E,(_ZN45_INTERNAL_a6ca4d3c_14_gpt_kernels_cu_cabe7fe14cuda3std3__45__cpo5beginE - _ZN45_INTERNAL_a6ca4d3c_14_gpt_kernels_cu_cabe7fe16thrust24THRUST_300001_SM_1030_NS12placeholders2_3E)
_ZN45_INTERNAL_a6ca4d3c_14_gpt_kernels_cu_cabe7fe16thrust24THRUST_300001_SM_1030_NS12placeholders2_3E:
	.zero		1
	.type		_ZN45_INTERNAL_a6ca4d3c_14_gpt_kernels_cu_cabe7fe14cuda3std3__45__cpo5beginE,@object
	.size		_ZN45_INTERNAL_a6ca4d3c_14_gpt_kernels_cu_cabe7fe14cuda3std3__45__cpo5beginE,(_ZN45_INTERNAL_a6ca4d3c_14_gpt_kernels_cu_cabe7fe14cuda3std6ranges3__45__cpo5beginE - _ZN45_INTERNAL_a6ca4d3c_14_gpt_kernels_cu_cabe7fe14cuda3std3__45__cpo5beginE)
_ZN45_INTERNAL_a6ca4d3c_14_gpt_kernels_cu_cabe7fe14cuda3std3__45__cpo5beginE:
	.zero		1
	.type		_ZN45_INTERNAL_a6ca4d3c_14_gpt_kernels_cu_cabe7fe14cuda3std6ranges3__45__cpo5beginE,@object
	.size		_ZN45_INTERNAL_a6ca4d3c_14_gpt_kernels_cu_cabe7fe14cuda3std6ranges3__45__cpo5beginE,(_ZN45_INTERNAL_a6ca4d3c_14_gpt_kernels_cu_cabe7fe14cuda3std3__447_GLOBAL__N__a6ca4d3c_14_gpt_kernels_cu_cabe7fe16ignoreE - _ZN45_INTERNAL_a6ca4d3c_14_gpt_kernels_cu_cabe7fe14cuda3std6ranges3__45__cpo5beginE)
_ZN45_INTERNAL_a6ca4d3c_14_gpt_kernels_cu_cabe7fe14cuda3std6ranges3__45__cpo5beginE:
	.zero		1
	.type		_ZN45_INTERNAL_a6ca4d3c_14_gpt_kernels_cu_cabe7fe14cuda3std3__447_GLOBAL__N__a6ca4d3c_14_gpt_kernels_cu_cabe7fe16ignoreE,@object
	.size		_ZN45_INTERNAL_a6ca4d3c_14_gpt_kernels_cu_cabe7fe14cuda3std3__447_GLOBAL__N__a6ca4d3c_14_gpt_kernels_cu_cabe7fe16ignoreE,(_ZN45_INTERNAL_a6ca4d3c_14_gpt_kernels_cu_cabe7fe14cuda3std6ranges3__45__cpo4dataE - _ZN45_INTERNAL_a6ca4d3c_14_gpt_kernels_cu_cabe7fe14cuda3std3__447_GLOBAL__N__a6ca4d3c_14_gpt_kernels_cu_cabe7fe16ignoreE)
_ZN45_INTERNAL_a6ca4d3c_14_gpt_kernels_cu_cabe7fe14cuda3std3__447_GLOBAL__N__a6ca4d3c_14_gpt_kernels_cu_cabe7fe16ignoreE:
	.zero		1
	.type		_ZN45_INTERNAL_a6ca4d3c_14_gpt_kernels_cu_cabe7fe14cuda3std6ranges3__45__cpo4dataE,@object
	.size		_ZN45_INTERNAL_a6ca4d3c_14_gpt_kernels_cu_cabe7fe14cuda3std6ranges3__45__cpo4dataE,(_ZN45_INTERNAL_a6ca4d3c_14_gpt_kernels_cu_cabe7fe16thrust24THRUST_300001_SM_1030_NS12placeholders2_7E - _ZN45_INTERNAL_a6ca4d3c_14_gpt_kernels_cu_cabe7fe14cuda3std6ranges3__45__cpo4dataE)
_ZN45_INTERNAL_a6ca4d3c_14_gpt_kernels_cu_cabe7fe14cuda3std6ranges3__45__cpo4dataE:
	.zero		1
	.type		_ZN45_INTERNAL_a6ca4d3c_14_gpt_kernels_cu_cabe7fe16thrust24THRUST_300001_SM_1030_NS12placeholders2_7E,@object
	.size		_ZN45_INTERNAL_a6ca4d3c_14_gpt_kernels_cu_cabe7fe16thrust24THRUST_300001_SM_1030_NS12placeholders2_7E,(_ZN45_INTERNAL_a6ca4d3c_14_gpt_kernels_cu_cabe7fe14cuda3std3__45__cpo6rbeginE - _ZN45_INTERNAL_a6ca4d3c_14_gpt_kernels_cu_cabe7fe16thrust24THRUST_300001_SM_1030_NS12placeholders2_7E)
_ZN45_INTERNAL_a6ca4d3c_14_gpt_kernels_cu_cabe7fe16thrust24THRUST_300001_SM_1030_NS12placeholders2_7E:
	.zero		1
	.type		_ZN45_INTERNAL_a6ca4d3c_14_gpt_kernels_cu_cabe7fe14cuda3std3__45__cpo6rbeginE,@object
	.size		_ZN45_INTERNAL_a6ca4d3c_14_gpt_kernels_cu_cabe7fe14cuda3std3__45__cpo6rbeginE,(_ZN45_INTERNAL_a6ca4d3c_14_gpt_kernels_cu_cabe7fe14cuda3std6ranges3__45__cpo7advanceE - _ZN45_INTERNAL_a6ca4d3c_14_gpt_kernels_cu_cabe7fe14cuda3std3__45__cpo6rbeginE)
_ZN45_INTERNAL_a6ca4d3c_14_gpt_kernels_cu_cabe7fe14cuda3std3__45__cpo6rbeginE:
	.zero		1
	.type		_ZN45_INTERNAL_a6ca4d3c_14_gpt_kernels_cu_cabe7fe14cuda3std6ranges3__45__cpo7advanceE,@object
	.size		_ZN45_INTERNAL_a6ca4d3c_14_gpt_kernels_cu_cabe7fe14cuda3std6ranges3__45__cpo7advanceE,(_ZN45_INTERNAL_a6ca4d3c_14_gpt_kernels_cu_cabe7fe14cuda3std3__47nulloptE - _ZN45_INTERNAL_a6ca4d3c_14_gpt_kernels_cu_cabe7fe14cuda3std6ranges3__45__cpo7advanceE)
_ZN45_INTERNAL_a6ca4d3c_14_gpt_kernels_cu_cabe7fe14cuda3std6ranges3__45__cpo7advanceE:
	.zero		1
	.type		_ZN45_INTERNAL_a6ca4d3c_14_gpt_kernels_cu_cabe7fe14cuda3std3__47nulloptE,@object
	.size		_ZN45_INTERNAL_a6ca4d3c_14_gpt_kernels_cu_cabe7fe14cuda3std3__47nulloptE,(_ZN45_INTERNAL_a6ca4d3c_14_gpt_kernels_cu_cabe7fe14cuda3std6ranges3__45__cpo8distanceE - _ZN45_INTERNAL_a6ca4d3c_14_gpt_kernels_cu_cabe7fe14cuda3std3__47nulloptE)
_ZN45_INTERNAL_a6ca4d3c_14_gpt_kernels_cu_cabe7fe14cuda3std3__47nulloptE:
	.zero		1
	.type		_ZN45_INTERNAL_a6ca4d3c_14_gpt_kernels_cu_cabe7fe14cuda3std6ranges3__45__cpo8distanceE,@object
	.size		_ZN45_INTERNAL_a6ca4d3c_14_gpt_kernels_cu_cabe7fe14cuda3std6ranges3__45__cpo8distanceE,(_ZN45_INTERNAL_a6ca4d3c_14_gpt_kernels_cu_cabe7fe16thrust24THRUST_300001_SM_1030_NS12placeholders2_6E - _ZN45_INTERNAL_a6ca4d3c_14_gpt_kernels_cu_cabe7fe14cuda3std6ranges3__45__cpo8distanceE)
_ZN45_INTERNAL_a6ca4d3c_14_gpt_kernels_cu_cabe7fe14cuda3std6ranges3__45__cpo8distanceE:
	.zero		1
	.type		_ZN45_INTERNAL_a6ca4d3c_14_gpt_kernels_cu_cabe7fe16thrust24THRUST_300001_SM_1030_NS12placeholders2_6E,@object
	.size		_ZN45_INTERNAL_a6ca4d3c_14_gpt_kernels_cu_cabe7fe16thrust24THRUST_300001_SM_1030_NS12placeholders2_6E,(_ZN45_INTERNAL_a6ca4d3c_14_gpt_kernels_cu_cabe7fe14cuda3std3__45__cpo4cendE - _ZN45_INTERNAL_a6ca4d3c_14_gpt_kernels_cu_cabe7fe16thrust24THRUST_300001_SM_1030_NS12placeholders2_6E)
_ZN45_INTERNAL_a6ca4d3c_14_gpt_kernels_cu_cabe7fe16thrust24THRUST_300001_SM_1030_NS12placeholders2_6E:
	.zero		1
	.type		_ZN45_INTERNAL_a6ca4d3c_14_gpt_kernels_cu_cabe7fe14cuda3std3__45__cpo4cendE,@object
	.size		_ZN45_INTERNAL_a6ca4d3c_14_gpt_kernels_cu_cabe7fe14cuda3std3__45__cpo4cendE,(_ZN45_INTERNAL_a6ca4d3c_14_gpt_kernels_cu_cabe7fe14cuda3std6ranges3__45__cpo4cendE - _ZN45_INTERNAL_a6ca4d3c_14_gpt_kernels_cu_cabe7fe14cuda3std3__45__cpo4cendE)
_ZN45_INTERNAL_a6ca4d3c_14_gpt_kernels_cu_cabe7fe14cuda3std3__45__cpo4cendE:
	.zero		1
	.type		_ZN45_INTERNAL_a6ca4d3c_14_gpt_kernels_cu_cabe7fe14cuda3std6ranges3__45__cpo4cendE,@object
	.size		_ZN45_INTERNAL_a6ca4d3c_14_gpt_kernels_cu_cabe7fe14cuda3std6ranges3__45__cpo4cendE,(_ZN45_INTERNAL_a6ca4d3c_14_gpt_kernels_cu_cabe7fe14cuda3std3__420unreachable_sentinelE - _ZN45_INTERNAL_a6ca4d3c_14_gpt_kernels_cu_cabe7fe14cuda3std6ranges3__45__cpo4cendE)
_ZN45_INTERNAL_a6ca4d3c_14_gpt_kernels_cu_cabe7fe14cuda3std6ranges3__45__cpo4cendE:
	.zero		1
	.type		_ZN45_INTERNAL_a6ca4d3c_14_gpt_kernels_cu_cabe7fe14cuda3std3__420unreachable_sentinelE,@object
	.size		_ZN45_INTERNAL_a6ca4d3c_14_gpt_kernels_cu_cabe7fe14cuda3std3__420unreachable_sentinelE,(_ZN45_INTERNAL_a6ca4d3c_14_gpt_kernels_cu_cabe7fe14cuda3std6ranges3__45__cpo5ssizeE - _ZN45_INTERNAL_a6ca4d3c_14_gpt_kernels_cu_cabe7fe14cuda3std3__420unreachable_sentinelE)
_ZN45_INTERNAL_a6ca4d3c_14_gpt_kernels_cu_cabe7fe14cuda3std3__420unreachable_sentinelE:
	.zero		1
	.type		_ZN45_INTERNAL_a6ca4d3c_14_gpt_kernels_cu_cabe7fe14cuda3std6ranges3__45__cpo5ssizeE,@object
	.size		_ZN45_INTERNAL_a6ca4d3c_14_gpt_kernels_cu_cabe7fe14cuda3std6ranges3__45__cpo5ssizeE,(_ZN45_INTERNAL_a6ca4d3c_14_gpt_kernels_cu_cabe7fe16thrust24THRUST_300001_SM_1030_NS12placeholders3_10E - _ZN45_INTERNAL_a6ca4d3c_14_gpt_kernels_cu_cabe7fe14cuda3std6ranges3__45__cpo5ssizeE)
_ZN45_INTERNAL_a6ca4d3c_14_gpt_kernels_cu_cabe7fe14cuda3std6ranges3__45__cpo5ssizeE:
	.zero		1
	.type		_ZN45_INTERNAL_a6ca4d3c_14_gpt_kernels_cu_cabe7fe16thrust24THRUST_300001_SM_1030_NS12placeholders3_10E,@object
	.size		_ZN45_INTERNAL_a6ca4d3c_14_gpt_kernels_cu_cabe7fe16thrust24THRUST_300001_SM_1030_NS12placeholders3_10E,(_ZN45_INTERNAL_a6ca4d3c_14_gpt_kernels_cu_cabe7fe14cuda3std3__45__cpo5crendE - _ZN45_INTERNAL_a6ca4d3c_14_gpt_kernels_cu_cabe7fe16thrust24THRUST_300001_SM_1030_NS12placeholders3_10E)
_ZN45_INTERNAL_a6ca4d3c_14_gpt_kernels_cu_cabe7fe16thrust24THRUST_300001_SM_1030_NS12placeholders3_10E:
	.zero		1
	.type		_ZN45_INTERNAL_a6ca4d3c_14_gpt_kernels_cu_cabe7fe14cuda3std3__45__cpo5crendE,@object
	.size		_ZN45_INTERNAL_a6ca4d3c_14_gpt_kernels_cu_cabe7fe14cuda3std3__45__cpo5crendE,(_ZN45_INTERNAL_a6ca4d3c_14_gpt_kernels_cu_cabe7fe14cuda3std6ranges3__45__cpo4prevE - _ZN45_INTERNAL_a6ca4d3c_14_gpt_kernels_cu_cabe7fe14cuda3std3__45__cpo5crendE)
_ZN45_INTERNAL_a6ca4d3c_14_gpt_kernels_cu_cabe7fe14cuda3std3__45__cpo5crendE:
	.zero		1
	.type		_ZN45_INTERNAL_a6ca4d3c_14_gpt_kernels_cu_cabe7fe14cuda3std6ranges3__45__cpo4prevE,@object
	.size		_ZN45_INTERNAL_a6ca4d3c_14_gpt_kernels_cu_cabe7fe14cuda3std6ranges3__45__cpo4prevE,(_ZN45_INTERNAL_a6ca4d3c_14_gpt_kernels_cu_cabe7fe14cuda3std6ranges3__45__cpo9iter_moveE - _ZN45_INTERNAL_a6ca4d3c_14_gpt_kernels_cu_cabe7fe14cuda3std6ranges3__45__cpo4prevE)
_ZN45_INTERNAL_a6ca4d3c_14_gpt_kernels_cu_cabe7fe14cuda3std6ranges3__45__cpo4prevE:
	.zero		1
	.type		_ZN45_INTERNAL_a6ca4d3c_14_gpt_kernels_cu_cabe7fe14cuda3std6ranges3__45__cpo9iter_moveE,@object
	.size		_ZN45_INTERNAL_a6ca4d3c_14_gpt_kernels_cu_cabe7fe14cuda3std6ranges3__45__cpo9iter_moveE,(_ZN45_INTERNAL_a6ca4d3c_14_gpt_kernels_cu_cabe7fe16thrust24THRUST_300001_SM_1030_NS12placeholders2_2E - _ZN45_INTERNAL_a6ca4d3c_14_gpt_kernels_cu_cabe7fe14cuda3std6ranges3__45__cpo9iter_moveE)
_ZN45_INTERNAL_a6ca4d3c_14_gpt_kernels_cu_cabe7fe14cuda3std6ranges3__45__cpo9iter_moveE:
	.zero		1
	.type		_ZN45_INTERNAL_a6ca4d3c_14_gpt_kernels_cu_cabe7fe16thrust24THRUST_300001_SM_1030_NS12placeholders2_2E,@object
	.size		_ZN45_INTERNAL_a6ca4d3c_14_gpt_kernels_cu_cabe7fe16thrust24THRUST_300001_SM_1030_NS12placeholders2_2E,(_ZN45_INTERNAL_a6ca4d3c_14_gpt_kernels_cu_cabe7fe16thrust24THRUST_300001_SM_1030_NS12placeholders2_4E - _ZN45_INTERNAL_a6ca4d3c_14_gpt_kernels_cu_cabe7fe16thrust24THRUST_300001_SM_1030_NS12placeholders2_2E)
_ZN45_INTERNAL_a6ca4d3c_14_gpt_kernels_cu_cabe7fe16thrust24THRUST_300001_SM_1030_NS12placeholders2_2E:
	.zero		1
	.type		_ZN45_INTERNAL_a6ca4d3c_14_gpt_kernels_cu_cabe7fe16thrust24THRUST_300001_SM_1030_NS12placeholders2_4E,@object
	.size		_ZN45_INTERNAL_a6ca4d3c_14_gpt_kernels_cu_cabe7fe16thrust24THRUST_300001_SM_1030_NS12placeholders2_4E,(_ZN45_INTERNAL_a6ca4d3c_14_gpt_kernels_cu_cabe7fe14cuda3std3__45__cpo3endE - _ZN45_INTERNAL_a6ca4d3c_14_gpt_kernels_cu_cabe7fe16thrust24THRUST_300001_SM_1030_NS12placeholders2_4E)
_ZN45_INTERNAL_a6ca4d3c_14_gpt_kernels_cu_cabe7fe16thrust24THRUST_300001_SM_1030_NS12placeholders2_4E:
	.zero		1
	.type		_ZN45_INTERNAL_a6ca4d3c_14_gpt_kernels_cu_cabe7fe14cuda3std3__45__cpo3endE,@object
	.size		_ZN45_INTERNAL_a6ca4d3c_14_gpt_kernels_cu_cabe7fe14cuda3std3__45__cpo3endE,(_ZN45_INTERNAL_a6ca4d3c_14_gpt_kernels_cu_cabe7fe14cuda3std6ranges3__45__cpo3endE - _ZN45_INTERNAL_a6ca4d3c_14_gpt_kernels_cu_cabe7fe14cuda3std3__45__cpo3endE)
_ZN45_INTERNAL_a6ca4d3c_14_gpt_kernels_cu_cabe7fe14cuda3std3__45__cpo3endE:
	.zero		1
	.type		_ZN45_INTERNAL_a6ca4d3c_14_gpt_kernels_cu_cabe7fe14cuda3std6ranges3__45__cpo3endE,@object
	.size		_ZN45_INTERNAL_a6ca4d3c_14_gpt_kernels_cu_cabe7fe14cuda3std6ranges3__45__cpo3endE,(_ZN45_INTERNAL_a6ca4d3c_14_gpt_kernels_cu_cabe7fe14cuda3std3__419piecewise_constructE - _ZN45_INTERNAL_a6ca4d3c_14_gpt_kernels_cu_cabe7fe14cuda3std6ranges3__45__cpo3endE)
_ZN45_INTERNAL_a6ca4d3c_14_gpt_kernels_cu_cabe7fe14cuda3std6ranges3__45__cpo3endE:
	.zero		1
	.type		_ZN45_INTERNAL_a6ca4d3c_14_gpt_kernels_cu_cabe7fe14cuda3std3__419piecewise_constructE,@object
	.size		_ZN45_INTERNAL_a6ca4d3c_14_gpt_kernels_cu_cabe7fe14cuda3std3__419piecewise_constructE,(_ZN45_INTERNAL_a6ca4d3c_14_gpt_kernels_cu_cabe7fe14cuda3std6ranges3__45__cpo5cdataE - _ZN45_INTERNAL_a6ca4d3c_14_gpt_kernels_cu_cabe7fe14cuda3std3__419piecewise_constructE)
_ZN45_INTERNAL_a6ca4d3c_14_gpt_kernels_cu_cabe7fe14cuda3std3__419piecewise_constructE:
	.zero		1
	.type		_ZN45_INTERNAL_a6ca4d3c_14_gpt_kernels_cu_cabe7fe14cuda3std6ranges3__45__cpo5cdataE,@object
	.size		_ZN45_INTERNAL_a6ca4d3c_14_gpt_kernels_cu_cabe7fe14cuda3std6ranges3__45__cpo5cdataE,(_ZN45_INTERNAL_a6ca4d3c_14_gpt_kernels_cu_cabe7fe16thrust24THRUST_300001_SM_1030_NS12placeholders2_8E - _ZN45_INTERNAL_a6ca4d3c_14_gpt_kernels_cu_cabe7fe14cuda3std6ranges3__45__cpo5cdataE)
_ZN45_INTERNAL_a6ca4d3c_14_gpt_kernels_cu_cabe7fe14cuda3std6ranges3__45__cpo5cdataE:
	.zero		1
	.type		_ZN45_INTERNAL_a6ca4d3c_14_gpt_kernels_cu_cabe7fe16thrust24THRUST_300001_SM_1030_NS12placeholders2_8E,@object
	.size		_ZN45_INTERNAL_a6ca4d3c_14_gpt_kernels_cu_cabe7fe16thrust24THRUST_300001_SM_1030_NS12placeholders2_8E,(_ZN45_INTERNAL_a6ca4d3c_14_gpt_kernels_cu_cabe7fe14cuda3std3__45__cpo4rendE - _ZN45_INTERNAL_a6ca4d3c_14_gpt_kernels_cu_cabe7fe16thrust24THRUST_300001_SM_1030_NS12placeholders2_8E)
_ZN45_INTERNAL_a6ca4d3c_14_gpt_kernels_cu_cabe7fe16thrust24THRUST_300001_SM_1030_NS12placeholders2_8E:
	.zero		1
	.type		_ZN45_INTERNAL_a6ca4d3c_14_gpt_kernels_cu_cabe7fe14cuda3std3__45__cpo4rendE,@object
	.size		_ZN45_INTERNAL_a6ca4d3c_14_gpt_kernels_cu_cabe7fe14cuda3std3__45__cpo4rendE,(_ZN45_INTERNAL_a6ca4d3c_14_gpt_kernels_cu_cabe7fe14cuda3std6ranges3__45__cpo9iter_swapE - _ZN45_INTERNAL_a6ca4d3c_14_gpt_kernels_cu_cabe7fe14cuda3std3__45__cpo4rendE)
_ZN45_INTERNAL_a6ca4d3c_14_gpt_kernels_cu_cabe7fe14cuda3std3__45__cpo4rendE:
	.zero		1
	.type		_ZN45_INTERNAL_a6ca4d3c_14_gpt_kernels_cu_cabe7fe14cuda3std6ranges3__45__cpo9iter_swapE,@object
	.size		_ZN45_INTERNAL_a6ca4d3c_14_gpt_kernels_cu_cabe7fe14cuda3std6ranges3__45__cpo9iter_swapE,(_ZN45_INTERNAL_a6ca4d3c_14_gpt_kernels_cu_cabe7fe14cuda3std3__48unexpectE - _ZN45_INTERNAL_a6ca4d3c_14_gpt_kernels_cu_cabe7fe14cuda3std6ranges3__45__cpo9iter_swapE)
_ZN45_INTERNAL_a6ca4d3c_14_gpt_kernels_cu_cabe7fe14cuda3std6ranges3__45__cpo9iter_swapE:
	.zero		1
	.type		_ZN45_INTERNAL_a6ca4d3c_14_gpt_kernels_cu_cabe7fe14cuda3std3__48unexpectE,@object
	.size		_ZN45_INTERNAL_a6ca4d3c_14_gpt_kernels_cu_cabe7fe14cuda3std3__48unexpectE,(_ZN45_INTERNAL_a6ca4d3c_14_gpt_kernels_cu_cabe7fe16thrust24THRUST_300001_SM_1030_NS6system6detail10sequential3seqE - _ZN45_INTERNAL_a6ca4d3c_14_gpt_kernels_cu_cabe7fe14cuda3std3__48unexpectE)
_ZN45_INTERNAL_a6ca4d3c_14_gpt_kernels_cu_cabe7fe14cuda3std3__48unexpectE:
	.zero		1
	.type		_ZN45_INTERNAL_a6ca4d3c_14_gpt_kernels_cu_cabe7fe16thrust24THRUST_300001_SM_1030_NS6system6detail10sequential3seqE,@object
	.size		_ZN45_INTERNAL_a6ca4d3c_14_gpt_kernels_cu_cabe7fe16thrust24THRUST_300001_SM_1030_NS6system6detail10sequential3seqE,(.L_29 - _ZN45_INTERNAL_a6ca4d3c_14_gpt_kernels_cu_cabe7fe16thrust24THRUST_300001_SM_1030_NS6system6detail10sequential3seqE)
_ZN45_INTERNAL_a6ca4d3c_14_gpt_kernels_cu_cabe7fe16thrust24THRUST_300001_SM_1030_NS6system6detail10sequential3seqE:
	.zero		1
.L_29:


//--------------------- .nv.shared._ZN17fastertransformer17find_context_dupsILi256EEEvPiPKimm --------------------------
	.section	.nv.shared._ZN17fastertransformer17find_context_dupsILi256EEEvPiPKimm,"aw",@nobits
	.sectionflags	@""
	.align	4
.nv.shared._ZN17fastertransformer17find_context_dupsILi256EEEvPiPKimm:
	.zero		1069


//--------------------- .nv.shared._ZN17fastertransformer17find_context_dupsILi128EEEvPiPKimm --------------------------
	.section	.nv.shared._ZN17fastertransformer17find_context_dupsILi128EEEvPiPKimm,"aw",@nobits
	.sectionflags	@""
	.align	4
.nv.shared._ZN17fastertransformer17find_context_dupsILi128EEEvPiPKimm:
	.zero		1049


//--------------------- .nv.shared._ZN17fastertransformer21generate_dups_indicesEPiS0_S0_PKimmm --------------------------
	.section	.nv.shared._ZN17fastertransformer21generate_dups_indicesEPiS0_S0_PKimmm,"aw",@nobits
	.sectionflags	@""
	.align	16
.nv.shared._ZN17fastertransformer21generate_dups_indicesEPiS0_S0_PKimmm:
	.zero		1060


//--------------------- .nv.constant0._ZN17fastertransformer20sum_length_dimensionIfEEvPfPKT_mmm --------------------------
	.section	.nv.constant0._ZN17fastertransformer20sum_length_dimensionIfEEvPfPKT_mmm,"a",@progbits
	.sectionflags	@""
	.align	4
.nv.constant0._ZN17fastertransformer20sum_length_dimensionIfEEvPfPKT_mmm:
	.zero		936


//--------------------- .nv.constant0._ZN17fastertransformer20sum_length_dimensionI6__halfEEvPfPKT_mmm --------------------------
	.section	.nv.constant0._ZN17fastertransformer20sum_length_dimensionI6__halfEEvPfPKT_mmm,"a",@progbits
	.sectionflags	@""
	.align	4
.nv.constant0._ZN17fastertransformer20sum_length_dimensionI6__halfEEvPfPKT_mmm:
	.zero		936


//--------------------- .nv.constant0._ZN17fastertransformer16uncompact_cachesIfEEvPT_S2_PKS1_S4_PKimmmmmmm --------------------------
	.section	.nv.constant0._ZN17fastertransformer16uncompact_cachesIfEEvPT_S2_PKS1_S4_PKimmmmmmm,"a",@progbits
	.sectionflags	@""
	.align	4
.nv.constant0._ZN17fastertransformer16uncompact_cachesIfEEvPT_S2_PKS1_S4_PKimmmmmmm:
	.zero		992


//--------------------- .nv.constant0._ZN17fastertransformer16uncompact_cachesI6__halfEEvPT_S3_PKS2_S5_PKimmmmmmm --------------------------
	.section	.nv.constant0._ZN17fastertransformer16uncompact_cachesI6__halfEEvPT_S3_PKS2_S5_PKimmmmmmm,"a",@progbits
	.sectionflags	@""
	.align	4
.nv.constant0._ZN17fastertransformer16uncompact_cachesI6__halfEEvPT_S3_PKS2_S5_PKimmmmmmm:
	.zero		992


//--------------------- .nv.constant0._ZN17fastertransformer17uncompact_outputsIfEEvPT_PKS1_PKimm --------------------------
	.section	.nv.constant0._ZN17fastertransformer17uncompact_outputsIfEEvPT_PKS1_PKimm,"a",@progbits
	.sectionflags	@""
	.align	4
.nv.constant0._ZN17fastertransformer17uncompact_outputsIfEEvPT_PKS1_PKimm:
	.zero		936


//--------------------- .nv.constant0._ZN17fastertransformer17uncompact_outputsI6__halfEEvPT_PKS2_PKimm --------------------------
	.section	.nv.constant0._ZN17fastertransformer17uncompact_outputsI6__halfEEvPT_PKS2_PKimm,"a",@progbits
	.sectionflags	@""
	.align	4
.nv.constant0._ZN17fastertransformer17uncompact_outputsI6__halfEEvPT_PKS2_PKimm:
	.zero		936


//--------------------- .nv.constant0._ZN17fastertransformer14compact_inputsIfEEvPT_S2_PiPKS1_S5_PKiS7_mmm --------------------------
	.section	.nv.constant0._ZN17fastertransformer14compact_inputsIfEEvPT_S2_PiPKS1_S5_PKiS7_mmm,"a",@progbits
	.sectionflags	@""
	.align	4
.nv.constant0._ZN17fastertransformer14compact_inputsIfEEvPT_S2_PiPKS1_S5_PKiS7_mmm:
	.zero		976


//--------------------- .nv.constant0._ZN17fastertransformer14compact_inputsI6__halfEEvPT_S3_PiPKS2_S6_PKiS8_mmm --------------------------
	.section	.nv.constant0._ZN17fastertransformer14compact_inputsI6__halfEEvPT_S3_PiPKS2_S6_PKiS8_mmm,"a",@progbits
	.sectionflags	@""
	.align	4
.nv.constant0._ZN17fastertransformer14compact_inputsI6__halfEEvPT_S3_PiPKS2_S6_PKiS8_mmm:
	.zero		976


//--------------------- .nv.constant0._ZN17fastertransformer28lookupHiddenStateOfLastTokenI6__halfEEvPT_PKS2_PKiiii --------------------------
	.section	.nv.constant0._ZN17fastertransformer28lookupHiddenStateOfLastTokenI6__halfEEvPT_PKS2_PKiiii,"a",@progbits
	.sectionflags	@""
	.align	4
.nv.constant0._ZN17fastertransformer28lookupHiddenStateOfLastTokenI6__halfEEvPT_PKS2_PKiiii:
	.zero		932


//--------------------- .nv.constant0._ZN17fastertransformer28lookupHiddenStateOfLastTokenIfEEvPT_PKS1_PKiiii --------------------------
	.section	.nv.constant0._ZN17fastertransformer28lookupHiddenStateOfLastTokenIfEEvPT_PKS1_PKiiii,"a",@progbits
	.sectionflags	@""
	.align	4
.nv.constant0._ZN17fastertransformer28lookupHiddenStateOfLastTokenIfEEvPT_PKS1_PKiiii:
	.zero		932


//--------------------- .nv.constant0._ZN17fastertransformer31buildDecoderAttentionMaskKernelI6__halfLb1EEEvPT_PKiS5_ii --------------------------
	.section	.nv.constant0._ZN17fastertransformer31buildDecoderAttentionMaskKernelI6__halfLb1EEEvPT_PKiS5_ii,"a",@progbits
	.sectionflags	@""
	.align	4
.nv.constant0._ZN17fastertransformer31buildDecoderAttentionMaskKernelI6__halfLb1EEEvPT_PKiS5_ii:
	.zero		928


//--------------------- .nv.constant0._ZN17fastertransformer31buildDecoderAttentionMaskKernelI6__halfLb0EEEvPT_PKiS5_ii --------------------------
	.section	.nv.constant0._ZN17fastertransformer31buildDecoderAttentionMaskKernelI6__halfLb0EEEvPT_PKiS5_ii,"a",@progbits
	.sectionflags	@""
	.align	4
.nv.constant0._ZN17fastertransformer31buildDecoderAttentionMaskKernelI6__halfLb0EEEvPT_PKiS5_ii:
	.zero		928


//--------------------- .nv.constant0._ZN17fastertransformer31buildDecoderAttentionMaskKernelIfLb1EEEvPT_PKiS4_ii --------------------------
	.section	.nv.constant0._ZN17fastertransformer31buildDecoderAttentionMaskKernelIfLb1EEEvPT_PKiS4_ii,"a",@progbits
	.sectionflags	@""
	.align	4
.nv.constant0._ZN17fastertransformer31buildDecoderAttentionMaskKernelIfLb1EEEvPT_PKiS4_ii:
	.zero		928


//--------------------- .nv.constant0._ZN17fastertransformer31buildDecoderAttentionMaskKernelIfLb0EEEvPT_PKiS4_ii --------------------------
	.section	.nv.constant0._ZN17fastertransformer31buildDecoderAttentionMaskKernelIfLb0EEEvPT_PKiS4_ii,"a",@progbits
	.sectionflags	@""
	.align	4
.nv.constant0._ZN17fastertransformer31buildDecoderAttentionMaskKernelIfLb0EEEvPT_PKiS4_ii:
	.zero		928


//--------------------- .nv.constant0._ZN17fastertransformer15transposeAxis01IiEEvPT_S2_PKiii --------------------------
	.section	.nv.constant0._ZN17fastertransformer15transposeAxis01IiEEvPT_S2_PKiii,"a",@progbits
	.sectionflags	@""
	.align	4
.nv.constant0._ZN17fastertransformer15transposeAxis01IiEEvPT_S2_PKiii:
	.zero		928


//--------------------- .nv.constant0._ZN17fastertransformer15transposeAxis01IiEEvPT_S2_iii --------------------------
	.section	.nv.constant0._ZN17fastertransformer15transposeAxis01IiEEvPT_S2_iii,"a",@progbits
	.sectionflags	@""
	.align	4
.nv.constant0._ZN17fastertransformer15transposeAxis01IiEEvPT_S2_iii:
	.zero		924


//--------------------- .nv.constant0._ZN17fastertransformer15transposeAxis01I6__halfEEvPT_S3_iii --------------------------
	.section	.nv.constant0._ZN17fastertransformer15transposeAxis01I6__halfEEvPT_S3_iii,"a",@progbits
	.sectionflags	@""
	.align	4
.nv.constant0._ZN17fastertransformer15transposeAxis01I6__halfEEvPT_S3_iii:
	.zero		924


//--------------------- .nv.constant0._ZN17fastertransformer15transposeAxis01IfEEvPT_S2_iii --------------------------
	.section	.nv.constant0._ZN17fastertransformer15transposeAxis01IfEEvPT_S2_iii,"a",@progbits
	.sectionflags	@""
	.align	4
.nv.constant0._ZN17fastertransformer15transposeAxis01IfEEvPT_S2_iii:
	.zero		924


//--------------------- .nv.constant0._ZN17fastertransformer44inputIdsEmbeddingLookupPosEncodingSoftPromptI6__halfEEvNS_49inputIdsEmbeddingLookupPosEncodingSoftPromptParamIT_EE --------------------------
	.section	.nv.constant0._ZN17fastertransformer44inputIdsEmbeddingLookupPosEncodingSoftPromptI6__halfEEvNS_49inputIdsEmbeddingLookupPosEncodingSoftPromptParamIT_EE,"a",@progbits
	.sectionflags	@""
	.align	4
.nv.constant0._ZN17fastertransformer44inputIdsEmbeddingLookupPosEncodingSoftPromptI6__halfEEvNS_49inputIdsEmbeddingLookupPosEncodingSoftPromptParamIT_EE:
	.zero		992


//--------------------- .nv.constant0._ZN17fastertransformer44inputIdsEmbeddingLookupPosEncodingSoftPromptIfEEvNS_49inputIdsEmbeddingLookupPosEncodingSoftPromptParamIT_EE --------------------------
	.section	.nv.constant0._ZN17fastertransformer44inputIdsEmbeddingLookupPosEncodingSoftPromptIfEEvNS_49inputIdsEmbeddingLookupPosEncodingSoftPromptParamIT_EE,"a",@progbits
	.sectionflags	@""
	.align	4
.nv.constant0._ZN17fastertransformer44inputIdsEmbeddingLookupPosEncodingSoftPromptIfEEvNS_49inputIdsEmbeddingLookupPosEncodingSoftPromptParamIT_EE:
	.zero		992


//--------------------- .nv.constant0._ZN17fastertransformer42start_id_embedding_position_lookups_kernelI6__halfLb0ELi0EEEvPT_PiPKS2_S6_NS_18pPromptTuningParamIS2_EEPKiiiiil --------------------------
	.section	.nv.constant0._ZN17fastertransformer42start_id_embedding_position_lookups_kernelI6__halfLb0ELi0EEEvPT_PiPKS2_S6_NS_18pPromptTuningParamIS2_EEPKiiiiil,"a",@progbits
	.sectionflags	@""
	.align	4
.nv.constant0._ZN17fastertransformer42start_id_embedding_position_lookups_kernelI6__halfLb0ELi0EEEvPT_PiPKS2_S6_NS_18pPromptTuningParamIS2_EEPKiiiiil:
	.zero		992


//--------------------- .nv.constant0._ZN17fastertransformer42start_id_embedding_position_lookups_kernelI6__halfLb0ELi1EEEvPT_PiPKS2_S6_NS_18pPromptTuningParamIS2_EEPKiiiiil --------------------------
	.section	.nv.constant0._ZN17fastertransformer42start_id_embedding_position_lookups_kernelI6__halfLb0ELi1EEEvPT_PiPKS2_S6_NS_18pPromptTuningParamIS2_EEPKiiiiil,"a",@progbits
	.sectionflags	@""
	.align	4
.nv.constant0._ZN17fastertransformer42start_id_embedding_position_lookups_kernelI6__halfLb0ELi1EEEvPT_PiPKS2_S6_NS_18pPromptTuningParamIS2_EEPKiiiiil:
	.zero		992


//--------------------- .nv.constant0._ZN17fastertransformer42start_id_embedding_position_lookups_kernelI6__halfLb0ELi2EEEvPT_PiPKS2_S6_NS_18pPromptTuningParamIS2_EEPKiiiiil --------------------------
	.section	.nv.constant0._ZN17fastertransformer42start_id_embedding_position_lookups_kernelI6__halfLb0ELi2EEEvPT_PiPKS2_S6_NS_18pPromptTuningParamIS2_EEPKiiiiil,"a",@progbits
	.sectionflags	@""
	.align	4
.nv.constant0._ZN17fastertransformer42start_id_embedding_position_lookups_kernelI6__halfLb0ELi2EEEvPT_PiPKS2_S6_NS_18pPromptTuningParamIS2_EEPKiiiiil:
	.zero		992


//--------------------- .nv.constant0._ZN17fastertransformer42start_id_embedding_position_lookups_kernelI6__halfLb1ELi0EEEvPT_PiPKS2_S6_NS_18pPromptTuningParamIS2_EEPKiiiiil --------------------------
	.section	.nv.constant0._ZN17fastertransformer42start_id_embedding_position_lookups_kernelI6__halfLb1ELi0EEEvPT_PiPKS2_S6_NS_18pPromptTuningParamIS2_EEPKiiiiil,"a",@progbits
	.sectionflags	@""
	.align	4
.nv.constant0._ZN17fastertransformer42start_id_embedding_position_lookups_kernelI6__halfLb1ELi0EEEvPT_PiPKS2_S6_NS_18pPromptTuningParamIS2_EEPKiiiiil:
	.zero		992


//--------------------- .nv.constant0._ZN17fastertransformer42start_id_embedding_position_lookups_kernelI6__halfLb1ELi1EEEvPT_PiPKS2_S6_NS_18pPromptTuningParamIS2_EEPKiiiiil --------------------------
	.section	.nv.constant0._ZN17fastertransformer42start_id_embedding_position_lookups_kernelI6__halfLb1ELi1EEEvPT_PiPKS2_S6_NS_18pPromptTuningParamIS2_EEPKiiiiil,"a",@progbits
	.sectionflags	@""
	.align	4
.nv.constant0._ZN17fastertransformer42start_id_embedding_position_lookups_kernelI6__halfLb1ELi1EEEvPT_PiPKS2_S6_NS_18pPromptTuningParamIS2_EEPKiiiiil:
	.zero		992


//--------------------- .nv.constant0._ZN17fastertransformer42start_id_embedding_position_lookups_kernelI6__halfLb1ELi2EEEvPT_PiPKS2_S6_NS_18pPromptTuningParamIS2_EEPKiiiiil --------------------------
	.section	.nv.constant0._ZN17fastertransformer42start_id_embedding_position_lookups_kernelI6__halfLb1ELi2EEEvPT_PiPKS2_S6_NS_18pPromptTuningParamIS2_EEPKiiiiil,"a",@progbits
	.sectionflags	@""
	.align	4
.nv.constant0._ZN17fastertransformer42start_id_embedding_position_lookups_kernelI6__halfLb1ELi2EEEvPT_PiPKS2_S6_NS_18pPromptTuningParamIS2_EEPKiiiiil:
	.zero		992


//--------------------- .nv.constant0._ZN17fastertransformer42start_id_embedding_position_lookups_kernelIfLb0ELi0EEEvPT_PiPKS1_S5_NS_18pPromptTuningParamIS1_EEPKiiiiil --------------------------
	.section	.nv.constant0._ZN17fastertransformer42start_id_embedding_position_lookups_kernelIfLb0ELi0EEEvPT_PiPKS1_S5_NS_18pPromptTuningParamIS1_EEPKiiiiil,"a",@progbits
	.sectionflags	@""
	.align	4
.nv.constant0._ZN17fastertransformer42start_id_embedding_position_lookups_kernelIfLb0ELi0EEEvPT_PiPKS1_S5_NS_18pPromptTuningParamIS1_EEPKiiiiil:
	.zero		992


//--------------------- .nv.constant0._ZN17fastertransformer42start_id_embedding_position_lookups_kernelIfLb0ELi1EEEvPT_PiPKS1_S5_NS_18pPromptTuningParamIS1_EEPKiiiiil --------------------------
	.section	.nv.constant0._ZN17fastertransformer42start_id_embedding_position_lookups_kernelIfLb0ELi1EEEvPT_PiPKS1_S5_NS_18pPromptTuningParamIS1_EEPKiiiiil,"a",@progbits
	.sectionflags	@""
	.align	4
.nv.constant0._ZN17fastertransformer42start_id_embedding_position_lookups_kernelIfLb0ELi1EEEvPT_PiPKS1_S5_NS_18pPromptTuningParamIS1_EEPKiiiiil:
	.zero		992


//--------------------- .nv.constant0._ZN17fastertransformer42start_id_embedding_position_lookups_kernelIfLb0ELi2EEEvPT_PiPKS1_S5_NS_18pPromptTuningParamIS1_EEPKiiiiil --------------------------
	.section	.nv.constant0._ZN17fastertransformer42start_id_embedding_position_lookups_kernelIfLb0ELi2EEEvPT_PiPKS1_S5_NS_18pPromptTuningParamIS1_EEPKiiiiil,"a",@progbits
	.sectionflags	@""
	.align	4
.nv.constant0._ZN17fastertransformer42start_id_embedding_position_lookups_kernelIfLb0ELi2EEEvPT_PiPKS1_S5_NS_18pPromptTuningParamIS1_EEPKiiiiil:
	.zero		992


//--------------------- .nv.constant0._ZN17fastertransformer42start_id_embedding_position_lookups_kernelIfLb1ELi0EEEvPT_PiPKS1_S5_NS_18pPromptTuningParamIS1_EEPKiiiiil --------------------------
	.section	.nv.constant0._ZN17fastertransformer42start_id_embedding_position_lookups_kernelIfLb1ELi0EEEvPT_PiPKS1_S5_NS_18pPromptTuningParamIS1_EEPKiiiiil,"a",@progbits
	.sectionflags	@""
	.align	4
.nv.constant0._ZN17fastertransformer42start_id_embedding_position_lookups_kernelIfLb1ELi0EEEvPT_PiPKS1_S5_NS_18pPromptTuningParamIS1_EEPKiiiiil:
	.zero		992


//--------------------- .nv.constant0._ZN17fastertransformer42start_id_embedding_position_lookups_kernelIfLb1ELi1EEEvPT_PiPKS1_S5_NS_18pPromptTuningParamIS1_EEPKiiiiil --------------------------
	.section	.nv.constant0._ZN17fastertransformer42start_id_embedding_position_lookups_kernelIfLb1ELi1EEEvPT_PiPKS1_S5_NS_18pPromptTuningParamIS1_EEPKiiiiil,"a",@progbits
	.sectionflags	@""
	.align	4
.nv.constant0._ZN17fastertransformer42start_id_embedding_position_lookups_kernelIfLb1ELi1EEEvPT_PiPKS1_S5_NS_18pPromptTuningParamIS1_EEPKiiiiil:
	.zero		992


//--------------------- .nv.constant0._ZN17fastertransformer42start_id_embedding_position_lookups_kernelIfLb1ELi2EEEvPT_PiPKS1_S5_NS_18pPromptTuningParamIS1_EEPKiiiiil --------------------------
	.section	.nv.constant0._ZN17fastertransformer42start_id_embedding_position_lookups_kernelIfLb1ELi2EEEvPT_PiPKS1_S5_NS_18pPromptTuningParamIS1_EEPKiiiiil,"a",@progbits
	.sectionflags	@""
	.align	4
.nv.constant0._ZN17fastertransformer42start_id_embedding_position_lookups_kernelIfLb1ELi2EEEvPT_PiPKS1_S5_NS_18pPromptTuningParamIS1_EEPKiiiiil:
	.zero		992


//--------------------- .nv.constant0._ZN17fastertransformer19mask_padding_tokensILb0EEEvPbPKiS3_mmmm --------------------------
	.section	.nv.constant0._ZN17fastertransformer19mask_padding_tokensILb0EEEvPbPKiS3_mmmm,"a",@progbits
	.sectionflags	@""
	.align	4
.nv.constant0._ZN17fastertransformer19mask_padding_tokensILb0EEEvPbPKiS3_mmmm:
	.zero		952


//--------------------- .nv.constant0._ZN17fastertransformer19mask_padding_tokensILb1EEEvPbPKiS3_mmmm --------------------------
	.section	.nv.constant0._ZN17fastertransformer19mask_padding_tokensILb1EEEvPbPKiS3_mmmm,"a",@progbits
	.sectionflags	@""
	.align	4
.nv.constant0._ZN17fastertransformer19mask_padding_tokensILb1EEEvPbPKiS3_mmmm:
	.zero		952


//--------------------- .nv.constant0._ZN17fastertransformer20update_padding_countILb0EEEvPiPKiS3_mmmm --------------------------
	.section	.nv.constant0._ZN17fastertransformer20update_padding_countILb0EEEvPiPKiS3_mmmm,"a",@progbits
	.sectionflags	@""
	.align	4
.nv.constant0._ZN17fastertransformer20update_padding_countILb0EEEvPiPKiS3_mmmm:
	.zero		952


//--------------------- .nv.constant0._ZN17fastertransformer20update_padding_countILb1EEEvPiPKiS3_mmmm --------------------------
	.section	.nv.constant0._ZN17fastertransformer20update_padding_countILb1EEEvPiPKiS3_mmmm,"a",@progbits
	.sectionflags	@""
	.align	4
.nv.constant0._ZN17fastertransformer20update_padding_countILb1EEEvPiPKiS3_mmmm:
	.zero		952


//--------------------- .nv.constant0._ZN17fastertransformer17find_context_dupsILi256EEEvPiPKimm --------------------------
	.section	.nv.constant0._ZN17fastertransformer17find_context_dupsILi256EEEvPiPKimm,"a",@progbits
	.sectionflags	@""
	.align	4
.nv.constant0._ZN17fastertransformer17find_context_dupsILi256EEEvPiPKimm:
	.zero		928


//--------------------- .nv.constant0._ZN17fastertransformer17find_context_dupsILi128EEEvPiPKimm --------------------------
	.section	.nv.constant0._ZN17fastertransformer17find_context_dupsILi128EEEvPiPKimm,"a",@progbits
	.sectionflags	@""
	.align	4
.nv.constant0._ZN17fastertransformer17find_context_dupsILi128EEEvPiPKimm:
	.zero		928


//--------------------- .nv.constant0._ZN17fastertransformer20init_shared_contextsEPim --------------------------
	.section	.nv.constant0._ZN17fastertransformer20init_shared_contextsEPim,"a",@progbits
	.sectionflags	@""
	.align	4
.nv.constant0._ZN17fastertransformer20init_shared_contextsEPim:
	.zero		912


//--------------------- .nv.constant0._ZN17fastertransformer21generate_dups_indicesEPiS0_S0_PKimmm --------------------------
	.section	.nv.constant0._ZN17fastertransformer21generate_dups_indicesEPiS0_S0_PKimmm,"a",@progbits
	.sectionflags	@""
	.align	4
.nv.constant0._ZN17fastertransformer21generate_dups_indicesEPiS0_S0_PKimmm:
	.zero		952


//--------------------- .nv.constant0._ZN17fastertransformer19tileGptPromptInputsILb0EEEvPiS1_S1_PKiS3_S3_i --------------------------
	.section	.nv.constant0._ZN17fastertransformer19tileGptPromptInputsILb0EEEvPiS1_S1_PKiS3_S3_i,"a",@progbits
	.sectionflags	@""
	.align	4
.nv.constant0._ZN17fastertransformer19tileGptPromptInputsILb0EEEvPiS1_S1_PKiS3_S3_i:
	.zero		948


//--------------------- .nv.constant0._ZN17fastertransformer19tileGptPromptInputsILb1EEEvPiS1_S1_PKiS3_S3_i --------------------------
	.section	.nv.constant0._ZN17fastertransformer19tileGptPromptInputsILb1EEEvPiS1_S1_PKiS3_S3_i,"a",@progbits
	.sectionflags	@""
	.align	4
.nv.constant0._ZN17fastertransformer19tileGptPromptInputsILb1EEEvPiS1_S1_PKiS3_S3_i:
	.zero		948


//--------------------- .nv.constant0._ZN3cub18CUB_300001_SM_10306detail11EmptyKernelIvEEvv --------------------------
	.section	.nv.constant0._ZN3cub18CUB_300001_SM_10306detail11EmptyKernelIvEEvv,"a",@progbits
	.sectionflags	@""
	.align	4
.nv.constant0._ZN3cub18CUB_300001_SM_10306detail11EmptyKernelIvEEvv:
	.zero		896


//--------------------- SYMBOLS --------------------------

	.type		.nv.reservedSmem.offset0,@object
	.size		.nv.reservedSmem.offset0,0x4
	.type		.nv.reservedSmem.cap,@object
	.size		.nv.reservedSmem.cap,0x4
